	.target	sm_90a

	.elftype	@"ET_EXEC"


//--------------------- .note.nv.tkinfo           --------------------------
	.section	.note.nv.tkinfo,"",@"SHT_NOTE"
	.sectionflags	@"SHF_NOTE_NV_TKINFO"
	.tkinfo
        /*0018*/ 	.word	0x00000002
        /*0030*/ 	.string	""
        /*0030*/ 	.string	"ptxas"
        /*0030*/ 	.string	"Cuda compilation tools, release 13.0, V13.0.88"
        /*0030*/ 	.string	"Build cuda_13.0.r13.0/compiler.36424714_0"
        /*0030*/ 	.string	"-v  -suppress-debug-info  -lineinfo  -arch sm_90a "



//--------------------- .note.nv.cuinfo           --------------------------
	.section	.note.nv.cuinfo,"",@"SHT_NOTE"
	.sectionflags	@"SHF_NOTE_NV_CUINFO"
        /*0018*/ 	.short	0x0002
        /*001a*/ 	.short	0x005a
        /*001c*/ 	.short	0x0082
	.zero		2


//--------------------- .nv.info                  --------------------------
	.section	.nv.info,"",@"SHT_CUDA_INFO"
	.align	4


	//----- nvinfo : EIATTR_REGCOUNT
	.align		4
        /*0000*/ 	.byte	0x04, 0x2f
        /*0002*/ 	.short	(.L_1 - .L_0)
	.align		4
.L_0:
        /*0004*/ 	.word	index@(matmul_kernel)
        /*0008*/ 	.word	0x000000ff


	//----- nvinfo : EIATTR_FRAME_SIZE
	.align		4
.L_1:
        /*000c*/ 	.byte	0x04, 0x11
        /*000e*/ 	.short	(.L_3 - .L_2)
	.align		4
.L_2:
        /*0010*/ 	.word	index@(matmul_kernel)
        /*0014*/ 	.word	0x000029a0


	//----- nvinfo : EIATTR_MIN_STACK_SIZE
	.align		4
.L_3:
        /*0018*/ 	.byte	0x04, 0x12
        /*001a*/ 	.short	(.L_5 - .L_4)
	.align		4
.L_4:
        /*001c*/ 	.word	index@(matmul_kernel)
        /*0020*/ 	.word	0x000029a0
.L_5:


//--------------------- .nv.compat                --------------------------
	.section	.nv.compat,"",@"SHT_CUDA_COMPAT_INFO"
	.align	4
        /*0000*/ 	.byte	0x02, 0x09, 0x01, 0x00, 0x02, 0x02, 0x04, 0x00, 0x02, 0x05, 0x05, 0x00, 0x03, 0x07, 0x01, 0x01
        /*0010*/ 	.byte	0x02, 0x03, 0x00, 0x00, 0x02, 0x06, 0x01, 0x00, 0x04, 0x0b, 0x08, 0x00, 0x00, 0x00, 0x00, 0x00
        /*0020*/ 	.byte	0x00, 0x00, 0x00, 0x00


//--------------------- .nv.info.matmul_kernel    --------------------------
	.section	.nv.info.matmul_kernel,"",@"SHT_CUDA_INFO"
	.sectionflags	@""
	.align	4


	//----- nvinfo : EIATTR_CUDA_API_VERSION
	.align		4
        /*0000*/ 	.byte	0x04, 0x37
        /*0002*/ 	.short	(.L_7 - .L_6)
.L_6:
        /*0004*/ 	.word	0x00000082


	//----- nvinfo : EIATTR_KPARAM_INFO
	.align		4
.L_7:
        /*0008*/ 	.byte	0x04, 0x17
        /*000a*/ 	.short	(.L_9 - .L_8)
.L_8:
        /*000c*/ 	.word	0x00000000
        /*0010*/ 	.short	0x000d
        /*0012*/ 	.short	0x0048
        /*0014*/ 	.byte	0x00, 0xf4, 0x21, 0x00


	//----- nvinfo : EIATTR_KPARAM_INFO
	.align		4
.L_9:
        /*0018*/ 	.byte	0x04, 0x17
        /*001a*/ 	.short	(.L_11 - .L_10)
.L_10:
        /*001c*/ 	.word	0x00000000
        /*0020*/ 	.short	0x000c
        /*0022*/ 	.short	0x0040
        /*0024*/ 	.byte	0x00, 0xf4, 0x21, 0x00


	//----- nvinfo : EIATTR_KPARAM_INFO
	.align		4
.L_11:
        /*0028*/ 	.byte	0x04, 0x17
        /*002a*/ 	.short	(.L_13 - .L_12)
.L_12:
        /*002c*/ 	.word	0x00000000
        /*0030*/ 	.short	0x000b
        /*0032*/ 	.short	0x0038
        /*0034*/ 	.byte	0x00, 0xf0, 0x11, 0x00


	//----- nvinfo : EIATTR_KPARAM_INFO
	.align		4
.L_13:
        /*0038*/ 	.byte	0x04, 0x17
        /*003a*/ 	.short	(.L_15 - .L_14)
.L_14:
        /*003c*/ 	.word	0x00000000
        /*0040*/ 	.short	0x000a
        /*0042*/ 	.short	0x0034
        /*0044*/ 	.byte	0x00, 0xf0, 0x11, 0x00


	//----- nvinfo : EIATTR_KPARAM_INFO
	.align		4
.L_15:
        /*0048*/ 	.byte	0x04, 0x17
        /*004a*/ 	.short	(.L_17 - .L_16)
.L_16:
        /*004c*/ 	.word	0x00000000
        /*0050*/ 	.short	0x0009
        /*0052*/ 	.short	0x0030
        /*0054*/ 	.byte	0x00, 0xf0, 0x11, 0x00


	//----- nvinfo : EIATTR_KPARAM_INFO
	.align		4
.L_17:
        /*0058*/ 	.byte	0x04, 0x17
        /*005a*/ 	.short	(.L_19 - .L_18)
.L_18:
        /*005c*/ 	.word	0x00000000
        /*0060*/ 	.short	0x0008
        /*0062*/ 	.short	0x002c
        /*0064*/ 	.byte	0x00, 0xf0, 0x11, 0x00


	//----- nvinfo : EIATTR_KPARAM_INFO
	.align		4
.L_19:
        /*0068*/ 	.byte	0x04, 0x17
        /*006a*/ 	.short	(.L_21 - .L_20)
.L_20:
        /*006c*/ 	.word	0x00000000
        /*0070*/ 	.short	0x0007
        /*0072*/ 	.short	0x0028
        /*0074*/ 	.byte	0x00, 0xf0, 0x11, 0x00


	//----- nvinfo : EIATTR_KPARAM_INFO
	.align		4
.L_21:
        /*0078*/ 	.byte	0x04, 0x17
        /*007a*/ 	.short	(.L_23 - .L_22)
.L_22:
        /*007c*/ 	.word	0x00000000
        /*0080*/ 	.short	0x0006
        /*0082*/ 	.short	0x0024
        /*0084*/ 	.byte	0x00, 0xf0, 0x11, 0x00


	//----- nvinfo : EIATTR_KPARAM_INFO
	.align		4
.L_23:
        /*0088*/ 	.byte	0x04, 0x17
        /*008a*/ 	.short	(.L_25 - .L_24)
.L_24:
        /*008c*/ 	.word	0x00000000
        /*0090*/ 	.short	0x0005
        /*0092*/ 	.short	0x0020
        /*0094*/ 	.byte	0x00, 0xf0, 0x11, 0x00


	//----- nvinfo : EIATTR_KPARAM_INFO
	.align		4
.L_25:
        /*0098*/ 	.byte	0x04, 0x17
        /*009a*/ 	.short	(.L_27 - .L_26)
.L_26:
        /*009c*/ 	.word	0x00000000
        /*00a0*/ 	.short	0x0004
        /*00a2*/ 	.short	0x001c
        /*00a4*/ 	.byte	0x00, 0xf0, 0x11, 0x00


	//----- nvinfo : EIATTR_KPARAM_INFO
	.align		4
.L_27:
        /*00a8*/ 	.byte	0x04, 0x17
        /*00aa*/ 	.short	(.L_29 - .L_28)
.L_28:
        /*00ac*/ 	.word	0x00000000
        /*00b0*/ 	.short	0x0003
        /*00b2*/ 	.short	0x0018
        /*00b4*/ 	.byte	0x00, 0xf0, 0x11, 0x00


	//----- nvinfo : EIATTR_KPARAM_INFO
	.align		4
.L_29:
        /*00b8*/ 	.byte	0x04, 0x17
        /*00ba*/ 	.short	(.L_31 - .L_30)
.L_30:
        /*00bc*/ 	.word	0x00000000
        /*00c0*/ 	.short	0x0002
        /*00c2*/ 	.short	0x0010
        /*00c4*/ 	.byte	0x00, 0xf4, 0x21, 0x00


	//----- nvinfo : EIATTR_KPARAM_INFO
	.align		4
.L_31:
        /*00c8*/ 	.byte	0x04, 0x17
        /*00ca*/ 	.short	(.L_33 - .L_32)
.L_32:
        /*00cc*/ 	.word	0x00000000
        /*00d0*/ 	.short	0x0001
        /*00d2*/ 	.short	0x0008
        /*00d4*/ 	.byte	0x00, 0xf4, 0x21, 0x00


	//----- nvinfo : EIATTR_KPARAM_INFO
	.align		4
.L_33:
        /*00d8*/ 	.byte	0x04, 0x17
        /*00da*/ 	.short	(.L_35 - .L_34)
.L_34:
        /*00dc*/ 	.word	0x00000000
        /*00e0*/ 	.short	0x0000
        /*00e2*/ 	.short	0x0000
        /*00e4*/ 	.byte	0x00, 0xf4, 0x21, 0x00


	//----- nvinfo : EIATTR_SPARSE_MMA_MASK
	.align		4
.L_35:
        /*00e8*/ 	.byte	0x03, 0x50
        /*00ea*/ 	.short	0x0000


	//----- nvinfo : EIATTR_MAXREG_COUNT
	.align		4
        /*00ec*/ 	.byte	0x03, 0x1b
        /*00ee*/ 	.short	0x00ff


	//----- nvinfo : EIATTR_NUM_BARRIERS
	.align		4
        /*00f0*/ 	.byte	0x02, 0x4c
        /*00f2*/ 	.byte	0x01
	.zero		1


	//----- nvinfo : EIATTR_ANNOTATIONS
	.align		4
        /*00f4*/ 	.byte	0x04, 0x55
        /*00f6*/ 	.short	(.L_37 - .L_36)


	//   ....[0]....
.L_36:
        /*00f8*/ 	.word	0x00000001
        /*00fc*/ 	.byte	0xd0, 0x0b, 0x00, 0x00, 0x01, 0x00, 0x00, 0x00, 0xf0, 0x0b, 0x00, 0x00, 0x01, 0x00, 0x00, 0x00
        /* <DEDUP_REMOVED lines=1044> */
        /*424c*/ 	.byte	0x50, 0x75, 0x02, 0x00


	//----- nvinfo : EIATTR_MERCURY_ISA_VERSION
	.align		4
.L_37:
        /*4250*/ 	.byte	0x03, 0x5f
        /*4252*/ 	.short	0x0101


	//----- nvinfo : EIATTR_EXIT_INSTR_OFFSETS
	.align		4
        /*4254*/ 	.byte	0x04, 0x1c
        /*4256*/ 	.short	(.L_39 - .L_38)


	//   ....[0]....
.L_38:
        /*4258*/ 	.word	0x000770c0


	//   ....[1]....
        /*425c*/ 	.word	0x000770f0


	//----- nvinfo : EIATTR_REQNTID
	.align		4
.L_39:
        /*4260*/ 	.byte	0x04, 0x10
        /*4262*/ 	.short	(.L_41 - .L_40)
.L_40:
        /*4264*/ 	.word	0x00000080
        /*4268*/ 	.word	0x00000001
        /*426c*/ 	.word	0x00000001


	//----- nvinfo : EIATTR_CBANK_PARAM_SIZE
	.align		4
.L_41:
        /*4270*/ 	.byte	0x03, 0x19
        /*4272*/ 	.short	0x0050


	//----- nvinfo : EIATTR_PARAM_CBANK
	.align		4
        /*4274*/ 	.byte	0x04, 0x0a
        /*4276*/ 	.short	(.L_43 - .L_42)
	.align		4
.L_42:
        /*4278*/ 	.word	index@(.nv.constant0.matmul_kernel)
        /*427c*/ 	.short	0x0210
        /*427e*/ 	.short	0x0050


	//----- nvinfo : EIATTR_SW_WAR
	.align		4
.L_43:
        /*4280*/ 	.byte	0x04, 0x36
        /*4282*/ 	.short	(.L_45 - .L_44)
.L_44:
        /*4284*/ 	.word	0x00000008
.L_45:


//--------------------- .nv.callgraph             --------------------------
	.section	.nv.callgraph,"",@"SHT_CUDA_CALLGRAPH"
	.align	4
	.sectionentsize	8
	.align		4
        /*0000*/ 	.word	0x00000000
	.align		4
        /*0004*/ 	.word	0xffffffff
	.align		4
        /*0008*/ 	.word	0x00000000
	.align		4
        /*000c*/ 	.word	0xfffffffe
	.align		4
        /*0010*/ 	.word	0x00000000
	.align		4
        /*0014*/ 	.word	0xfffffffd
	.align		4
        /*0018*/ 	.word	0x00000000
	.align		4
        /*001c*/ 	.word	0xfffffffc


//--------------------- .text.matmul_kernel       --------------------------
	.section	.text.matmul_kernel,"ax",@progbits
	.align	128
        .global         matmul_kernel
        .type           matmul_kernel,@function
        .size           matmul_kernel,(.L_x_3 - matmul_kernel)
        .other          matmul_kernel,@"STO_CUDA_ENTRY STV_DEFAULT"
matmul_kernel:
.text.matmul_kernel:
[----:B------:R-:W0:Y:S08]  /*0000*/  LDC R1, c[0x0][0x28] ;  /* 0x00000a00ff017b82 */ /* 0x000e300000000800 */
[----:B------:R-:W1:Y:S01]  /*0010*/  LDC.64 R248, c[0x0][0x228] ;  /* 0x00008a00fff87b82 */ /* 0x000e620000000a00 */
[----:B------:R-:W2:Y:S01]  /*0020*/  S2R R5, SR_CTAID.X ;  /* 0x0000000000057919 */ /* 0x000ea20000002500 */
[----:B0-----:R-:W-:Y:S01]  /*0030*/  VIADD R1, R1, 0xffffd660 ;  /* 0xffffd66001017836 */ /* 0x001fe20000000000 */
[----:B------:R-:W-:Y:S01]  /*0040*/  ULDC.64 UR4, c[0x0][0x208] ;  /* 0x0000820000047ab9 */ /* 0x000fe20000000a00 */
[----:B------:R-:W-:Y:S01]  /*0050*/  CS2R R240, SRZ ;  /* 0x0000000000f07805 */ /* 0x000fe2000001ff00 */
[----:B------:R-:W0:Y:S01]  /*0060*/  S2R R251, SR_TID.X ;  /* 0x0000000000fb7919 */ /* 0x000e220000002100 */
[----:B------:R-:W-:-:S02]  /*0070*/  CS2R R242, SRZ ;  /* 0x0000000000f27805 */ /* 0x000fc4000001ff00 */
[----:B------:R-:W-:Y:S02]  /*0080*/  CS2R R232, SRZ ;  /* 0x0000000000e87805 */ /* 0x000fe4000001ff00 */
[----:B------:R-:W-:Y:S02]  /*0090*/  CS2R R234, SRZ ;  /* 0x0000000000ea7805 */ /* 0x000fe4000001ff00 */
[----:B------:R-:W-:Y:S02]  /*00a0*/  CS2R R224, SRZ ;  /* 0x0000000000e07805 */ /* 0x000fe4000001ff00 */
[----:B------:R-:W-:Y:S02]  /*00b0*/  CS2R R226, SRZ ;  /* 0x0000000000e27805 */ /* 0x000fe4000001ff00 */
[----:B------:R-:W-:Y:S02]  /*00c0*/  CS2R R216, SRZ ;  /* 0x0000000000d87805 */ /* 0x000fe4000001ff00 */
        /* <DEDUP_REMOVED lines=11> */
[----:B------:R-:W-:Y:S01]  /*0180*/  CS2R R168, SRZ ;  /* 0x0000000000a87805 */ /* 0x000fe2000001ff00 */
[----:B-1----:R-:W-:Y:S01]  /*0190*/  VIADD R0, R249, 0x1ff ;  /* 0x000001fff9007836 */ /* 0x002fe20000000000 */
[----:B------:R-:W-:-:S02]  /*01a0*/  CS2R R170, SRZ ;  /* 0x0000000000aa7805 */ /* 0x000fc4000001ff00 */
[----:B------:R-:W-:Y:S02]  /*01b0*/  CS2R R160, SRZ ;  /* 0x0000000000a07805 */ /* 0x000fe4000001ff00 */
[----:B------:R-:W-:Y:S02]  /*01c0*/  CS2R R162, SRZ ;  /* 0x0000000000a27805 */ /* 0x000fe4000001ff00 */
[----:B------:R-:W-:Y:S02]  /*01d0*/  CS2R R152, SRZ ;  /* 0x0000000000987805 */ /* 0x000fe4000001ff00 */
[----:B------:R-:W-:Y:S02]  /*01e0*/  SHF.R.S32.HI R3, RZ, 0x1f, R0 ;  /* 0x0000001fff037819 */ /* 0x000fe40000011400 */
[----:B------:R-:W-:Y:S02]  /*01f0*/  CS2R R154, SRZ ;  /* 0x00000000009a7805 */ /* 0x000fe4000001ff00 */
[----:B------:R-:W-:-:S02]  /*0200*/  CS2R R144, SRZ ;  /* 0x0000000000907805 */ /* 0x000fc4000001ff00 */
[----:B------:R-:W-:Y:S02]  /*0210*/  CS2R R146, SRZ ;  /* 0x0000000000927805 */ /* 0x000fe4000001ff00 */
[----:B------:R-:W-:Y:S02]  /*0220*/  LEA.HI R3, R3, R0, RZ, 0x9 ;  /* 0x0000000003037211 */ /* 0x000fe400078f48ff */
[----:B------:R-:W-:Y:S02]  /*0230*/  CS2R R136, SRZ ;  /* 0x0000000000887805 */ /* 0x000fe4000001ff00 */
[----:B--2---:R-:W-:Y:S02]  /*0240*/  IABS R8, R5 ;  /* 0x0000000500087213 */ /* 0x004fe40000000000 */
[----:B------:R-:W-:Y:S02]  /*0250*/  CS2R R138, SRZ ;  /* 0x00000000008a7805 */ /* 0x000fe4000001ff00 */
[----:B------:R-:W-:-:S02]  /*0260*/  SHF.R.S32.HI R3, RZ, 0x9, R3 ;  /* 0x00000009ff037819 */ /* 0x000fc40000011403 */
[----:B------:R-:W-:Y:S02]  /*0270*/  CS2R R128, SRZ ;  /* 0x0000000000807805 */ /* 0x000fe4000001ff00 */
[----:B------:R-:W-:Y:S02]  /*0280*/  CS2R R130, SRZ ;  /* 0x0000000000827805 */ /* 0x000fe4000001ff00 */
[----:B------:R-:W-:Y:S02]  /*0290*/  CS2R R120, SRZ ;  /* 0x0000000000787805 */ /* 0x000fe4000001ff00 */
[----:B------:R-:W-:Y:S01]  /*02a0*/  CS2R R122, SRZ ;  /* 0x00000000007a7805 */ /* 0x000fe2000001ff00 */
[----:B------:R-:W-:Y:S01]  /*02b0*/  IMAD.SHL.U32 R4, R3, 0x4, RZ ;  /* 0x0000000403047824 */ /* 0x000fe200078e00ff */
[----:B------:R-:W-:Y:S02]  /*02c0*/  CS2R R112, SRZ ;  /* 0x0000000000707805 */ /* 0x000fe4000001ff00 */
[----:B------:R-:W-:-:S02]  /*02d0*/  CS2R R114, SRZ ;  /* 0x0000000000727805 */ /* 0x000fc4000001ff00 */
[----:B------:R-:W-:Y:S02]  /*02e0*/  CS2R R104, SRZ ;  /* 0x0000000000687805 */ /* 0x000fe4000001ff00 */
[----:B------:R-:W-:Y:S02]  /*02f0*/  CS2R R106, SRZ ;  /* 0x00000000006a7805 */ /* 0x000fe4000001ff00 */
[-C--:B------:R-:W-:Y:S02]  /*0300*/  IABS R7, R4.reuse ;  /* 0x0000000400077213 */ /* 0x080fe40000000000 */
[----:B------:R-:W-:Y:S02]  /*0310*/  CS2R R96, SRZ ;  /* 0x0000000000607805 */ /* 0x000fe4000001ff00 */
[----:B------:R-:W-:Y:S02]  /*0320*/  IABS R10, R4 ;  /* 0x00000004000a7213 */ /* 0x000fe40000000000 */
[----:B------:R-:W-:Y:S01]  /*0330*/  CS2R R98, SRZ ;  /* 0x0000000000627805 */ /* 0x000fe2000001ff00 */
[----:B------:R-:W1:Y:S01]  /*0340*/  I2F.RP R0, R7 ;  /* 0x0000000700007306 */ /* 0x000e620000209400 */
        /* <DEDUP_REMOVED lines=13> */
[----:B------:R-:W-:Y:S01]  /*0420*/  CS2R R42, SRZ ;  /* 0x00000000002a7805 */ /* 0x000fe2000001ff00 */
[----:B-1----:R-:W1:Y:S01]  /*0430*/  MUFU.RCP R0, R0 ;  /* 0x0000000000007308 */ /* 0x002e620000001000 */
        /* <DEDUP_REMOVED lines=17> */
[----:B------:R-:W-:Y:S01]  /*0550*/  CS2R R52, SRZ ;  /* 0x0000000000347805 */ /* 0x000fe2000001ff00 */
[----:B------:R-:W-:Y:S01]  /*0560*/  IMAD.MOV R0, RZ, RZ, -R10 ;  /* 0x000000ffff007224 */ /* 0x000fe200078e0a0a */
[----:B------:R-:W-:Y:S01]  /*0570*/  CS2R R54, SRZ ;  /* 0x0000000000367805 */ /* 0x000fe2000001ff00 */
[----:B------:R1:W2:Y:S01]  /*0580*/  F2I.FTZ.U32.TRUNC.NTZ R3, R2 ;  /* 0x0000000200037305 */ /* 0x0002a2000021f000 */
        /* <DEDUP_REMOVED lines=8> */
[----:B-1----:R-:W-:Y:S01]  /*0610*/  IMAD.MOV.U32 R2, RZ, RZ, RZ ;  /* 0x000000ffff027224 */ /* 0x002fe200078e00ff */
[----:B------:R-:W-:Y:S02]  /*0620*/  CS2R R92, SRZ ;  /* 0x00000000005c7805 */ /* 0x000fe4000001ff00 */
[----:B------:R-:W-:Y:S02]  /*0630*/  CS2R R94, SRZ ;  /* 0x00000000005e7805 */ /* 0x000fe4000001ff00 */
[----:B------:R-:W-:Y:S02]  /*0640*/  CS2R R100, SRZ ;  /* 0x0000000000647805 */ /* 0x000fe4000001ff00 */
[----:B------:R-:W-:Y:S02]  /*0650*/  CS2R R102, SRZ ;  /* 0x0000000000667805 */ /* 0x000fe4000001ff00 */
[----:B------:R-:W-:Y:S01]  /*0660*/  CS2R R108, SRZ ;  /* 0x00000000006c7805 */ /* 0x000fe2000001ff00 */
[----:B--2---:R-:W-:Y:S01]  /*0670*/  IMAD.MOV R6, RZ, RZ, -R3 ;  /* 0x000000ffff067224 */ /* 0x004fe200078e0a03 */
[----:B------:R-:W-:-:S02]  /*0680*/  CS2R R110, SRZ ;  /* 0x00000000006e7805 */ /* 0x000fc4000001ff00 */
[----:B------:R-:W-:Y:S02]  /*0690*/  CS2R R116, SRZ ;  /* 0x0000000000747805 */ /* 0x000fe4000001ff00 */
[----:B------:R-:W-:Y:S01]  /*06a0*/  CS2R R118, SRZ ;  /* 0x0000000000767805 */ /* 0x000fe2000001ff00 */
[----:B------:R-:W-:Y:S01]  /*06b0*/  IMAD R9, R6, R7, RZ ;  /* 0x0000000706097224 */ /* 0x000fe200078e02ff */
[----:B------:R-:W-:Y:S01]  /*06c0*/  CS2R R124, SRZ ;  /* 0x00000000007c7805 */ /* 0x000fe2000001ff00 */
[----:B------:R-:W-:Y:S01]  /*06d0*/  IMAD.MOV.U32 R6, RZ, RZ, R8 ;  /* 0x000000ffff067224 */ /* 0x000fe200078e0008 */
[----:B------:R-:W-:Y:S01]  /*06e0*/  CS2R R126, SRZ ;  /* 0x00000000007e7805 */ /* 0x000fe2000001ff00 */
[----:B------:R-:W-:Y:S01]  /*06f0*/  IMAD.HI.U32 R3, R3, R9, R2 ;  /* 0x0000000903037227 */ /* 0x000fe200078e0002 */
[----:B------:R-:W-:Y:S02]  /*0700*/  CS2R R132, SRZ ;  /* 0x0000000000847805 */ /* 0x000fe4000001ff00 */
[----:B------:R-:W-:-:S02]  /*0710*/  CS2R R134, SRZ ;  /* 0x0000000000867805 */ /* 0x000fc4000001ff00 */
[----:B------:R-:W-:Y:S02]  /*0720*/  CS2R R140, SRZ ;  /* 0x00000000008c7805 */ /* 0x000fe4000001ff00 */
[----:B------:R-:W-:Y:S02]  /*0730*/  CS2R R142, SRZ ;  /* 0x00000000008e7805 */ /* 0x000fe4000001ff00 */
[----:B------:R-:W-:Y:S01]  /*0740*/  CS2R R148, SRZ ;  /* 0x0000000000947805 */ /* 0x000fe2000001ff00 */
[----:B------:R-:W-:Y:S01]  /*0750*/  IMAD.HI.U32 R3, R3, R6, RZ ;  /* 0x0000000603037227 */ /* 0x000fe200078e00ff */
[----:B------:R-:W-:Y:S02]  /*0760*/  CS2R R150, SRZ ;  /* 0x0000000000967805 */ /* 0x000fe4000001ff00 */
[----:B------:R-:W-:Y:S02]  /*0770*/  CS2R R156, SRZ ;  /* 0x00000000009c7805 */ /* 0x000fe4000001ff00 */
[----:B------:R-:W-:Y:S01]  /*0780*/  CS2R R158, SRZ ;  /* 0x00000000009e7805 */ /* 0x000fe2000001ff00 */
[----:B------:R-:W-:Y:S01]  /*0790*/  IMAD R0, R3, R0, R6 ;  /* 0x0000000003007224 */ /* 0x000fe200078e0206 */
[----:B------:R-:W-:-:S02]  /*07a0*/  CS2R R164, SRZ ;  /* 0x0000000000a47805 */ /* 0x000fc4000001ff00 */
[----:B------:R-:W-:Y:S02]  /*07b0*/  CS2R R166, SRZ ;  /* 0x0000000000a67805 */ /* 0x000fe4000001ff00 */
[----:B------:R-:W-:Y:S02]  /*07c0*/  CS2R R172, SRZ ;  /* 0x0000000000ac7805 */ /* 0x000fe4000001ff00 */
[----:B------:R-:W-:Y:S02]  /*07d0*/  CS2R R174, SRZ ;  /* 0x0000000000ae7805 */ /* 0x000fe4000001ff00 */
[----:B------:R-:W-:Y:S02]  /*07e0*/  ISETP.GT.U32.AND P1, PT, R7, R0, PT ;  /* 0x000000000700720c */ /* 0x000fe40003f24070 */
        /* <DEDUP_REMOVED lines=11> */
[----:B------:R-:W-:Y:S01]  /*08a0*/  CS2R R222, SRZ ;  /* 0x0000000000de7805 */ /* 0x000fe2000001ff00 */
[----:B------:R-:W-:Y:S01]  /*08b0*/  @!P1 IMAD.IADD R0, R0, 0x1, -R7 ;  /* 0x0000000100009824 */ /* 0x000fe200078e0a07 */
[----:B------:R-:W-:Y:S01]  /*08c0*/  CS2R R228, SRZ ;  /* 0x0000000000e47805 */ /* 0x000fe2000001ff00 */
[----:B------:R-:W-:Y:S01]  /*08d0*/  @!P1 VIADD R3, R3, 0x1 ;  /* 0x0000000103039836 */ /* 0x000fe20000000000 */
[----:B------:R-:W-:-:S02]  /*08e0*/  ISETP.NE.AND P1, PT, R4, RZ, PT ;  /* 0x000000ff0400720c */ /* 0x000fc40003f25270 */
[----:B------:R-:W-:Y:S02]  /*08f0*/  CS2R R230, SRZ ;  /* 0x0000000000e67805 */ /* 0x000fe4000001ff00 */
[----:B------:R-:W-:Y:S02]  /*0900*/  ISETP.GE.U32.AND P0, PT, R0, R7, PT ;  /* 0x000000070000720c */ /* 0x000fe40003f06070 */
[----:B------:R-:W-:Y:S02]  /*0910*/  CS2R R236, SRZ ;  /* 0x0000000000ec7805 */ /* 0x000fe4000001ff00 */
[----:B------:R-:W-:Y:S02]  /*0920*/  LOP3.LUT R0, R5, R4, RZ, 0x3c, !PT ;  /* 0x0000000405007212 */ /* 0x000fe400078e3cff */
[----:B------:R-:W-:Y:S02]  /*0930*/  CS2R R238, SRZ ;  /* 0x0000000000ee7805 */ /* 0x000fe4000001ff00 */
[----:B------:R-:W-:-:S02]  /*0940*/  CS2R R244, SRZ ;  /* 0x0000000000f47805 */ /* 0x000fc4000001ff00 */
[----:B------:R-:W-:Y:S02]  /*0950*/  CS2R R246, SRZ ;  /* 0x0000000000f67805 */ /* 0x000fe4000001ff00 */
[----:B------:R-:W-:Y:S01]  /*0960*/  ISETP.GE.AND P2, PT, R0, RZ, PT ;  /* 0x000000ff0000720c */ /* 0x000fe20003f46270 */
[----:B------:R-:W-:Y:S02]  /*0970*/  VIADD R0, R248, 0x7f ;  /* 0x0000007ff8007836 */ /* 0x000fe40000000000 */
[----:B------:R-:W-:-:S04]  /*0980*/  @P0 VIADD R3, R3, 0x1 ;  /* 0x0000000103030836 */ /* 0x000fc80000000000 */
[----:B------:R-:W-:Y:S01]  /*0990*/  IMAD.MOV.U32 R2, RZ, RZ, R3 ;  /* 0x000000ffff027224 */ /* 0x000fe200078e0003 */
[----:B------:R-:W-:-:S05]  /*09a0*/  SHF.R.S32.HI R3, RZ, 0x1f, R0 ;  /* 0x0000001fff037819 */ /* 0x000fca0000011400 */
[----:B------:R-:W-:Y:S01]  /*09b0*/  @!P2 IMAD.MOV R2, RZ, RZ, -R2 ;  /* 0x000000ffff02a224 */ /* 0x000fe200078e0a02 */
[----:B------:R-:W-:Y:S02]  /*09c0*/  @!P1 LOP3.LUT R2, RZ, R4, RZ, 0x33, !PT ;  /* 0x00000004ff029212 */ /* 0x000fe400078e33ff */
[----:B------:R-:W-:-:S03]  /*09d0*/  LEA.HI R3, R3, R0, RZ, 0x7 ;  /* 0x0000000003037211 */ /* 0x000fc600078f38ff */
[----:B------:R-:W-:Y:S02]  /*09e0*/  IMAD.SHL.U32 R6, R2, 0x4, RZ ;  /* 0x0000000402067824 */ /* 0x000fe400078e00ff */
[----:B------:R-:W-:-:S03]  /*09f0*/  IMAD.MOV R2, RZ, RZ, -R2 ;  /* 0x000000ffff027224 */ /* 0x000fc600078e0a02 */
[----:B------:R-:W-:Y:S01]  /*0a00*/  LEA.HI.SX32 R3, R3, -R6, 0x19 ;  /* 0x8000000603037211 */ /* 0x000fe200078fcaff */
[----:B------:R-:W-:-:S03]  /*0a10*/  IMAD R8, R4, R2, R5 ;  /* 0x0000000204087224 */ /* 0x000fc600078e0205 */
[----:B------:R-:W-:Y:S02]  /*0a20*/  VIMNMX R9, R3, 0x4, PT ;  /* 0x0000000403097848 */ /* 0x000fe40003fe0100 */
[----:B------:R-:W-:Y:S02]  /*0a30*/  IABS R4, R8 ;  /* 0x0000000800047213 */ /* 0x000fe40000000000 */
[----:B------:R-:W-:-:S04]  /*0a40*/  IABS R7, R9 ;  /* 0x0000000900077213 */ /* 0x000fc80000000000 */
[----:B------:R-:W1:Y:S08]  /*0a50*/  I2F.RP R0, R7 ;  /* 0x0000000700007306 */ /* 0x000e700000209400 */
[----:B-1----:R-:W1:Y:S02]  /*0a60*/  MUFU.RCP R0, R0 ;  /* 0x0000000000007308 */ /* 0x002e640000001000 */
[----:B-1----:R-:W-:-:S06]  /*0a70*/  VIADD R3, R0, 0xffffffe ;  /* 0x0ffffffe00037836 */ /* 0x002fcc0000000000 */
[----:B------:R-:W1:Y:S02]  /*0a80*/  F2I.FTZ.U32.TRUNC.NTZ R3, R3 ;  /* 0x0000000300037305 */ /* 0x000e64000021f000 */
[----:B-1----:R-:W-:-:S04]  /*0a90*/  IMAD.MOV R10, RZ, RZ, -R3 ;  /* 0x000000ffff0a7224 */ /* 0x002fc800078e0a03 */
[----:B------:R-:W-:Y:S01]  /*0aa0*/  IMAD.MOV.U32 R2, RZ, RZ, R10 ;  /* 0x000000ffff027224 */ /* 0x000fe200078e000a */
[----:B------:R-:W-:-:S03]  /*0ab0*/  IABS R10, R9 ;  /* 0x00000009000a7213 */ /* 0x000fc60000000000 */
[----:B------:R-:W-:Y:S02]  /*0ac0*/  IMAD R5, R2, R7, RZ ;  /* 0x0000000702057224 */ /* 0x000fe400078e02ff */
[----:B------:R-:W-:Y:S02]  /*0ad0*/  IMAD.MOV.U32 R2, RZ, RZ, RZ ;  /* 0x000000ffff027224 */ /* 0x000fe400078e00ff */
[----:B------:R-:W-:Y:S01]  /*0ae0*/  IMAD.MOV R0, RZ, RZ, -R10 ;  /* 0x000000ffff007224 */ /* 0x000fe200078e0a0a */
[----:B------:R-:W-:Y:S01]  /*0af0*/  CS2R R10, SRZ ;  /* 0x00000000000a7805 */ /* 0x000fe2000001ff00 */
[----:B------:R-:W-:Y:S02]  /*0b00*/  IMAD.HI.U32 R2, R3, R5, R2 ;  /* 0x0000000503027227 */ /* 0x000fe400078e0002 */
[----:B------:R-:W1:Y:S04]  /*0b10*/  S2R R5, SR_CgaCtaId ;  /* 0x0000000000057919 */ /* 0x000e680000008800 */
[----:B------:R-:W-:Y:S01]  /*0b20*/  IMAD.HI.U32 R3, R2, R4, RZ ;  /* 0x0000000402037227 */ /* 0x000fe200078e00ff */
[----:B------:R-:W-:-:S03]  /*0b30*/  MOV R2, 0x400 ;  /* 0x0000040000027802 */ /* 0x000fc60000000f00 */
[----:B------:R-:W-:-:S05]  /*0b40*/  IMAD R0, R3, R0, R4 ;  /* 0x0000000003007224 */ /* 0x000fca00078e0204 */
[----:B------:R-:W-:-:S13]  /*0b50*/  ISETP.GT.U32.AND P1, PT, R7, R0, PT ;  /* 0x000000000700720c */ /* 0x000fda0003f24070 */
[----:B------:R-:W-:Y:S02]  /*0b60*/  @!P1 IMAD.IADD R0, R0, 0x1, -R7 ;  /* 0x0000000100009824 */ /* 0x000fe400078e0a07 */
[----:B------:R-:W-:Y:S01]  /*0b70*/  @!P1 VIADD R3, R3, 0x1 ;  /* 0x0000000103039836 */ /* 0x000fe20000000000 */
[----:B------:R-:W-:Y:S02]  /*0b80*/  ISETP.NE.AND P1, PT, R9, RZ, PT ;  /* 0x000000ff0900720c */ /* 0x000fe40003f25270 */
[----:B------:R-:W-:Y:S02]  /*0b90*/  ISETP.GE.U32.AND P0, PT, R0, R7, PT ;  /* 0x000000070000720c */ /* 0x000fe40003f06070 */
[----:B-1----:R-:W-:Y:S02]  /*0ba0*/  LEA R4, R5, R2, 0x18 ;  /* 0x0000000205047211 */ /* 0x002fe400078ec0ff */
[----:B------:R-:W1:Y:S01]  /*0bb0*/  LDC R2, c[0x0][0x230] ;  /* 0x00008c00ff027b82 */ /* 0x000e620000000800 */
[----:B------:R-:W-:-:S02]  /*0bc0*/  LOP3.LUT R0, R8, R9, RZ, 0x3c, !PT ;  /* 0x0000000908007212 */ /* 0x000fc400078e3cff */
[----:B------:R2:W-:Y:S02]  /*0bd0*/  STL [R1+0x1f80], R4 ;  /* 0x001f800401007387 */ /* 0x0005e40000100800 */
[----:B------:R-:W-:Y:S02]  /*0be0*/  ISETP.GE.AND P2, PT, R0, RZ, PT ;  /* 0x000000ff0000720c */ /* 0x000fe40003f46270 */
[----:B------:R3:W-:Y:S02]  /*0bf0*/  STL [R1+0x3e0], RZ ;  /* 0x0003e0ff01007387 */ /* 0x0007e40000100800 */
[----:B------:R-:W-:Y:S02]  /*0c00*/  @P0 VIADD R3, R3, 0x1 ;  /* 0x0000000103030836 */ /* 0x000fe40000000000 */
[----:B------:R3:W-:Y:S01]  /*0c10*/  STL [R1+0x3e4], RZ ;  /* 0x0003e4ff01007387 */ /* 0x0007e20000100800 */
[----:B--2---:R-:W-:-:S03]  /*0c20*/  CS2R R4, SRZ ;  /* 0x0000000000047805 */ /* 0x004fc6000001ff00 */
[----:B------:R3:W-:Y:S03]  /*0c30*/  STL [R1+0x3e8], RZ ;  /* 0x0003e8ff01007387 */ /* 0x0007e60000100800 */
[----:B------:R-:W-:Y:S01]  /*0c40*/  @!P2 IMAD.MOV R3, RZ, RZ, -R3 ;  /* 0x000000ffff03a224 */ /* 0x000fe200078e0a03 */
[----:B------:R-:W-:Y:S01]  /*0c50*/  @!P1 LOP3.LUT R3, RZ, R9, RZ, 0x33, !PT ;  /* 0x00000009ff039212 */ /* 0x000fe200078e33ff */
[----:B------:R3:W-:Y:S01]  /*0c60*/  STL [R1+0x3ec], RZ ;  /* 0x0003ecff01007387 */ /* 0x0007e20000100800 */
[----:B-1----:R-:W-:Y:S01]  /*0c70*/  VIADD R250, R2, 0x7f ;  /* 0x0000007f02fa7836 */ /* 0x002fe20000000000 */
[----:B0-----:R-:W-:Y:S02]  /*0c80*/  LOP3.LUT R2, R251, 0x7f, RZ, 0xc0, !PT ;  /* 0x0000007ffb027812 */ /* 0x001fe400078ec0ff */
[----:B------:R-:W-:Y:S01]  /*0c90*/  IMAD.MOV R0, RZ, RZ, -R3 ;  /* 0x000000ffff007224 */ /* 0x000fe200078e0a03 */
[----:B------:R3:W-:Y:S01]  /*0ca0*/  STL [R1+0x3f0], RZ ;  /* 0x0003f0ff01007387 */ /* 0x0007e20000100800 */
[----:B------:R-:W-:Y:S01]  /*0cb0*/  IMAD.SHL.U32 R3, R3, 0x200, RZ ;  /* 0x0000020003037824 */ /* 0x000fe200078e00ff */
[----:B------:R-:W-:Y:S01]  /*0cc0*/  ISETP.GE.AND P0, PT, R250, 0x80, PT ;  /* 0x00000080fa00780c */ /* 0x000fe20003f06270 */
[----:B------:R-:W-:Y:S01]  /*0cd0*/  IMAD R0, R9, R0, R8 ;  /* 0x0000000009007224 */ /* 0x000fe200078e0208 */
[----:B------:R3:W-:Y:S01]  /*0ce0*/  STL [R1+0x3f4], RZ ;  /* 0x0003f4ff01007387 */ /* 0x0007e20000100800 */
[C---:B------:R-:W-:Y:S01]  /*0cf0*/  VIADD R251, R3.reuse, 0x1 ;  /* 0x0000000103fb7836 */ /* 0x040fe20000000000 */
[----:B------:R-:W-:Y:S01]  /*0d00*/  CS2R R8, SRZ ;  /* 0x0000000000087805 */ /* 0x000fe2000001ff00 */
[C---:B------:R-:W-:Y:S01]  /*0d10*/  VIADD R250, R3.reuse, 0x2 ;  /* 0x0000000203fa7836 */ /* 0x040fe20000000000 */
[----:B------:R3:W-:Y:S01]  /*0d20*/  STL [R1+0x3f8], RZ ;  /* 0x0003f8ff01007387 */ /* 0x0007e20000100800 */
[----:B------:R-:W-:-:S02]  /*0d30*/  VIADD R251, R3, 0x4 ;  /* 0x0000000403fb7836 */ /* 0x000fc40000000000 */
[C---:B------:R-:W-:Y:S01]  /*0d40*/  VIADD R250, R3.reuse, 0x5 ;  /* 0x0000000503fa7836 */ /* 0x040fe20000000000 */
[----:B------:R3:W-:Y:S01]  /*0d50*/  STL [R1+0x3fc], RZ ;  /* 0x0003fcff01007387 */ /* 0x0007e20000100800 */
[C---:B------:R-:W-:Y:S02]  /*0d60*/  VIADD R251, R3.reuse, 0x7 ;  /* 0x0000000703fb7836 */ /* 0x040fe40000000000 */
[C---:B------:R-:W-:Y:S01]  /*0d70*/  VIADD R250, R3.reuse, 0x8 ;  /* 0x0000000803fa7836 */ /* 0x040fe20000000000 */
[----:B------:R3:W-:Y:S01]  /*0d80*/  STL [R1+0x600], RZ ;  /* 0x000600ff01007387 */ /* 0x0007e20000100800 */
[C---:B------:R-:W-:Y:S02]  /*0d90*/  VIADD R251, R3.reuse, 0xa ;  /* 0x0000000a03fb7836 */ /* 0x040fe40000000000 */
        /* <DEDUP_REMOVED lines=9> */
[C---:B------:R-:W-:Y:S02]  /*0e30*/  VIADD R250, R3.reuse, 0x14 ;  /* 0x0000001403fa7836 */ /* 0x040fe40000000000 */
[----:B------:R-:W-:-:S02]  /*0e40*/  VIADD R251, R3, 0x16 ;  /* 0x0000001603fb7836 */ /* 0x000fc40000000000 */
[C---:B------:R-:W-:Y:S02]  /*0e50*/  VIADD R250, R3.reuse, 0x17 ;  /* 0x0000001703fa7836 */ /* 0x040fe40000000000 */
[C---:B------:R-:W-:Y:S02]  /*0e60*/  VIADD R251, R3.reuse, 0x19 ;  /* 0x0000001903fb7836 */ /* 0x040fe40000000000 */
[C---:B------:R-:W-:Y:S02]  /*0e70*/  VIADD R250, R3.reuse, 0x1a ;  /* 0x0000001a03fa7836 */ /* 0x040fe40000000000 */
        /* <DEDUP_REMOVED lines=388> */
[----:B------:R-:W-:Y:S01]  /*26c0*/  IMAD.IADD R0, R6, 0x1, R0 ;  /* 0x0000000106007824 */ /* 0x000fe200078e0200 */
[----:B------:R-:W-:Y:S01]  /*26d0*/  CS2R R6, SRZ ;  /* 0x0000000000067805 */ /* 0x000fe2000001ff00 */
        /* <DEDUP_REMOVED lines=14> */
[----:B------:R-:W-:Y:S02]  /*27c0*/  VIADD R250, R3, 0x1b2 ;  /* 0x000001b203fa7836 */ /* 0x000fe40000000000 */
[----:B------:R-:W-:-:S02]  /*27d0*/  IMAD R2, R0, 0x80, R2 ;  /* 0x0000008000027824 */ /* 0x000fc400078e0202 */
[C---:B------:R-:W-:Y:S02]  /*27e0*/  VIADD R252, R3.reuse, 0x18c ;  /* 0x0000018c03fc7836 */ /* 0x040fe40000000000 */
[C---:B------:R-:W-:Y:S01]  /*27f0*/  VIADD R251, R3.reuse, 0x1b4 ;  /* 0x000001b403fb7836 */ /* 0x040fe20000000000 */
[----:B------:R3:W-:Y:S01]  /*2800*/  STL [R1+0x1f88], R2 ;  /* 0x001f880201007387 */ /* 0x0007e20000100800 */
        /* <DEDUP_REMOVED lines=87> */
[----:B------:R-:W-:Y:S01]  /*2d80*/  VIADD R0, R3, 0x1ff ;  /* 0x000001ff03007836 */ /* 0x000fe20000000000 */
[----:B---3--:R-:W-:Y:S06]  /*2d90*/  @!P0 BRA `(.L_x_0) ;  /* 0x000005ec005c8947 */ /* 0x008fec0003800000 */
[----:B------:R-:W-:Y:S01]  /*2da0*/  IABS R8, R248 ;  /* 0x000000f800087213 */ /* 0x000fe20000000000 */
[----:B------:R-:W-:Y:S01]  /*2db0*/  IMAD.MOV.U32 R247, RZ, RZ, R2 ;  /* 0x000000fffff77224 */ /* 0x000fe200078e0002 */
[----:B------:R-:W-:Y:S01]  /*2dc0*/  IABS R2, R249 ;  /* 0x000000f900027213 */ /* 0x000fe20000000000 */
[C---:B------:R-:W-:Y:S01]  /*2dd0*/  VIADD R246, R3.reuse, 0x1fb ;  /* 0x000001fb03f67836 */ /* 0x040fe20000000000 */
[----:B------:R-:W0:Y:S01]  /*2de0*/  I2F.RP R4, R8 ;  /* 0x0000000800047306 */ /* 0x000e220000209400 */
[----:B------:R-:W-:Y:S01]  /*2df0*/  ISETP.GE.AND P2, PT, R0, RZ, PT ;  /* 0x000000ff0000720c */ /* 0x000fe20003f46270 */
[C---:B------:R-:W-:Y:S01]  /*2e00*/  VIADD R244, R3.reuse, 0x1f9 ;  /* 0x000001f903f47836 */ /* 0x040fe20000000000 */
[----:B------:R-:W-:Y:S01]  /*2e10*/  IABS R9, R247 ;  /* 0x000000f700097213 */ /* 0x000fe20000000000 */
[----:B------:R-:W-:Y:S01]  /*2e20*/  VIADD R245, R3, 0x1f8 ;  /* 0x000001f803f57836 */ /* 0x000fe20000000000 */
[----:B------:R-:W-:Y:S01]  /*2e30*/  ISETP.GE.AND P4, PT, R247, RZ, PT ;  /* 0x000000fff700720c */ /* 0x000fe20003f86270 */
[----:B------:R-:W-:Y:S01]  /*2e40*/  VIADD R247, R3, 0x1fa ;  /* 0x000001fa03f77836 */ /* 0x000fe20000000000 */
[----:B------:R-:W-:Y:S01]  /*2e50*/  IABS R12, R244 ;  /* 0x000000f4000c7213 */ /* 0x000fe20000000000 */
[----:B------:R-:W1:Y:S01]  /*2e60*/  I2F.RP R6, R2 ;  /* 0x0000000200067306 */ /* 0x000e620000209400 */
[----:B------:R-:W-:Y:S01]  /*2e70*/  ISETP.GE.AND P1, PT, R251, RZ, PT ;  /* 0x000000fffb00720c */ /* 0x000fe20003f26270 */
[C---:B------:R-:W-:Y:S01]  /*2e80*/  VIADD R239, R3.reuse, 0x1ee ;  /* 0x000001ee03ef7836 */ /* 0x040fe20000000000 */
[----:B------:R-:W-:Y:S01]  /*2e90*/  ISETP.GE.AND P6, PT, R250, RZ, PT ;  /* 0x000000fffa00720c */ /* 0x000fe20003fc6270 */
[----:B------:R-:W-:-:S02]  /*2ea0*/  VIADD R236, R3, 0x1b3 ;  /* 0x000001b303ec7836 */ /* 0x000fc40000000000 */
[C---:B------:R-:W-:Y:S02]  /*2eb0*/  VIADD R237, R3.reuse, 0x1b2 ;  /* 0x000001b203ed7836 */ /* 0x040fe40000000000 */
[----:B0-----:R-:W0:Y:S01]  /*2ec0*/  MUFU.RCP R4, R4 ;  /* 0x0000000400047308 */ /* 0x001e220000001000 */
[C---:B------:R-:W-:Y:S02]  /*2ed0*/  VIADD R238, R3.reuse, 0x1b0 ;  /* 0x000001b003ee7836 */ /* 0x040fe40000000000 */
[C---:B------:R-:W-:Y:S02]  /*2ee0*/  VIADD R231, R3.reuse, 0x19b ;  /* 0x0000019b03e77836 */ /* 0x040fe40000000000 */
[C---:B------:R-:W-:Y:S02]  /*2ef0*/  VIADD R230, R3.reuse, 0x103 ;  /* 0x0000010303e67836 */ /* 0x040fe40000000000 */
[C---:B------:R-:W-:Y:S01]  /*2f00*/  VIADD R228, R3.reuse, 0xb0 ;  /* 0x000000b003e47836 */ /* 0x040fe20000000000 */
[----:B-1----:R-:W1:Y:S01]  /*2f10*/  MUFU.RCP R6, R6 ;  /* 0x0000000600067308 */ /* 0x002e620000001000 */
[----:B------:R-:W-:-:S02]  /*2f20*/  VIADD R222, R3, 0xb1 ;  /* 0x000000b103de7836 */ /* 0x000fc40000000000 */
[C---:B------:R-:W-:Y:S01]  /*2f30*/  VIADD R221, R3.reuse, 0x99 ;  /* 0x0000009903dd7836 */ /* 0x040fe20000000000 */
[----:B------:R-:W-:Y:S01]  /*2f40*/  IABS R142, R228 ;  /* 0x000000e4008e7213 */ /* 0x000fe20000000000 */
[C---:B------:R-:W-:Y:S01]  /*2f50*/  VIADD R215, R3.reuse, 0x82 ;  /* 0x0000008203d77836 */ /* 0x040fe20000000000 */
[----:B------:R-:W-:Y:S01]  /*2f60*/  IABS R141, R222 ;  /* 0x000000de008d7213 */ /* 0x000fe20000000000 */
[C---:B------:R-:W-:Y:S01]  /*2f70*/  VIADD R188, R3.reuse, 0x30 ;  /* 0x0000003003bc7836 */ /* 0x040fe20000000000 */
[----:B------:R-:W-:Y:S01]  /*2f80*/  IABS R181, R221 ;  /* 0x000000dd00b57213 */ /* 0x000fe20000000000 */
[----:B0-----:R-:W-:Y:S02]  /*2f90*/  VIADD R4, R4, 0xffffffe ;  /* 0x0ffffffe04047836 */ /* 0x001fe40000000000 */
[C---:B------:R-:W-:Y:S01]  /*2fa0*/  VIADD R196, R3.reuse, 0x2f ;  /* 0x0000002f03c47836 */ /* 0x040fe20000000000 */
[----:B------:R-:W-:Y:S01]  /*2fb0*/  IABS R98, R188 ;  /* 0x000000bc00627213 */ /* 0x000fe20000000000 */
[----:B------:R-:W0:Y:S01]  /*2fc0*/  F2I.FTZ.U32.TRUNC.NTZ R5, R4 ;  /* 0x0000000400057305 */ /* 0x000e22000021f000 */
[----:B------:R-:W-:-:S02]  /*2fd0*/  VIADD R204, R3, 0x2d ;  /* 0x0000002d03cc7836 */ /* 0x000fc40000000000 */
[----:B------:R-:W-:Y:S01]  /*2fe0*/  IABS R105, R196 ;  /* 0x000000c400697213 */ /* 0x000fe20000000000 */
[----:B-1----:R-:W-:Y:S02]  /*2ff0*/  VIADD R6, R6, 0xffffffe ;  /* 0x0ffffffe06067836 */ /* 0x002fe40000000000 */
[----:B------:R-:W-:Y:S01]  /*3000*/  IABS R117, R204 ;  /* 0x000000cc00757213 */ /* 0x000fe20000000000 */
[C---:B------:R-:W-:Y:S01]  /*3010*/  VIADD R108, R3.reuse, 0x24 ;  /* 0x00000024036c7836 */ /* 0x040fe20000000000 */
[----:B------:R1:W2:Y:S01]  /*3020*/  F2I.FTZ.U32.TRUNC.NTZ R7, R6 ;  /* 0x0000000600077305 */ /* 0x0002a2000021f000 */
[C---:B------:R-:W-:Y:S02]  /*3030*/  VIADD R143, R3.reuse, 0x23 ;  /* 0x00000023038f7836 */ /* 0x040fe40000000000 */
[C---:B------:R-:W-:Y:S01]  /*3040*/  VIADD R192, R3.reuse, 0xd ;  /* 0x0000000d03c07836 */ /* 0x040fe20000000000 */
[----:B------:R-:W-:Y:S01]  /*3050*/  IABS R173, R108 ;  /* 0x0000006c00ad7213 */ /* 0x000fe20000000000 */
[----:B------:R-:W-:Y:S01]  /*3060*/  VIADD R161, R3, 0xc ;  /* 0x0000000c03a17836 */ /* 0x000fe20000000000 */
[----:B------:R-:W-:Y:S01]  /*3070*/  IABS R180, R143 ;  /* 0x0000008f00b47213 */ /* 0x000fe20000000000 */
[----:B0-----:R-:W-:-:S04]  /*3080*/  IMAD.MOV R4, RZ, RZ, -R5 ;  /* 0x000000ffff047224 */ /* 0x001fc800078e0a05 */
[----:B-1----:R-:W-:Y:S02]  /*3090*/  IMAD R6, R4, R8, RZ ;  /* 0x0000000804067224 */ /* 0x002fe400078e02ff */
[----:B------:R-:W-:-:S04]  /*30a0*/  IMAD.MOV.U32 R4, RZ, RZ, RZ ;  /* 0x000000ffff047224 */ /* 0x000fc800078e00ff */
[----:B------:R-:W-:-:S04]  /*30b0*/  IMAD.HI.U32 R6, R5, R6, R4 ;  /* 0x0000000605067227 */ /* 0x000fc800078e0004 */
[----:B--2---:R-:W-:Y:S02]  /*30c0*/  IMAD.MOV R4, RZ, RZ, -R7 ;  /* 0x000000ffff047224 */ /* 0x004fe400078e0a07 */
[----:B------:R-:W-:-:S04]  /*30d0*/  IMAD.HI.U32 R6, R6, R9, RZ ;  /* 0x0000000906067227 */ /* 0x000fc800078e00ff */
[----:B------:R-:W-:Y:S02]  /*30e0*/  IMAD.MOV R6, RZ, RZ, -R6 ;  /* 0x000000ffff067224 */ /* 0x000fe400078e0a06 */
[----:B------:R-:W-:Y:S02]  /*30f0*/  IMAD R4, R4, R2, RZ ;  /* 0x0000000204047224 */ /* 0x000fe400078e02ff */
[C---:B------:R-:W-:Y:S01]  /*3100*/  IMAD R5, R8.reuse, R6, R9 ;  /* 0x0000000608057224 */ /* 0x040fe200078e0209 */
[----:B------:R-:W-:Y:S01]  /*3110*/  IABS R9, R0 ;  /* 0x0000000000097213 */ /* 0x000fe20000000000 */
[----:B------:R-:W-:Y:S01]  /*3120*/  IMAD.MOV.U32 R6, RZ, RZ, RZ ;  /* 0x000000ffff067224 */ /* 0x000fe200078e00ff */
[----:B------:R-:W-:Y:S01]  /*3130*/  IABS R0, R251 ;  /* 0x000000fb00007213 */ /* 0x000fe20000000000 */
[----:B------:R-:W-:Y:S01]  /*3140*/  VIADD R251, R3, 0xf ;  /* 0x0000000f03fb7836 */ /* 0x000fe20000000000 */
[----:B------:R-:W-:Y:S01]  /*3150*/  ISETP.GT.U32.AND P0, PT, R8, R5, PT ;  /* 0x000000050800720c */ /* 0x000fe20003f04070 */
[----:B------:R-:W-:Y:S01]  /*3160*/  IMAD.HI.U32 R4, R7, R4, R6 ;  /* 0x0000000407047227 */ /* 0x000fe200078e0006 */
[----:B------:R-:W-:-:S02]  /*3170*/  IABS R7, R250 ;  /* 0x000000fa00077213 */ /* 0x000fc40000000000 */
[----:B------:R-:W-:Y:S01]  /*3180*/  IABS R184, R251 ;  /* 0x000000fb00b87213 */ /* 0x000fe20000000000 */
[----:B------:R-:W-:Y:S02]  /*3190*/  IMAD.MOV.U32 R6, RZ, RZ, R9 ;  /* 0x000000ffff067224 */ /* 0x000fe400078e0009 */
[----:B------:R-:W-:-:S04]  /*31a0*/  IMAD.HI.U32 R10, R4, R7, RZ ;  /* 0x00000007040a7227 */ /* 0x000fc800078e00ff */
[----:B------:R-:W-:-:S04]  /*31b0*/  IMAD.HI.U32 R9, R4, R6, RZ ;  /* 0x0000000604097227 */ /* 0x000fc800078e00ff */
[----:B------:R-:W-:Y:S02]  /*31c0*/  @!P0 IMAD.IADD R5, R5, 0x1, -R8 ;  /* 0x0000000105058824 */ /* 0x000fe400078e0a08 */
[----:B------:R-:W-:Y:S02]  /*31d0*/  IMAD.MOV R9, RZ, RZ, -R9 ;  /* 0x000000ffff097224 */ /* 0x000fe400078e0a09 */
[----:B------:R-:W-:Y:S01]  /*31e0*/  IMAD.MOV R10, RZ, RZ, -R10 ;  /* 0x000000ffff0a7224 */ /* 0x000fe200078e0a0a */
[----:B------:R-:W-:Y:S01]  /*31f0*/  ISETP.GT.U32.AND P3, PT, R8, R5, PT ;  /* 0x000000050800720c */ /* 0x000fe20003f64070 */
[C---:B------:R-:W-:Y:S01]  /*3200*/  IMAD R6, R2.reuse, R9, R6 ;  /* 0x0000000902067224 */ /* 0x040fe200078e0206 */
[----:B------:R-:W-:Y:S01]  /*3210*/  IABS R9, R246 ;  /* 0x000000f600097213 */ /* 0x000fe20000000000 */
[C---:B------:R-:W-:Y:S01]  /*3220*/  IMAD R7, R2.reuse, R10, R7 ;  /* 0x0000000a02077224 */ /* 0x040fe200078e0207 */
[----:B------:R-:W-:Y:S01]  /*3230*/  IABS R10, R252 ;  /* 0x000000fc000a7213 */ /* 0x000fe20000000000 */
[----:B------:R-:W-:Y:S01]  /*3240*/  VIADD R250, R3, 0xe ;  /* 0x0000000e03fa7836 */ /* 0x000fe20000000000 */
[----:B------:R-:W-:-:S02]  /*3250*/  ISETP.GT.U32.AND P0, PT, R2, R6, PT ;  /* 0x000000060200720c */ /* 0x000fc40003f04070 */
[----:B------:R-:W-:Y:S02]  /*3260*/  ISETP.GT.U32.AND P5, PT, R2, R7, PT ;  /* 0x000000070200720c */ /* 0x000fe40003fa4070 */
[----:B------:R-:W-:-:S03]  /*3270*/  IABS R200, R250 ;  /* 0x000000fa00c87213 */ /* 0x000fc60000000000 */
[----:B------:R-:W-:Y:S01]  /*3280*/  @!P3 IMAD.IADD R5, R5, 0x1, -R8 ;  /* 0x000000010505b824 */ /* 0x000fe200078e0a08 */
[----:B------:R-:W-:Y:S01]  /*3290*/  ISETP.NE.AND P3, PT, R248, RZ, PT ;  /* 0x000000fff800720c */ /* 0x000fe20003f65270 */
[----:B------:R-:W-:-:S04]  /*32a0*/  IMAD.HI.U32 R8, R4, R0, RZ ;  /* 0x0000000004087227 */ /* 0x000fc800078e00ff */
[----:B------:R-:W-:Y:S02]  /*32b0*/  @!P0 IMAD.IADD R6, R6, 0x1, -R2 ;  /* 0x0000000106068824 */ /* 0x000fe400078e0a02 */
[----:B------:R-:W-:Y:S02]  /*32c0*/  IMAD.MOV R8, RZ, RZ, -R8 ;  /* 0x000000ffff087224 */ /* 0x000fe400078e0a08 */
[----:B------:R-:W-:Y:S01]  /*32d0*/  IMAD.MOV.U32 R11, RZ, RZ, R5 ;  /* 0x000000ffff0b7224 */ /* 0x000fe200078e0005 */
[C---:B------:R-:W-:Y:S01]  /*32e0*/  ISETP.GT.U32.AND P0, PT, R2.reuse, R6, PT ;  /* 0x000000060200720c */ /* 0x040fe20003f04070 */
[----:B------:R-:W-:Y:S02]  /*32f0*/  IMAD R0, R2, R8, R0 ;  /* 0x0000000802007224 */ /* 0x000fe400078e0200 */
[----:B------:R-:W-:Y:S01]  /*3300*/  @!P4 IMAD.MOV R11, RZ, RZ, -R11 ;  /* 0x000000ffff0bc224 */ /* 0x000fe200078e0a0b */
[----:B------:R-:W-:Y:S01]  /*3310*/  @!P3 LOP3.LUT R11, RZ, R248, RZ, 0x33, !PT ;  /* 0x000000f8ff0bb212 */ /* 0x000fe200078e33ff */
[----:B------:R-:W-:Y:S01]  /*3320*/  IMAD.HI.U32 R5, R4, R9, RZ ;  /* 0x0000000904057227 */ /* 0x000fe200078e00ff */
[----:B------:R-:W-:-:S02]  /*3330*/  ISETP.GT.U32.AND P3, PT, R2, R0, PT ;  /* 0x000000000200720c */ /* 0x000fc40003f64070 */
[----:B------:R-:W-:Y:S01]  /*3340*/  ISETP.GE.AND P4, PT, R252, RZ, PT ;  /* 0x000000fffc00720c */ /* 0x000fe20003f86270 */
[--C-:B------:R-:W-:Y:S01]  /*3350*/  @!P5 IMAD.IADD R7, R7, 0x1, -R2.reuse ;  /* 0x000000010707d824 */ /* 0x100fe200078e0a02 */
[----:B------:R0:W-:Y:S01]  /*3360*/  STL [R1+0x510], R11 ;  /* 0x0005100b01007387 */ /* 0x0001e20000100800 */
[----:B------:R-:W-:Y:S02]  /*3370*/  IMAD.MOV R5, RZ, RZ, -R5 ;  /* 0x000000ffff057224 */ /* 0x000fe400078e0a05 */
[----:B------:R-:W-:Y:S01]  /*3380*/  @!P0 IMAD.IADD R6, R6, 0x1, -R2 ;  /* 0x0000000106068824 */ /* 0x000fe200078e0a02 */
[C---:B------:R-:W-:Y:S01]  /*3390*/  ISETP.GT.U32.AND P5, PT, R2.reuse, R7, PT ;  /* 0x000000070200720c */ /* 0x040fe20003fa4070 */
[----:B------:R-:W-:Y:S01]  /*33a0*/  IMAD R5, R2, R5, R9 ;  /* 0x0000000502057224 */ /* 0x000fe200078e0209 */
[----:B------:R-:W-:Y:S01]  /*33b0*/  ISETP.GE.AND P0, PT, R246, RZ, PT ;  /* 0x000000fff600720c */ /* 0x000fe20003f06270 */
[----:B------:R-:W-:Y:S02]  /*33c0*/  IMAD.MOV.U32 R14, RZ, RZ, R6 ;  /* 0x000000ffff0e7224 */ /* 0x000fe400078e0006 */
[----:B------:R-:W-:Y:S01]  /*33d0*/  @!P3 IMAD.IADD R0, R0, 0x1, -R2 ;  /* 0x000000010000b824 */ /* 0x000fe200078e0a02 */
[----:B0-----:R-:W-:Y:S01]  /*33e0*/  IABS R11, R247 ;  /* 0x000000f7000b7213 */ /* 0x001fe20000000000 */
[----:B------:R-:W-:-:S03]  /*33f0*/  IMAD.HI.U32 R8, R4, R10, RZ ;  /* 0x0000000a04087227 */ /* 0x000fc600078e00ff */
[C---:B------:R-:W-:Y:S01]  /*3400*/  ISETP.GT.U32.AND P3, PT, R2.reuse, R0, PT ;  /* 0x000000000200720c */ /* 0x040fe20003f64070 */
[----:B------:R-:W-:Y:S01]  /*3410*/  @!P2 IMAD.MOV R14, RZ, RZ, -R14 ;  /* 0x000000ffff0ea224 */ /* 0x000fe200078e0a0e */
[C---:B------:R-:W-:Y:S01]  /*3420*/  ISETP.GT.U32.AND P2, PT, R2.reuse, R5, PT ;  /* 0x000000050200720c */ /* 0x040fe20003f44070 */
[----:B------:R-:W-:Y:S02]  /*3430*/  IMAD.MOV R8, RZ, RZ, -R8 ;  /* 0x000000ffff087224 */ /* 0x000fe400078e0a08 */
[----:B------:R-:W-:Y:S01]  /*3440*/  @!P5 IMAD.IADD R7, R7, 0x1, -R2 ;  /* 0x000000010707d824 */ /* 0x000fe200078e0a02 */
[----:B------:R-:W-:Y:S01]  /*3450*/  STL [R1+0x720], R14 ;  /* 0x0007200e01007387 */ /* 0x000fe20000100800 */
[----:B------:R-:W-:Y:S02]  /*3460*/  IMAD R8, R2, R8, R10 ;  /* 0x0000000802087224 */ /* 0x000fe400078e020a */
[----:B------:R-:W-:-:S03]  /*3470*/  IMAD.HI.U32 R6, R4, R12, RZ ;  /* 0x0000000c04067227 */ /* 0x000fc600078e00ff */
[----:B------:R-:W-:Y:S01]  /*3480*/  ISETP.GT.U32.AND P5, PT, R2, R8, PT ;  /* 0x000000080200720c */ /* 0x000fe20003fa4070 */
[----:B------:R-:W-:-:S04]  /*3490*/  IMAD.HI.U32 R9, R4, R11, RZ ;  /* 0x0000000b04097227 */ /* 0x000fc800078e00ff */
[----:B------:R-:W-:Y:S01]  /*34a0*/  IMAD.MOV.U32 R13, RZ, RZ, R7 ;  /* 0x000000ffff0d7224 */ /* 0x000fe200078e0007 */
[----:B------:R-:W-:Y:S01]  /*34b0*/  IABS R7, R245 ;  /* 0x000000f500077213 */ /* 0x000fe20000000000 */
[----:B------:R-:W-:Y:S02]  /*34c0*/  IMAD.MOV R6, RZ, RZ, -R6 ;  /* 0x000000ffff067224 */ /* 0x000fe400078e0a06 */
[--C-:B------:R-:W-:Y:S02]  /*34d0*/  @!P3 IMAD.IADD R0, R0, 0x1, -R2.reuse ;  /* 0x000000010000b824 */ /* 0x100fe400078e0a02 */
[----:B------:R-:W-:Y:S02]  /*34e0*/  @!P2 IMAD.IADD R5, R5, 0x1, -R2 ;  /* 0x000000010505a824 */ /* 0x000fe400078e0a02 */
[----:B------:R-:W-:Y:S02]  /*34f0*/  IMAD.MOV R9, RZ, RZ, -R9 ;  /* 0x000000ffff097224 */ /* 0x000fe400078e0a09 */
[C---:B------:R-:W-:Y:S01]  /*3500*/  IMAD R6, R2.reuse, R6, R12 ;  /* 0x0000000602067224 */ /* 0x040fe200078e020c */
[----:B------:R-:W-:Y:S01]  /*3510*/  ISETP.GT.U32.AND P2, PT, R2, R5, PT ;  /* 0x000000050200720c */ /* 0x000fe20003f44070 */
[----:B------:R-:W-:-:S02]  /*3520*/  IMAD.MOV.U32 R10, RZ, RZ, R0 ;  /* 0x000000ffff0a7224 */ /* 0x000fc400078e0000 */
[----:B------:R-:W-:Y:S02]  /*3530*/  IMAD R9, R2, R9, R11 ;  /* 0x0000000902097224 */ /* 0x000fe400078e020b */
[----:B------:R-:W-:-:S03]  /*3540*/  IMAD.HI.U32 R11, R4, R7, RZ ;  /* 0x00000007040b7227 */ /* 0x000fc600078e00ff */
[C---:B------:R-:W-:Y:S01]  /*3550*/  ISETP.GT.U32.AND P3, PT, R2.reuse, R9, PT ;  /* 0x000000090200720c */ /* 0x040fe20003f64070 */
[----:B------:R-:W-:Y:S01]  /*3560*/  @!P1 IMAD.MOV R10, RZ, RZ, -R10 ;  /* 0x000000ffff0a9224 */ /* 0x000fe200078e0a0a */
[----:B------:R-:W-:Y:S01]  /*3570*/  ISETP.GT.U32.AND P1, PT, R2, R6, PT ;  /* 0x000000060200720c */ /* 0x000fe20003f24070 */
[--C-:B------:R-:W-:Y:S02]  /*3580*/  @!P5 IMAD.IADD R8, R8, 0x1, -R2.reuse ;  /* 0x000000010808d824 */ /* 0x100fe400078e0a02 */
[----:B------:R-:W-:Y:S02]  /*3590*/  IMAD.MOV R11, RZ, RZ, -R11 ;  /* 0x000000ffff0b7224 */ /* 0x000fe400078e0a0b */
[--C-:B------:R-:W-:Y:S01]  /*35a0*/  @!P2 IMAD.IADD R5, R5, 0x1, -R2.reuse ;  /* 0x000000010505a824 */ /* 0x100fe200078e0a02 */
[C---:B------:R-:W-:Y:S01]  /*35b0*/  ISETP.GT.U32.AND P5, PT, R2.reuse, R8, PT ;  /* 0x000000080200720c */ /* 0x040fe20003fa4070 */
[C---:B------:R-:W-:Y:S02]  /*35c0*/  IMAD R7, R2.reuse, R11, R7 ;  /* 0x0000000b02077224 */ /* 0x040fe400078e0207 */
[----:B------:R-:W-:Y:S01]  /*35d0*/  @!P6 IMAD.MOV R13, RZ, RZ, -R13 ;  /* 0x000000ffff0de224 */ /* 0x000fe200078e0a0d */
[----:B------:R-:W-:Y:S01]  /*35e0*/  ISETP.GE.AND P6, PT, R247, RZ, PT ;  /* 0x000000fff700720c */ /* 0x000fe20003fc6270 */
[C---:B------:R-:W-:Y:S01]  /*35f0*/  VIADD R246, R3.reuse, 0x1f7 ;  /* 0x000001f703f67836 */ /* 0x040fe20000000000 */
[----:B------:R-:W-:Y:S01]  /*3600*/  ISETP.GT.U32.AND P2, PT, R2, R7, PT ;  /* 0x000000070200720c */ /* 0x000fe20003f44070 */
[--C-:B------:R-:W-:Y:S01]  /*3610*/  @!P1 IMAD.IADD R6, R6, 0x1, -R2.reuse ;  /* 0x0000000106069824 */ /* 0x100fe200078e0a02 */
[----:B------:R-:W-:Y:S01]  /*3620*/  STL [R1+0x71c], R13 ;  /* 0x00071c0d01007387 */ /* 0x000fe20000100800 */
[----:B------:R-:W-:Y:S01]  /*3630*/  VIADD R247, R3, 0x1f6 ;  /* 0x000001f603f77836 */ /* 0x000fe20000000000 */
[----:B------:R-:W-:Y:S01]  /*3640*/  IABS R0, R246 ;  /* 0x000000f600007213 */ /* 0x000fe20000000000 */
[----:B------:R-:W-:Y:S01]  /*3650*/  IMAD.MOV.U32 R12, RZ, RZ, R5 ;  /* 0x000000ffff0c7224 */ /* 0x000fe200078e0005 */
[----:B------:R0:W-:Y:S01]  /*3660*/  STL [R1+0x718], R10 ;  /* 0x0007180a01007387 */ /* 0x0001e20000100800 */
[----:B------:R-:W-:Y:S01]  /*3670*/  ISETP.GT.U32.AND P1, PT, R2, R6, PT ;  /* 0x000000060200720c */ /* 0x000fe20003f24070 */
[----:B------:R-:W-:Y:S01]  /*3680*/  @!P5 IMAD.IADD R8, R8, 0x1, -R2 ;  /* 0x000000010808d824 */ /* 0x000fe200078e0a02 */
[----:B------:R-:W-:Y:S01]  /*3690*/  ISETP.GE.AND P5, PT, R244, RZ, PT ;  /* 0x000000fff400720c */ /* 0x000fe20003fa6270 */
[----:B------:R-:W-:Y:S01]  /*36a0*/  @!P0 IMAD.MOV R12, RZ, RZ, -R12 ;  /* 0x000000ffff0c8224 */ /* 0x000fe200078e0a0c */
[----:B------:R-:W-:Y:S01]  /*36b0*/  ISETP.GE.AND P0, PT, R246, RZ, PT ;  /* 0x000000fff600720c */ /* 0x000fe20003f06270 */
[----:B------:R-:W-:Y:S01]  /*36c0*/  IMAD.HI.U32 R11, R4, R0, RZ ;  /* 0x00000000040b7227 */ /* 0x000fe200078e00ff */
[----:B0-----:R-:W-:-:S03]  /*36d0*/  IABS R10, R247 ;  /* 0x000000f7000a7213 */ /* 0x001fc60000000000 */
[----:B------:R-:W-:Y:S02]  /*36e0*/  IMAD.MOV.U32 R13, RZ, RZ, R8 ;  /* 0x000000ffff0d7224 */ /* 0x000fe400078e0008 */
[----:B------:R-:W-:Y:S02]  /*36f0*/  VIADD R246, R3, 0x1f5 ;  /* 0x000001f503f67836 */ /* 0x000fe40000000000 */
[--C-:B------:R-:W-:Y:S02]  /*3700*/  @!P2 IMAD.IADD R7, R7, 0x1, -R2.reuse ;  /* 0x000000010707a824 */ /* 0x100fe400078e0a02 */
[----:B------:R-:W-:Y:S01]  /*3710*/  @!P3 IMAD.IADD R9, R9, 0x1, -R2 ;  /* 0x000000010909b824 */ /* 0x000fe200078e0a02 */
[----:B------:R-:W-:Y:S01]  /*3720*/  IABS R5, R246 ;  /* 0x000000f600057213 */ /* 0x000fe20000000000 */
[----:B------:R-:W-:Y:S01]  /*3730*/  IMAD.HI.U32 R8, R4, R10, RZ ;  /* 0x0000000a04087227 */ /* 0x000fe200078e00ff */
[C---:B------:R-:W-:Y:S02]  /*3740*/  ISETP.GT.U32.AND P2, PT, R2.reuse, R7, PT ;  /* 0x000000070200720c */ /* 0x040fe40003f44070 */
[----:B------:R-:W-:Y:S01]  /*3750*/  ISETP.GT.U32.AND P3, PT, R2, R9, PT ;  /* 0x000000090200720c */ /* 0x000fe20003f64070 */
[----:B------:R-:W-:-:S02]  /*3760*/  IMAD.MOV R11, RZ, RZ, -R11 ;  /* 0x000000ffff0b7224 */ /* 0x000fc400078e0a0b */
[----:B------:R-:W-:Y:S01]  /*3770*/  @!P4 IMAD.MOV R13, RZ, RZ, -R13 ;  /* 0x000000ffff0dc224 */ /* 0x000fe200078e0a0d */
[----:B------:R-:W-:Y:S01]  /*3780*/  ISETP.GE.AND P4, PT, R245, RZ, PT ;  /* 0x000000fff500720c */ /* 0x000fe20003f86270 */
[----:B------:R-:W-:Y:S02]  /*3790*/  IMAD.MOV R8, RZ, RZ, -R8 ;  /* 0x000000ffff087224 */ /* 0x000fe400078e0a08 */
[----:B------:R-:W-:Y:S01]  /*37a0*/  IMAD R0, R2, R11, R0 ;  /* 0x0000000b02007224 */ /* 0x000fe200078e0200 */
[----:B------:R-:W-:Y:S01]  /*37b0*/  STL [R1+0x714], R13 ;  /* 0x0007140d01007387 */ /* 0x000fe20000100800 */
[----:B------:R-:W-:Y:S02]  /*37c0*/  @!P1 IMAD.IADD R6, R6, 0x1, -R2 ;  /* 0x0000000106069824 */ /* 0x000fe400078e0a02 */
[----:B------:R-:W-:Y:S01]  /*37d0*/  IMAD R8, R2, R8, R10 ;  /* 0x0000000802087224 */ /* 0x000fe200078e020a */
[----:B------:R0:W-:Y:S01]  /*37e0*/  STL [R1+0x710], R12 ;  /* 0x0007100c01007387 */ /* 0x0001e20000100800 */
[----:B------:R-:W-:Y:S01]  /*37f0*/  IMAD.HI.U32 R10, R4, R5, RZ ;  /* 0x00000005040a7227 */ /* 0x000fe200078e00ff */
[----:B------:R-:W-:-:S03]  /*3800*/  ISETP.GT.U32.AND P1, PT, R2, R0, PT ;  /* 0x000000000200720c */ /* 0x000fc60003f24070 */
[----:B------:R-:W-:Y:S02]  /*3810*/  IMAD.MOV R10, RZ, RZ, -R10 ;  /* 0x000000ffff0a7224 */ /* 0x000fe400078e0a0a */
[----:B------:R-:W-:Y:S02]  /*3820*/  @!P2 IMAD.IADD R7, R7, 0x1, -R2 ;  /* 0x000000010707a824 */ /* 0x000fe400078e0a02 */
[C---:B------:R-:W-:Y:S02]  /*3830*/  IMAD R5, R2.reuse, R10, R5 ;  /* 0x0000000a02057224 */ /* 0x040fe400078e0205 */
[----:B0-----:R-:W-:Y:S02]  /*3840*/  IMAD.MOV.U32 R12, RZ, RZ, R6 ;  /* 0x000000ffff0c7224 */ /* 0x001fe400078e0006 */
[----:B------:R-:W-:Y:S01]  /*3850*/  @!P3 IMAD.IADD R9, R9, 0x1, -R2 ;  /* 0x000000010909b824 */ /* 0x000fe200078e0a02 */
[----:B------:R-:W-:Y:S01]  /*3860*/  ISETP.GE.AND P3, PT, R247, RZ, PT ;  /* 0x000000fff700720c */ /* 0x000fe20003f66270 */
[----:B------:R-:W-:Y:S01]  /*3870*/  @!P5 IMAD.MOV R12, RZ, RZ, -R12 ;  /* 0x000000ffff0cd224 */ /* 0x000fe200078e0a0c */
[C---:B------:R-:W-:Y:S01]  /*3880*/  ISETP.GT.U32.AND P5, PT, R2.reuse, R8, PT ;  /* 0x000000080200720c */ /* 0x040fe20003fa4070 */
[----:B------:R-:W-:Y:S01]  /*3890*/  @!P4 IMAD.MOV R7, RZ, RZ, -R7 ;  /* 0x000000ffff07c224 */ /* 0x000fe200078e0a07 */
[----:B------:R-:W-:Y:S01]  /*38a0*/  ISETP.GT.U32.AND P4, PT, R2, R5, PT ;  /* 0x000000050200720c */ /* 0x000fe20003f84070 */
[----:B------:R-:W-:Y:S01]  /*38b0*/  @!P6 IMAD.MOV R9, RZ, RZ, -R9 ;  /* 0x000000ffff09e224 */ /* 0x000fe200078e0a09 */
[----:B------:R-:W-:Y:S01]  /*38c0*/  ISETP.GE.AND P6, PT, R246, RZ, PT ;  /* 0x000000fff600720c */ /* 0x000fe20003fc6270 */
[----:B------:R-:W-:-:S02]  /*38d0*/  VIADD R247, R3, 0x1f4 ;  /* 0x000001f403f77836 */ /* 0x000fc40000000000 */
[--C-:B------:R-:W-:Y:S01]  /*38e0*/  @!P1 IMAD.IADD R0, R0, 0x1, -R2.reuse ;  /* 0x0000000100009824 */ /* 0x100fe200078e0a02 */
[----:B------:R0:W-:Y:S01]  /*38f0*/  STL [R1+0x708], R9 ;  /* 0x0007080901007387 */ /* 0x0001e20000100800 */
[----:B------:R-:W-:Y:S01]  /*3900*/  VIADD R245, R3, 0x1f1 ;  /* 0x000001f103f57836 */ /* 0x000fe20000000000 */
[----:B------:R-:W-:Y:S01]  /*3910*/  ISETP.GE.AND P2, PT, R247, RZ, PT ;  /* 0x000000fff700720c */ /* 0x000fe20003f46270 */
[----:B------:R-:W-:Y:S01]  /*3920*/  VIADD R244, R3, 0x1f3 ;  /* 0x000001f303f47836 */ /* 0x000fe20000000000 */
[----:B------:R-:W-:Y:S01]  /*3930*/  ISETP.GT.U32.AND P1, PT, R2, R0, PT ;  /* 0x000000000200720c */ /* 0x000fe20003f24070 */
[--C-:B------:R-:W-:Y:S01]  /*3940*/  @!P5 IMAD.IADD R8, R8, 0x1, -R2.reuse ;  /* 0x000000010808d824 */ /* 0x100fe200078e0a02 */
[----:B------:R1:W-:Y:S01]  /*3950*/  STL [R1+0x704], R12 ;  /* 0x0007040c01007387 */ /* 0x0003e20000100800 */
[----:B------:R-:W-:Y:S01]  /*3960*/  @!P4 IMAD.IADD R5, R5, 0x1, -R2 ;  /* 0x000000010505c824 */ /* 0x000fe200078e0a02 */
[----:B------:R-:W-:Y:S01]  /*3970*/  IABS R6, R244 ;  /* 0x000000f400067213 */ /* 0x000fe20000000000 */
[C---:B------:R-:W-:Y:S01]  /*3980*/  VIADD R246, R3.reuse, 0x1f0 ;  /* 0x000001f003f67836 */ /* 0x040fe20000000000 */
[----:B0-----:R-:W-:Y:S01]  /*3990*/  IABS R9, R247 ;  /* 0x000000f700097213 */ /* 0x001fe20000000000 */
[----:B------:R-:W-:Y:S01]  /*39a0*/  VIADD R247, R3, 0x1f2 ;  /* 0x000001f203f77836 */ /* 0x000fe20000000000 */
[C---:B------:R-:W-:Y:S01]  /*39b0*/  ISETP.GT.U32.AND P5, PT, R2.reuse, R8, PT ;  /* 0x000000080200720c */ /* 0x040fe20003fa4070 */
[----:B------:R0:W-:Y:S01]  /*39c0*/  STL [R1+0x6f4], R7 ;  /* 0x0006f40701007387 */ /* 0x0001e20000100800 */
[----:B------:R-:W-:Y:S01]  /*39d0*/  ISETP.GT.U32.AND P4, PT, R2, R5, PT ;  /* 0x000000050200720c */ /* 0x000fe20003f84070 */
[----:B------:R-:W-:Y:S01]  /*39e0*/  IMAD.HI.U32 R11, R4, R6, RZ ;  /* 0x00000006040b7227 */ /* 0x000fe200078e00ff */
[----:B------:R-:W-:-:S03]  /*39f0*/  IABS R10, R247 ;  /* 0x000000f7000a7213 */ /* 0x000fc60000000000 */
[----:B-1----:R-:W-:-:S04]  /*3a00*/  IMAD.HI.U32 R12, R4, R9, RZ ;  /* 0x00000009040c7227 */ /* 0x002fc800078e00ff */
[----:B------:R-:W-:Y:S01]  /*3a10*/  IMAD.MOV R12, RZ, RZ, -R12 ;  /* 0x000000ffff0c7224 */ /* 0x000fe200078e0a0c */
[----:B0-----:R-:W-:Y:S01]  /*3a20*/  IABS R7, R245 ;  /* 0x000000f500077213 */ /* 0x001fe20000000000 */
[----:B------:R-:W-:Y:S02]  /*3a30*/  @!P1 IMAD.IADD R0, R0, 0x1, -R2 ;  /* 0x0000000100009824 */ /* 0x000fe400078e0a02 */
[----:B------:R-:W-:Y:S02]  /*3a40*/  IMAD R9, R2, R12, R9 ;  /* 0x0000000c02097224 */ /* 0x000fe400078e0209 */
[----:B------:R-:W-:-:S03]  /*3a50*/  IMAD.HI.U32 R12, R4, R10, RZ ;  /* 0x0000000a040c7227 */ /* 0x000fc600078e00ff */
[----:B------:R-:W-:Y:S01]  /*3a60*/  ISETP.GT.U32.AND P1, PT, R2, R9, PT ;  /* 0x000000090200720c */ /* 0x000fe20003f24070 */
[----:B------:R-:W-:Y:S02]  /*3a70*/  IMAD.MOV.U32 R13, RZ, RZ, R0 ;  /* 0x000000ffff0d7224 */ /* 0x000fe400078e0000 */
[----:B------:R-:W-:Y:S02]  /*3a80*/  @!P5 IMAD.IADD R8, R8, 0x1, -R2 ;  /* 0x000000010808d824 */ /* 0x000fe400078e0a02 */
[----:B------:R-:W-:Y:S02]  /*3a90*/  IMAD.MOV R12, RZ, RZ, -R12 ;  /* 0x000000ffff0c7224 */ /* 0x000fe400078e0a0c */
[----:B------:R-:W-:-:S04]  /*3aa0*/  IMAD.HI.U32 R0, R4, R7, RZ ;  /* 0x0000000704007227 */ /* 0x000fc800078e00ff */
[----:B------:R-:W-:Y:S01]  /*3ab0*/  @!P0 IMAD.MOV R13, RZ, RZ, -R13 ;  /* 0x000000ffff0d8224 */ /* 0x000fe200078e0a0d */
[----:B------:R-:W-:Y:S01]  /*3ac0*/  ISETP.GE.AND P0, PT, R244, RZ, PT ;  /* 0x000000fff400720c */ /* 0x000fe20003f06270 */
[----:B------:R-:W-:Y:S02]  /*3ad0*/  @!P3 IMAD.MOV R8, RZ, RZ, -R8 ;  /* 0x000000ffff08b224 */ /* 0x000fe400078e0a08 */
[C---:B------:R-:W-:Y:S01]  /*3ae0*/  IMAD R10, R2.reuse, R12, R10 ;  /* 0x0000000c020a7224 */ /* 0x040fe200078e020a */
[----:B------:R-:W-:Y:S01]  /*3af0*/  STL [R1+0x6ec], R13 ;  /* 0x0006ec0d01007387 */ /* 0x000fe20000100800 */
[----:B------:R-:W-:Y:S02]  /*3b00*/  IMAD.MOV R0, RZ, RZ, -R0 ;  /* 0x000000ffff007224 */ /* 0x000fe400078e0a00 */
[--C-:B------:R-:W-:Y:S01]  /*3b10*/  @!P4 IMAD.IADD R5, R5, 0x1, -R2.reuse ;  /* 0x000000010505c824 */ /* 0x100fe200078e0a02 */
[----:B------:R0:W-:Y:S01]  /*3b20*/  STL [R1+0x6e0], R8 ;  /* 0x0006e00801007387 */ /* 0x0001e20000100800 */
[C---:B------:R-:W-:Y:S01]  /*3b30*/  IMAD R0, R2.reuse, R0, R7 ;  /* 0x0000000002007224 */ /* 0x040fe200078e0207 */
[----:B------:R-:W-:Y:S01]  /*3b40*/  ISETP.GT.U32.AND P4, PT, R2, R10, PT ;  /* 0x0000000a0200720c */ /* 0x000fe20003f84070 */
[----:B------:R-:W-:Y:S01]  /*3b50*/  @!P1 IMAD.IADD R9, R9, 0x1, -R2 ;  /* 0x0000000109099824 */ /* 0x000fe200078e0a02 */
[----:B------:R-:W-:Y:S01]  /*3b60*/  ISETP.GE.AND P1, PT, R247, RZ, PT ;  /* 0x000000fff700720c */ /* 0x000fe20003f26270 */
[----:B------:R-:W-:-:S02]  /*3b70*/  IMAD.MOV R11, RZ, RZ, -R11 ;  /* 0x000000ffff0b7224 */ /* 0x000fc400078e0a0b */
[C---:B------:R-:W-:Y:S01]  /*3b80*/  VIADD R247, R3.reuse, 0x1ef ;  /* 0x000001ef03f77836 */ /* 0x040fe20000000000 */
[C---:B------:R-:W-:Y:S01]  /*3b90*/  ISETP.GT.U32.AND P3, PT, R2.reuse, R9, PT ;  /* 0x000000090200720c */ /* 0x040fe20003f64070 */
[C---:B------:R-:W-:Y:S01]  /*3ba0*/  IMAD R6, R2.reuse, R11, R6 ;  /* 0x0000000b02067224 */ /* 0x040fe200078e0206 */
[----:B------:R-:W-:Y:S01]  /*3bb0*/  IABS R11, R246 ;  /* 0x000000f6000b7213 */ /* 0x000fe20000000000 */
[----:B0-----:R-:W-:Y:S01]  /*3bc0*/  IMAD.MOV.U32 R8, RZ, RZ, R5 ;  /* 0x000000ffff087224 */ /* 0x001fe200078e0005 */
[----:B------:R-:W-:Y:S01]  /*3bd0*/  IABS R7, R247 ;  /* 0x000000f700077213 */ /* 0x000fe20000000000 */
[----:B------:R-:W-:Y:S01]  /*3be0*/  VIADD R244, R3, 0x1ed ;  /* 0x000001ed03f47836 */ /* 0x000fe20000000000 */
[C---:B------:R-:W-:Y:S01]  /*3bf0*/  ISETP.GT.U32.AND P5, PT, R2.reuse, R6, PT ;  /* 0x000000060200720c */ /* 0x040fe20003fa4070 */
[----:B------:R-:W-:Y:S01]  /*3c00*/  @!P6 IMAD.MOV R8, RZ, RZ, -R8 ;  /* 0x000000ffff08e224 */ /* 0x000fe200078e0a08 */
[----:B------:R-:W-:Y:S01]  /*3c10*/  ISETP.GT.U32.AND P6, PT, R2, R0, PT ;  /* 0x000000000200720c */ /* 0x000fe20003fc4070 */
[----:B------:R-:W-:Y:S01]  /*3c20*/  @!P4 IMAD.IADD R10, R10, 0x1, -R2 ;  /* 0x000000010a0ac824 */ /* 0x000fe200078e0a02 */
[----:B------:R-:W-:Y:S01]  /*3c30*/  IABS R5, R239 ;  /* 0x000000ef00057213 */ /* 0x000fe20000000000 */
[----:B------:R-:W-:Y:S01]  /*3c40*/  IMAD.HI.U32 R13, R4, R11, RZ ;  /* 0x0000000b040d7227 */ /* 0x000fe200078e00ff */
[----:B------:R0:W-:Y:S01]  /*3c50*/  STL [R1+0x6d8], R8 ;  /* 0x0006d80801007387 */ /* 0x0001e20000100800 */
[----:B------:R-:W-:-:S02]  /*3c60*/  ISETP.GE.AND P4, PT, R246, RZ, PT ;  /* 0x000000fff600720c */ /* 0x000fc40003f86270 */
[----:B------:R-:W-:Y:S02]  /*3c70*/  @!P3 IMAD.IADD R9, R9, 0x1, -R2 ;  /* 0x000000010909b824 */ /* 0x000fe400078e0a02 */
[----:B------:R-:W-:-:S04]  /*3c80*/  IMAD.HI.U32 R12, R4, R7, RZ ;  /* 0x00000007040c7227 */ /* 0x000fc800078e00ff */
[----:B------:R-:W-:Y:S01]  /*3c90*/  @!P6 IMAD.IADD R0, R0, 0x1, -R2 ;  /* 0x000000010000e824 */ /* 0x000fe200078e0a02 */
[C---:B------:R-:W-:Y:S01]  /*3ca0*/  ISETP.GT.U32.AND P6, PT, R2.reuse, R10, PT ;  /* 0x0000000a0200720c */ /* 0x040fe20003fc4070 */
[----:B------:R-:W-:Y:S02]  /*3cb0*/  IMAD.MOV R13, RZ, RZ, -R13 ;  /* 0x000000ffff0d7224 */ /* 0x000fe400078e0a0d */
[----:B------:R-:W-:Y:S02]  /*3cc0*/  IMAD.MOV R12, RZ, RZ, -R12 ;  /* 0x000000ffff0c7224 */ /* 0x000fe400078e0a0c */
[----:B------:R-:W-:Y:S01]  /*3cd0*/  @!P2 IMAD.MOV R9, RZ, RZ, -R9 ;  /* 0x000000ffff09a224 */ /* 0x000fe200078e0a09 */
[----:B------:R-:W-:Y:S01]  /*3ce0*/  ISETP.GT.U32.AND P2, PT, R2, R0, PT ;  /* 0x000000000200720c */ /* 0x000fe20003f44070 */
[----:B0-----:R-:W-:-:S03]  /*3cf0*/  IMAD.HI.U32 R8, R4, R5, RZ ;  /* 0x0000000504087227 */ /* 0x001fc600078e00ff */
[----:B------:R0:W-:Y:S01]  /*3d00*/  STL [R1+0x6d4], R9 ;  /* 0x0006d40901007387 */ /* 0x0001e20000100800 */
[C---:B------:R-:W-:Y:S01]  /*3d10*/  IMAD R11, R2.reuse, R13, R11 ;  /* 0x0000000d020b7224 */ /* 0x040fe200078e020b */
[----:B------:R-:W-:Y:S01]  /*3d20*/  IABS R13, R244 ;  /* 0x000000f4000d7213 */ /* 0x000fe20000000000 */
[----:B------:R-:W-:Y:S02]  /*3d30*/  IMAD R7, R2, R12, R7 ;  /* 0x0000000c02077224 */ /* 0x000fe400078e0207 */
[----:B------:R-:W-:Y:S01]  /*3d40*/  @!P5 IMAD.IADD R6, R6, 0x1, -R2 ;  /* 0x000000010606d824 */ /* 0x000fe200078e0a02 */
[----:B------:R-:W-:Y:S01]  /*3d50*/  ISETP.GT.U32.AND P3, PT, R2, R11, PT ;  /* 0x0000000b0200720c */ /* 0x000fe20003f64070 */
[----:B------:R-:W-:Y:S02]  /*3d60*/  IMAD.MOV R8, RZ, RZ, -R8 ;  /* 0x000000ffff087224 */ /* 0x000fe400078e0a08 */
[----:B------:R-:W-:Y:S01]  /*3d70*/  @!P6 IMAD.IADD R10, R10, 0x1, -R2 ;  /* 0x000000010a0ae824 */ /* 0x000fe200078e0a02 */
[C---:B------:R-:W-:Y:S01]  /*3d80*/  ISETP.GT.U32.AND P6, PT, R2.reuse, R7, PT ;  /* 0x000000070200720c */ /* 0x040fe20003fc4070 */
[C---:B------:R-:W-:Y:S01]  /*3d90*/  IMAD R5, R2.reuse, R8, R5 ;  /* 0x0000000802057224 */ /* 0x040fe200078e0205 */
[----:B------:R-:W-:Y:S01]  /*3da0*/  ISETP.GT.U32.AND P5, PT, R2, R6, PT ;  /* 0x000000060200720c */ /* 0x000fe20003fa4070 */
[----:B0-----:R-:W-:-:S04]  /*3db0*/  IMAD.HI.U32 R9, R4, R13, RZ ;  /* 0x0000000d04097227 */ /* 0x001fc800078e00ff */
[----:B------:R-:W-:Y:S02]  /*3dc0*/  IMAD.MOV R9, RZ, RZ, -R9 ;  /* 0x000000ffff097224 */ /* 0x000fe400078e0a09 */
[--C-:B------:R-:W-:Y:S01]  /*3dd0*/  @!P2 IMAD.IADD R0, R0, 0x1, -R2.reuse ;  /* 0x000000010000a824 */ /* 0x100fe200078e0a02 */
[C---:B------:R-:W-:Y:S01]  /*3de0*/  ISETP.GT.U32.AND P2, PT, R2.reuse, R5, PT ;  /* 0x000000050200720c */ /* 0x040fe20003f44070 */
[----:B------:R-:W-:Y:S02]  /*3df0*/  IMAD R13, R2, R9, R13 ;  /* 0x00000009020d7224 */ /* 0x000fe400078e020d */
[--C-:B------:R-:W-:Y:S02]  /*3e00*/  @!P6 IMAD.IADD R7, R7, 0x1, -R2.reuse ;  /* 0x000000010707e824 */ /* 0x100fe400078e0a02 */
[----:B------:R-:W-:Y:S01]  /*3e10*/  @!P5 IMAD.IADD R6, R6, 0x1, -R2 ;  /* 0x000000010606d824 */ /* 0x000fe200078e0a02 */
[----:B------:R-:W-:Y:S01]  /*3e20*/  ISETP.GT.U32.AND P6, PT, R2, R13, PT ;  /* 0x0000000d0200720c */ /* 0x000fe20003fc4070 */
[----:B------:R-:W-:Y:S01]  /*3e30*/  VIADD R246, R3, 0x1eb ;  /* 0x000001eb03f67836 */ /* 0x000fe20000000000 */
[----:B------:R-:W-:Y:S01]  /*3e40*/  ISETP.GE.AND P5, PT, R245, RZ, PT ;  /* 0x000000fff500720c */ /* 0x000fe20003fa6270 */
[----:B------:R-:W-:-:S02]  /*3e50*/  @!P0 IMAD.MOV R6, RZ, RZ, -R6 ;  /* 0x000000ffff068224 */ /* 0x000fc400078e0a06 */
[--C-:B------:R-:W-:Y:S01]  /*3e60*/  @!P3 IMAD.IADD R11, R11, 0x1, -R2.reuse ;  /* 0x000000010b0bb824 */ /* 0x100fe200078e0a02 */
[----:B------:R-:W-:Y:S01]  /*3e70*/  ISETP.GE.AND P3, PT, R247, RZ, PT ;  /* 0x000000fff700720c */ /* 0x000fe20003f66270 */
[----:B------:R-:W-:Y:S01]  /*3e80*/  @!P2 IMAD.IADD R5, R5, 0x1, -R2 ;  /* 0x000000010505a824 */ /* 0x000fe200078e0a02 */
[C---:B------:R-:W-:Y:S01]  /*3e90*/  ISETP.GT.U32.AND P2, PT, R2.reuse, R7, PT ;  /* 0x000000070200720c */ /* 0x040fe20003f44070 */
[----:B------:R-:W-:Y:S01]  /*3ea0*/  @!P1 IMAD.MOV R10, RZ, RZ, -R10 ;  /* 0x000000ffff0a9224 */ /* 0x000fe200078e0a0a */
[----:B------:R0:W-:Y:S01]  /*3eb0*/  STL [R1+0x6d0], R6 ;  /* 0x0006d00601007387 */ /* 0x0001e20000100800 */
[----:B------:R-:W-:Y:S01]  /*3ec0*/  VIADD R247, R3, 0x1ea ;  /* 0x000001ea03f77836 */ /* 0x000fe20000000000 */
[C---:B------:R-:W-:Y:S01]  /*3ed0*/  ISETP.GT.U32.AND P0, PT, R2.reuse, R11, PT ;  /* 0x0000000b0200720c */ /* 0x040fe20003f04070 */
[----:B------:R-:W-:Y:S01]  /*3ee0*/  @!P6 IMAD.IADD R13, R13, 0x1, -R2 ;  /* 0x000000010d0de824 */ /* 0x000fe200078e0a02 */
[----:B------:R1:W-:Y:S01]  /*3ef0*/  STL [R1+0x6cc], R10 ;  /* 0x0006cc0a01007387 */ /* 0x0003e20000100800 */
[C---:B------:R-:W-:Y:S01]  /*3f00*/  VIADD R245, R3.reuse, 0x1ec ;  /* 0x000001ec03f57836 */ /* 0x040fe20000000000 */
[----:B------:R-:W-:Y:S01]  /*3f10*/  IABS R9, R247 ;  /* 0x000000f700097213 */ /* 0x000fe20000000000 */
[----:B------:R-:W-:Y:S01]  /*3f20*/  VIADD R248, R3, 0x10 ;  /* 0x0000001003f87836 */ /* 0x000fe20000000000 */
[----:B------:R-:W-:-:S02]  /*3f30*/  ISETP.GT.U32.AND P6, PT, R2, R13, PT ;  /* 0x0000000d0200720c */ /* 0x000fc40003fc4070 */
[----:B0-----:R-:W-:Y:S01]  /*3f40*/  IABS R6, R246 ;  /* 0x000000f600067213 */ /* 0x001fe20000000000 */
[----:B------:R-:W-:Y:S01]  /*3f50*/  @!P2 IMAD.IADD R7, R7, 0x1, -R2 ;  /* 0x000000010707a824 */ /* 0x000fe200078e0a02 */
[----:B------:R-:W-:Y:S01]  /*3f60*/  IABS R8, R245 ;  /* 0x000000f500087213 */ /* 0x000fe20000000000 */
[----:B-1----:R-:W-:Y:S01]  /*3f70*/  IMAD.MOV.U32 R10, RZ, RZ, R0 ;  /* 0x000000ffff0a7224 */ /* 0x002fe200078e0000 */
[----:B------:R-:W-:Y:S01]  /*3f80*/  ISETP.GE.AND P1, PT, R244, RZ, PT ;  /* 0x000000fff400720c */ /* 0x000fe20003f26270 */
[----:B------:R-:W-:Y:S01]  /*3f90*/  IMAD.HI.U32 R14, R4, R6, RZ ;  /* 0x00000006040e7227 */ /* 0x000fe200078e00ff */
[----:B------:R-:W-:-:S03]  /*3fa0*/  IABS R169, R248 ;  /* 0x000000f800a97213 */ /* 0x000fc60000000000 */
[----:B------:R-:W-:Y:S01]  /*3fb0*/  @!P5 IMAD.MOV R10, RZ, RZ, -R10 ;  /* 0x000000ffff0ad224 */ /* 0x000fe200078e0a0a */
[----:B------:R-:W-:Y:S01]  /*3fc0*/  ISETP.GT.U32.AND P5, PT, R2, R5, PT ;  /* 0x000000050200720c */ /* 0x000fe20003fa4070 */
[----:B------:R-:W-:Y:S02]  /*3fd0*/  IMAD.MOV R14, RZ, RZ, -R14 ;  /* 0x000000ffff0e7224 */ /* 0x000fe400078e0a0e */
[----:B------:R-:W-:Y:S01]  /*3fe0*/  IMAD.HI.U32 R0, R4, R9, RZ ;  /* 0x0000000904007227 */ /* 0x000fe200078e00ff */
[----:B------:R0:W-:Y:S03]  /*3ff0*/  STL [R1+0x6c4], R10 ;  /* 0x0006c40a01007387 */ /* 0x0001e60000100800 */
[----:B------:R-:W-:Y:S02]  /*4000*/  IMAD R6, R2, R14, R6 ;  /* 0x0000000e02067224 */ /* 0x000fe400078e0206 */
[----:B------:R-:W-:-:S02]  /*4010*/  IMAD.MOV R0, RZ, RZ, -R0 ;  /* 0x000000ffff007224 */ /* 0x000fc400078e0a00 */
[--C-:B------:R-:W-:Y:S02]  /*4020*/  @!P6 IMAD.IADD R13, R13, 0x1, -R2.reuse ;  /* 0x000000010d0de824 */ /* 0x100fe400078e0a02 */
[C---:B------:R-:W-:Y:S02]  /*4030*/  IMAD R0, R2.reuse, R0, R9 ;  /* 0x0000000002007224 */ /* 0x040fe400078e0209 */
[----:B0-----:R-:W-:Y:S02]  /*4040*/  IMAD.MOV.U32 R10, RZ, RZ, R7 ;  /* 0x000000ffff0a7224 */ /* 0x001fe400078e0007 */
[----:B------:R-:W-:Y:S01]  /*4050*/  @!P0 IMAD.IADD R11, R11, 0x1, -R2 ;  /* 0x000000010b0b8824 */ /* 0x000fe200078e0a02 */
[C---:B------:R-:W-:Y:S01]  /*4060*/  ISETP.GT.U32.AND P6, PT, R2.reuse, R0, PT ;  /* 0x000000000200720c */ /* 0x040fe20003fc4070 */
[----:B------:R-:W-:Y:S01]  /*4070*/  @!P3 IMAD.MOV R10, RZ, RZ, -R10 ;  /* 0x000000ffff0ab224 */ /* 0x000fe200078e0a0a */
[----:B------:R-:W-:Y:S01]  /*4080*/  ISETP.GT.U32.AND P3, PT, R2, R6, PT ;  /* 0x000000060200720c */ /* 0x000fe20003f64070 */
[----:B------:R-:W-:Y:S01]  /*4090*/  IMAD.HI.U32 R12, R4, R8, RZ ;  /* 0x00000008040c7227 */ /* 0x000fe200078e00ff */
[----:B------:R-:W-:-:S03]  /*40a0*/  ISETP.GE.AND P0, PT, R239, RZ, PT ;  /* 0x000000ffef00720c */ /* 0x000fc60003f06270 */
[----:B------:R-:W-:Y:S01]  /*40b0*/  @!P4 IMAD.MOV R11, RZ, RZ, -R11 ;  /* 0x000000ffff0bc224 */ /* 0x000fe200078e0a0b */
[----:B------:R-:W-:Y:S01]  /*40c0*/  ISETP.GE.AND P4, PT, R245, RZ, PT ;  /* 0x000000fff500720c */ /* 0x000fe20003f86270 */
[----:B------:R-:W-:Y:S02]  /*40d0*/  IMAD.MOV R12, RZ, RZ, -R12 ;  /* 0x000000ffff0c7224 */ /* 0x000fe400078e0a0c */
[C---:B------:R-:W-:Y:S01]  /*40e0*/  VIADD R239, R3.reuse, 0x1e9 ;  /* 0x000001e903ef7836 */ /* 0x040fe20000000000 */
[----:B------:R0:W-:Y:S01]  /*40f0*/  STL [R1+0x6c0], R11 ;  /* 0x0006c00b01007387 */ /* 0x0001e20000100800 */
[----:B------:R-:W-:Y:S02]  /*4100*/  VIADD R244, R3, 0x1e8 ;  /* 0x000001e803f47836 */ /* 0x000fe40000000000 */
[----:B------:R-:W-:Y:S01]  /*4110*/  IMAD R12, R2, R12, R8 ;  /* 0x0000000c020c7224 */ /* 0x000fe200078e0208 */
[----:B------:R-:W-:Y:S01]  /*4120*/  IABS R8, R239 ;  /* 0x000000ef00087213 */ /* 0x000fe20000000000 */
[--C-:B------:R-:W-:Y:S01]  /*4130*/  @!P3 IMAD.IADD R6, R6, 0x1, -R2.reuse ;  /* 0x000000010606b824 */ /* 0x100fe200078e0a02 */
[----:B------:R-:W-:Y:S01]  /*4140*/  STL [R1+0x6bc], R10 ;  /* 0x0006bc0a01007387 */ /* 0x000fe20000100800 */
[--C-:B------:R-:W-:Y:S01]  /*4150*/  @!P5 IMAD.IADD R5, R5, 0x1, -R2.reuse ;  /* 0x000000010505d824 */ /* 0x100fe200078e0a02 */
[----:B------:R-:W-:Y:S01]  /*4160*/  ISETP.GT.U32.AND P2, PT, R2, R12, PT ;  /* 0x0000000c0200720c */ /* 0x000fe20003f44070 */
[----:B------:R-:W-:Y:S01]  /*4170*/  @!P6 IMAD.IADD R0, R0, 0x1, -R2 ;  /* 0x000000010000e824 */ /* 0x000fe200078e0a02 */
[----:B0-----:R-:W-:Y:S01]  /*4180*/  IABS R11, R244 ;  /* 0x000000f4000b7213 */ /* 0x001fe20000000000 */
[----:B------:R-:W-:Y:S01]  /*4190*/  IMAD.MOV.U32 R14, RZ, RZ, R5 ;  /* 0x000000ffff0e7224 */ /* 0x000fe200078e0005 */
[----:B------:R-:W-:Y:S01]  /*41a0*/  ISETP.GT.U32.AND P6, PT, R2, R6, PT ;  /* 0x000000060200720c */ /* 0x000fe20003fc4070 */
[----:B------:R-:W-:Y:S01]  /*41b0*/  IMAD.HI.U32 R7, R4, R8, RZ ;  /* 0x0000000804077227 */ /* 0x000fe200078e00ff */
[----:B------:R-:W-:-:S03]  /*41c0*/  ISETP.GE.AND P5, PT, R246, RZ, PT ;  /* 0x000000fff600720c */ /* 0x000fc60003fa6270 */
[----:B------:R-:W-:-:S04]  /*41d0*/  IMAD.HI.U32 R5, R4, R11, RZ ;  /* 0x0000000b04057227 */ /* 0x000fc800078e00ff */
[----:B------:R-:W-:Y:S02]  /*41e0*/  IMAD.MOV R7, RZ, RZ, -R7 ;  /* 0x000000ffff077224 */ /* 0x000fe400078e0a07 */
[C---:B------:R-:W-:Y:S02]  /*41f0*/  VIADD R245, R3.reuse, 0x1e7 ;  /* 0x000001e703f57836 */ /* 0x040fe40000000000 */
[----:B------:R-:W-:Y:S02]  /*4200*/  IMAD.MOV R5, RZ, RZ, -R5 ;  /* 0x000000ffff057224 */ /* 0x000fe400078e0a05 */
[----:B------:R-:W-:Y:S01]  /*4210*/  @!P0 IMAD.MOV R14, RZ, RZ, -R14 ;  /* 0x000000ffff0e8224 */ /* 0x000fe200078e0a0e */
[C---:B------:R-:W-:Y:S01]  /*4220*/  ISETP.GT.U32.AND P0, PT, R2.reuse, R0, PT ;  /* 0x000000000200720c */ /* 0x040fe20003f04070 */
[C---:B------:R-:W-:Y:S01]  /*4230*/  IMAD R8, R2.reuse, R7, R8 ;  /* 0x0000000702087224 */ /* 0x040fe200078e0208 */
[----:B------:R-:W-:Y:S01]  /*4240*/  IABS R7, R245 ;  /* 0x000000f500077213 */ /* 0x000fe20000000000 */
[----:B------:R-:W-:Y:S01]  /*4250*/  @!P1 IMAD.MOV R13, RZ, RZ, -R13 ;  /* 0x000000ffff0d9224 */ /* 0x000fe200078e0a0d */
[----:B------:R-:W-:Y:S01]  /*4260*/  STL [R1+0x6b8], R14 ;  /* 0x0006b80e01007387 */ /* 0x000fe20000100800 */
[C---:B------:R-:W-:Y:S01]  /*4270*/  IMAD R5, R2.reuse, R5, R11 ;  /* 0x0000000502057224 */ /* 0x040fe200078e020b */
[----:B------:R-:W-:Y:S01]  /*4280*/  ISETP.GT.U32.AND P1, PT, R2, R8, PT ;  /* 0x000000080200720c */ /* 0x000fe20003f24070 */
[--C-:B------:R-:W-:Y:S01]  /*4290*/  @!P2 IMAD.IADD R12, R12, 0x1, -R2.reuse ;  /* 0x000000010c0ca824 */ /* 0x100fe200078e0a02 */
[----:B------:R0:W-:Y:S01]  /*42a0*/  STL [R1+0x6b4], R13 ;  /* 0x0006b40d01007387 */ /* 0x0001e20000100800 */
[--C-:B------:R-:W-:Y:S01]  /*42b0*/  @!P6 IMAD.IADD R6, R6, 0x1, -R2.reuse ;  /* 0x000000010606e824 */ /* 0x100fe200078e0a02 */
[C---:B------:R-:W-:Y:S01]  /*42c0*/  ISETP.GT.U32.AND P6, PT, R2.reuse, R5, PT ;  /* 0x000000050200720c */ /* 0x040fe20003fc4070 */
[----:B------:R-:W-:Y:S01]  /*42d0*/  VIADD R246, R3, 0x1e6 ;  /* 0x000001e603f67836 */ /* 0x000fe20000000000 */
[----:B------:R-:W-:Y:S01]  /*42e0*/  ISETP.GT.U32.AND P3, PT, R2, R12, PT ;  /* 0x0000000c0200720c */ /* 0x000fe20003f64070 */
[----:B------:R-:W-:Y:S01]  /*42f0*/  @!P0 IMAD.IADD R0, R0, 0x1, -R2 ;  /* 0x0000000100008824 */ /* 0x000fe200078e0a02 */
[----:B------:R-:W-:Y:S01]  /*4300*/  ISETP.GE.AND P2, PT, R247, RZ, PT ;  /* 0x000000fff700720c */ /* 0x000fe20003f46270 */
[----:B------:R-:W-:Y:S01]  /*4310*/  VIADD R247, R3, 0x1e5 ;  /* 0x000001e503f77836 */ /* 0x000fe20000000000 */
[----:B------:R-:W-:Y:S01]  /*4320*/  IABS R9, R246 ;  /* 0x000000f600097213 */ /* 0x000fe20000000000 */
[----:B------:R-:W-:Y:S01]  /*4330*/  @!P5 IMAD.MOV R6, RZ, RZ, -R6 ;  /* 0x000000ffff06d224 */ /* 0x000fe200078e0a06 */
[----:B------:R-:W-:Y:S01]  /*4340*/  ISETP.GE.AND P0, PT, R244, RZ, PT ;  /* 0x000000fff400720c */ /* 0x000fe20003f06270 */
[----:B0-----:R-:W-:Y:S01]  /*4350*/  IMAD.HI.U32 R13, R4, R7, RZ ;  /* 0x00000007040d7227 */ /* 0x001fe200078e00ff */
[----:B------:R-:W-:-:S03]  /*4360*/  IABS R10, R247 ;  /* 0x000000f7000a7213 */ /* 0x000fc60000000000 */
[----:B------:R-:W-:Y:S02]  /*4370*/  IMAD.MOV R13, RZ, RZ, -R13 ;  /* 0x000000ffff0d7224 */ /* 0x000fe400078e0a0d */
[--C-:B------:R-:W-:Y:S02]  /*4380*/  @!P6 IMAD.IADD R5, R5, 0x1, -R2.reuse ;  /* 0x000000010505e824 */ /* 0x100fe400078e0a02 */
[----:B------:R-:W-:Y:S02]  /*4390*/  IMAD R7, R2, R13, R7 ;  /* 0x0000000d02077224 */ /* 0x000fe400078e0207 */
[--C-:B------:R-:W-:Y:S01]  /*43a0*/  @!P3 IMAD.IADD R12, R12, 0x1, -R2.reuse ;  /* 0x000000010c0cb824 */ /* 0x100fe200078e0a02 */
[----:B------:R-:W-:Y:S01]  /*43b0*/  ISETP.GE.AND P3, PT, R239, RZ, PT ;  /* 0x000000ffef00720c */ /* 0x000fe20003f66270 */
[----:B------:R-:W-:Y:S01]  /*43c0*/  @!P1 IMAD.IADD R8, R8, 0x1, -R2 ;  /* 0x0000000108089824 */ /* 0x000fe200078e0a02 */
[----:B------:R-:W-:Y:S01]  /*43d0*/  ISETP.GT.U32.AND P6, PT, R2, R7, PT ;  /* 0x000000070200720c */ /* 0x000fe20003fc4070 */
[----:B------:R-:W-:Y:S01]  /*43e0*/  @!P4 IMAD.MOV R12, RZ, RZ, -R12 ;  /* 0x000000ffff0cc224 */ /* 0x000fe200078e0a0c */
[----:B------:R-:W-:Y:S01]  /*43f0*/  ISETP.GE.AND P1, PT, R245, RZ, PT ;  /* 0x000000fff500720c */ /* 0x000fe20003f26270 */
[----:B------:R-:W-:Y:S01]  /*4400*/  IMAD.HI.U32 R11, R4, R9, RZ ;  /* 0x00000009040b7227 */ /* 0x000fe200078e00ff */
[----:B------:R-:W-:-:S02]  /*4410*/  ISETP.GT.U32.AND P4, PT, R2, R8, PT ;  /* 0x000000080200720c */ /* 0x000fc40003f84070 */
[----:B------:R-:W-:Y:S01]  /*4420*/  STL [R1+0x6a4], R12 ;  /* 0x0006a40c01007387 */ /* 0x000fe20000100800 */
[----:B------:R-:W-:Y:S01]  /*4430*/  IMAD.HI.U32 R14, R4, R10, RZ ;  /* 0x0000000a040e7227 */ /* 0x000fe200078e00ff */
[----:B------:R-:W-:Y:S02]  /*4440*/  ISETP.GT.U32.AND P5, PT, R2, R5, PT ;  /* 0x000000050200720c */ /* 0x000fe40003fa4070 */
[----:B------:R0:W-:Y:S01]  /*4450*/  STL [R1+0x6a0], R6 ;  /* 0x0006a00601007387 */ /* 0x0001e20000100800 */
[----:B------:R-:W-:Y:S02]  /*4460*/  VIADD R244, R3, 0x1e4 ;  /* 0x000001e403f47836 */ /* 0x000fe40000000000 */
[----:B------:R-:W-:Y:S02]  /*4470*/  IMAD.MOV R11, RZ, RZ, -R11 ;  /* 0x000000ffff0b7224 */ /* 0x000fe400078e0a0b */
[----:B------:R-:W-:Y:S02]  /*4480*/  IMAD.MOV R14, RZ, RZ, -R14 ;  /* 0x000000ffff0e7224 */ /* 0x000fe400078e0a0e */
[----:B------:R-:W-:-:S02]  /*4490*/  @!P6 IMAD.IADD R7, R7, 0x1, -R2 ;  /* 0x000000010707e824 */ /* 0x000fc400078e0a02 */
[C---:B------:R-:W-:Y:S01]  /*44a0*/  IMAD R9, R2.reuse, R11, R9 ;  /* 0x0000000b02097224 */ /* 0x040fe200078e0209 */
[----:B0-----:R-:W-:Y:S01]  /*44b0*/  IABS R6, R244 ;  /* 0x000000f400067213 */ /* 0x001fe20000000000 */
[----:B------:R-:W-:Y:S01]  /*44c0*/  IMAD.MOV.U32 R11, RZ, RZ, R0 ;  /* 0x000000ffff0b7224 */ /* 0x000fe200078e0000 */
[C---:B------:R-:W-:Y:S01]  /*44d0*/  ISETP.GT.U32.AND P6, PT, R2.reuse, R7, PT ;  /* 0x000000070200720c */ /* 0x040fe20003fc4070 */
[----:B------:R-:W-:Y:S02]  /*44e0*/  IMAD R10, R2, R14, R10 ;  /* 0x0000000e020a7224 */ /* 0x000fe400078e020a */
[----:B------:R-:W-:-:S04]  /*44f0*/  IMAD.HI.U32 R13, R4, R6, RZ ;  /* 0x00000006040d7227 */ /* 0x000fc800078e00ff */
[----:B------:R-:W-:Y:S01]  /*4500*/  @!P2 IMAD.MOV R11, RZ, RZ, -R11 ;  /* 0x000000ffff0ba224 */ /* 0x000fe200078e0a0b */
[----:B------:R-:W-:Y:S01]  /*4510*/  ISETP.GT.U32.AND P2, PT, R2, R9, PT ;  /* 0x000000090200720c */ /* 0x000fe20003f44070 */
[----:B------:R-:W-:Y:S01]  /*4520*/  @!P4 IMAD.IADD R8, R8, 0x1, -R2 ;  /* 0x000000010808c824 */ /* 0x000fe200078e0a02 */
[C---:B------:R-:W-:Y:S01]  /*4530*/  ISETP.GT.U32.AND P4, PT, R2.reuse, R10, PT ;  /* 0x0000000a0200720c */ /* 0x040fe20003f84070 */
[C---:B------:R-:W-:Y:S01]  /*4540*/  VIADD R239, R3.reuse, 0x1e2 ;  /* 0x000001e203ef7836 */ /* 0x040fe20000000000 */
[----:B------:R0:W-:Y:S01]  /*4550*/  STL [R1+0x69c], R11 ;  /* 0x00069c0b01007387 */ /* 0x0001e20000100800 */
[----:B------:R-:W-:Y:S02]  /*4560*/  IMAD.MOV R13, RZ, RZ, -R13 ;  /* 0x000000ffff0d7224 */ /* 0x000fe400078e0a0d */
[----:B------:R-:W-:Y:S01]  /*4570*/  VIADD R245, R3, 0x1e3 ;  /* 0x000001e303f57836 */ /* 0x000fe20000000000 */
[----:B------:R-:W-:Y:S01]  /*4580*/  IABS R12, R239 ;  /* 0x000000ef000c7213 */ /* 0x000fe20000000000 */
[----:B------:R-:W-:-:S02]  /*4590*/  IMAD R6, R2, R13, R6 ;  /* 0x0000000d02067224 */ /* 0x000fc400078e0206 */
[----:B------:R-:W-:Y:S01]  /*45a0*/  @!P6 IMAD.IADD R7, R7, 0x1, -R2 ;  /* 0x000000010707e824 */ /* 0x000fe200078e0a02 */
[----:B------:R-:W-:Y:S01]  /*45b0*/  IABS R0, R245 ;  /* 0x000000f500007213 */ /* 0x000fe20000000000 */
[----:B------:R-:W-:Y:S01]  /*45c0*/  IMAD.HI.U32 R13, R4, R12, RZ ;  /* 0x0000000c040d7227 */ /* 0x000fe200078e00ff */
[----:B------:R-:W-:-:S03]  /*45d0*/  ISETP.GT.U32.AND P6, PT, R2, R6, PT ;  /* 0x000000060200720c */ /* 0x000fc60003fc4070 */
[--C-:B------:R-:W-:Y:S02]  /*45e0*/  @!P2 IMAD.IADD R9, R9, 0x1, -R2.reuse ;  /* 0x000000010909a824 */ /* 0x100fe400078e0a02 */
[----:B------:R-:W-:Y:S01]  /*45f0*/  @!P4 IMAD.IADD R10, R10, 0x1, -R2 ;  /* 0x000000010a0ac824 */ /* 0x000fe200078e0a02 */
[----:B------:R-:W-:Y:S01]  /*4600*/  ISETP.GE.AND P4, PT, R247, RZ, PT ;  /* 0x000000fff700720c */ /* 0x000fe20003f86270 */
[----:B------:R-:W-:Y:S01]  /*4610*/  IMAD.MOV R13, RZ, RZ, -R13 ;  /* 0x000000ffff0d7224 */ /* 0x000fe200078e0a0d */
[C---:B------:R-:W-:Y:S01]  /*4620*/  ISETP.GT.U32.AND P2, PT, R2.reuse, R9, PT ;  /* 0x000000090200720c */ /* 0x040fe20003f44070 */
[----:B------:R-:W-:Y:S01]  /*4630*/  @!P3 IMAD.MOV R8, RZ, RZ, -R8 ;  /* 0x000000ffff08b224 */ /* 0x000fe200078e0a08 */
[----:B------:R-:W-:Y:S01]  /*4640*/  ISETP.GT.U32.AND P3, PT, R2, R10, PT ;  /* 0x0000000a0200720c */ /* 0x000fe20003f64070 */
[----:B0-----:R-:W-:-:S03]  /*4650*/  IMAD.HI.U32 R11, R4, R0, RZ ;  /* 0x00000000040b7227 */ /* 0x001fc600078e00ff */
[----:B------:R0:W-:Y:S01]  /*4660*/  STL [R1+0x694], R8 ;  /* 0x0006940801007387 */ /* 0x0001e20000100800 */
[----:B------:R-:W-:Y:S02]  /*4670*/  IMAD R12, R2, R13, R12 ;  /* 0x0000000d020c7224 */ /* 0x000fe400078e020c */
[----:B------:R-:W-:Y:S02]  /*4680*/  IMAD.MOV R11, RZ, RZ, -R11 ;  /* 0x000000ffff0b7224 */ /* 0x000fe400078e0a0b */
[--C-:B------:R-:W-:Y:S01]  /*4690*/  @!P6 IMAD.IADD R6, R6, 0x1, -R2.reuse ;  /* 0x000000010606e824 */ /* 0x100fe200078e0a02 */
[----:B------:R-:W-:Y:S01]  /*46a0*/  ISETP.GT.U32.AND P6, PT, R2, R12, PT ;  /* 0x0000000c0200720c */ /* 0x000fe20003fc4070 */
[----:B------:R-:W-:Y:S01]  /*46b0*/  @!P5 IMAD.IADD R5, R5, 0x1, -R2 ;  /* 0x000000010505d824 */ /* 0x000fe200078e0a02 */
[----:B------:R-:W-:Y:S01]  /*46c0*/  ISETP.GE.AND P5, PT, R246, RZ, PT ;  /* 0x000000fff600720c */ /* 0x000fe20003fa6270 */
[----:B------:R-:W-:Y:S02]  /*46d0*/  IMAD R0, R2, R11, R0 ;  /* 0x0000000b02007224 */ /* 0x000fe400078e0200 */
[----:B------:R-:W-:-:S02]  /*46e0*/  VIADD R246, R3, 0x1e1 ;  /* 0x000001e103f67836 */ /* 0x000fc40000000000 */
[--C-:B------:R-:W-:Y:S01]  /*46f0*/  @!P2 IMAD.IADD R9, R9, 0x1, -R2.reuse ;  /* 0x000000010909a824 */ /* 0x100fe200078e0a02 */
[----:B------:R-:W-:Y:S01]  /*4700*/  ISETP.GT.U32.AND P2, PT, R2, R0, PT ;  /* 0x000000000200720c */ /* 0x000fe20003f44070 */
[--C-:B------:R-:W-:Y:S01]  /*4710*/  @!P3 IMAD.IADD R10, R10, 0x1, -R2.reuse ;  /* 0x000000010a0ab824 */ /* 0x100fe200078e0a02 */
[----:B------:R-:W-:Y:S01]  /*4720*/  ISETP.GE.AND P3, PT, R244, RZ, PT ;  /* 0x000000fff400720c */ /* 0x000fe20003f66270 */
[C---:B------:R-:W-:Y:S01]  /*4730*/  VIADD R247, R3.reuse, 0x1e0 ;  /* 0x000001e003f77836 */ /* 0x040fe20000000000 */
[----:B0-----:R-:W-:Y:S01]  /*4740*/  IABS R8, R246 ;  /* 0x000000f600087213 */ /* 0x001fe20000000000 */
[----:B------:R-:W-:Y:S02]  /*4750*/  VIADD R244, R3, 0x1df ;  /* 0x000001df03f47836 */ /* 0x000fe40000000000 */
[----:B------:R-:W-:Y:S01]  /*4760*/  IMAD.MOV.U32 R16, RZ, RZ, R5 ;  /* 0x000000ffff107224 */ /* 0x000fe200078e0005 */
[----:B------:R-:W-:Y:S01]  /*4770*/  IABS R11, R247 ;  /* 0x000000f7000b7213 */ /* 0x000fe20000000000 */
[----:B------:R-:W-:Y:S01]  /*4780*/  @!P6 IMAD.IADD R12, R12, 0x1, -R2 ;  /* 0x000000010c0ce824 */ /* 0x000fe200078e0a02 */
[----:B------:R-:W-:Y:S01]  /*4790*/  IABS R14, R244 ;  /* 0x000000f4000e7213 */ /* 0x000fe20000000000 */
[----:B------:R-:W-:-:S03]  /*47a0*/  IMAD.HI.U32 R15, R4, R8, RZ ;  /* 0x00000008040f7227 */ /* 0x000fc600078e00ff */
[C---:B------:R-:W-:Y:S01]  /*47b0*/  ISETP.GT.U32.AND P6, PT, R2.reuse, R12, PT ;  /* 0x0000000c0200720c */ /* 0x040fe20003fc4070 */
[----:B------:R-:W-:Y:S01]  /*47c0*/  @!P0 IMAD.MOV R16, RZ, RZ, -R16 ;  /* 0x000000ffff108224 */ /* 0x000fe200078e0a10 */
[----:B------:R-:W-:Y:S01]  /*47d0*/  ISETP.GT.U32.AND P0, PT, R2, R6, PT ;  /* 0x000000060200720c */ /* 0x000fe20003f04070 */
[----:B------:R-:W-:-:S03]  /*47e0*/  IMAD.HI.U32 R13, R4, R11, RZ ;  /* 0x0000000b040d7227 */ /* 0x000fc600078e00ff */
[----:B------:R-:W-:Y:S01]  /*47f0*/  STL [R1+0x684], R16 ;  /* 0x0006841001007387 */ /* 0x000fe20000100800 */
[----:B------:R-:W-:Y:S02]  /*4800*/  IMAD.MOV R15, RZ, RZ, -R15 ;  /* 0x000000ffff0f7224 */ /* 0x000fe400078e0a0f */
[----:B------:R-:W-:-:S04]  /*4810*/  IMAD.HI.U32 R5, R4, R14, RZ ;  /* 0x0000000e04057227 */ /* 0x000fc800078e00ff */
[----:B------:R-:W-:Y:S01]  /*4820*/  @!P2 IMAD.IADD R0, R0, 0x1, -R2 ;  /* 0x000000010000a824 */ /* 0x000fe200078e0a02 */
[----:B------:R-:W-:Y:S01]  /*4830*/  ISETP.GE.AND P2, PT, R245, RZ, PT ;  /* 0x000000fff500720c */ /* 0x000fe20003f46270 */
[----:B------:R-:W-:Y:S02]  /*4840*/  IMAD.MOV R13, RZ, RZ, -R13 ;  /* 0x000000ffff0d7224 */ /* 0x000fe400078e0a0d */
[C---:B------:R-:W-:Y:S02]  /*4850*/  IMAD R8, R2.reuse, R15, R8 ;  /* 0x0000000f02087224 */ /* 0x040fe400078e0208 */
[----:B------:R-:W-:Y:S02]  /*4860*/  IMAD.MOV R5, RZ, RZ, -R5 ;  /* 0x000000ffff057224 */ /* 0x000fe400078e0a05 */
[----:B------:R-:W-:Y:S01]  /*4870*/  @!P1 IMAD.MOV R7, RZ, RZ, -R7 ;  /* 0x000000ffff079224 */ /* 0x000fe200078e0a07 */
[C---:B------:R-:W-:Y:S01]  /*4880*/  ISETP.GT.U32.AND P1, PT, R2.reuse, R0, PT ;  /* 0x000000000200720c */ /* 0x040fe20003f24070 */
[----:B------:R-:W-:-:S02]  /*4890*/  IMAD R13, R2, R13, R11 ;  /* 0x0000000d020d7224 */ /* 0x000fc400078e020b */
[----:B------:R-:W-:Y:S01]  /*48a0*/  @!P5 IMAD.MOV R9, RZ, RZ, -R9 ;  /* 0x000000ffff09d224 */ /* 0x000fe200078e0a09 */
[C---:B------:R-:W-:Y:S01]  /*48b0*/  ISETP.GT.U32.AND P5, PT, R2.reuse, R8, PT ;  /* 0x000000080200720c */ /* 0x040fe20003fa4070 */
[----:B------:R-:W-:Y:S01]  /*48c0*/  IMAD R5, R2, R5, R14 ;  /* 0x0000000502057224 */ /* 0x000fe200078e020e */
[----:B------:R0:W-:Y:S01]  /*48d0*/  STL [R1+0x680], R7 ;  /* 0x0006800701007387 */ /* 0x0001e20000100800 */
[--C-:B------:R-:W-:Y:S01]  /*48e0*/  @!P0 IMAD.IADD R6, R6, 0x1, -R2.reuse ;  /* 0x0000000106068824 */ /* 0x100fe200078e0a02 */
[----:B------:R-:W-:Y:S01]  /*48f0*/  ISETP.GT.U32.AND P0, PT, R2, R13, PT ;  /* 0x0000000d0200720c */ /* 0x000fe20003f04070 */
[--C-:B------:R-:W-:Y:S01]  /*4900*/  @!P6 IMAD.IADD R12, R12, 0x1, -R2.reuse ;  /* 0x000000010c0ce824 */ /* 0x100fe200078e0a02 */
[----:B------:R-:W-:Y:S01]  /*4910*/  ISETP.GT.U32.AND P6, PT, R2, R5, PT ;  /* 0x000000050200720c */ /* 0x000fe20003fc4070 */
[----:B------:R-:W-:Y:S01]  /*4920*/  VIADD R245, R3, 0x1de ;  /* 0x000001de03f57836 */ /* 0x000fe20000000000 */
[----:B------:R-:W-:Y:S01]  /*4930*/  STL [R1+0x67c], R9 ;  /* 0x00067c0901007387 */ /* 0x000fe20000100800 */
[----:B------:R-:W-:Y:S01]  /*4940*/  @!P1 IMAD.IADD R0, R0, 0x1, -R2 ;  /* 0x0000000100009824 */ /* 0x000fe200078e0a02 */
[----:B------:R-:W-:Y:S01]  /*4950*/  ISETP.GE.AND P1, PT, R246, RZ, PT ;  /* 0x000000fff600720c */ /* 0x000fe20003f26270 */
[----:B------:R-:W-:Y:S01]  /*4960*/  @!P3 IMAD.MOV R6, RZ, RZ, -R6 ;  /* 0x000000ffff06b224 */ /* 0x000fe200078e0a06 */
[----:B------:R-:W-:Y:S01]  /*4970*/  IABS R11, R245 ;  /* 0x000000f5000b7213 */ /* 0x000fe20000000000 */
[----:B0-----:R-:W-:-:S02]  /*4980*/  IMAD.MOV.U32 R7, RZ, RZ, R10 ;  /* 0x000000ffff077224 */ /* 0x001fc400078e000a */
[----:B------:R-:W-:Y:S02]  /*4990*/  VIADD R246, R3, 0x1dd ;  /* 0x000001dd03f67836 */ /* 0x000fe40000000000 */
[----:B------:R-:W-:Y:S01]  /*49a0*/  @!P4 IMAD.MOV R7, RZ, RZ, -R7 ;  /* 0x000000ffff07c224 */ /* 0x000fe200078e0a07 */
[----:B------:R-:W-:Y:S01]  /*49b0*/  ISETP.GE.AND P4, PT, R239, RZ, PT ;  /* 0x000000ffef00720c */ /* 0x000fe20003f86270 */
[--C-:B------:R-:W-:Y:S01]  /*49c0*/  @!P5 IMAD.IADD R8, R8, 0x1, -R2.reuse ;  /* 0x000000010808d824 */ /* 0x100fe200078e0a02 */
[----:B------:R-:W-:Y:S01]  /*49d0*/  ISETP.GE.AND P5, PT, R247, RZ, PT ;  /* 0x000000fff700720c */ /* 0x000fe20003fa6270 */
[----:B------:R-:W-:Y:S01]  /*49e0*/  @!P0 IMAD.IADD R13, R13, 0x1, -R2 ;  /* 0x000000010d0d8824 */ /* 0x000fe200078e0a02 */
[----:B------:R0:W-:Y:S01]  /*49f0*/  STL [R1+0x678], R7 ;  /* 0x0006780701007387 */ /* 0x0001e20000100800 */
[----:B------:R-:W-:Y:S01]  /*4a00*/  IMAD.MOV.U32 R10, RZ, RZ, R0 ;  /* 0x000000ffff0a7224 */ /* 0x000fe200078e0000 */
[C---:B------:R-:W-:Y:S01]  /*4a10*/  ISETP.GT.U32.AND P3, PT, R2.reuse, R8, PT ;  /* 0x000000080200720c */ /* 0x040fe20003f64070 */
[----:B------:R-:W-:Y:S01]  /*4a20*/  @!P6 IMAD.IADD R5, R5, 0x1, -R2 ;  /* 0x000000010505e824 */ /* 0x000fe200078e0a02 */
[----:B------:R1:W-:Y:S01]  /*4a30*/  STL [R1+0x670], R6 ;  /* 0x0006700601007387 */ /* 0x0003e20000100800 */
[----:B------:R-:W-:Y:S01]  /*4a40*/  @!P2 IMAD.MOV R10, RZ, RZ, -R10 ;  /* 0x000000ffff0aa224 */ /* 0x000fe200078e0a0a */
[C---:B------:R-:W-:Y:S01]  /*4a50*/  ISETP.GT.U32.AND P2, PT, R2.reuse, R13, PT ;  /* 0x0000000d0200720c */ /* 0x040fe20003f44070 */
[C---:B------:R-:W-:Y:S01]  /*4a60*/  VIADD R247, R3.reuse, 0x1dc ;  /* 0x000001dc03f77836 */ /* 0x040fe20000000000 */
[----:B------:R-:W-:Y:S01]  /*4a70*/  ISETP.GT.U32.AND P6, PT, R2, R5, PT ;  /* 0x000000050200720c */ /* 0x000fe20003fc4070 */
[----:B------:R-:W-:Y:S01]  /*4a80*/  VIADD R239, R3, 0x1d8 ;  /* 0x000001d803ef7836 */ /* 0x000fe20000000000 */
[----:B------:R2:W-:Y:S01]  /*4a90*/  STL [R1+0x66c], R10 ;  /* 0x00066c0a01007387 */ /* 0x0005e20000100800 */
[----:B0-----:R-:W-:Y:S01]  /*4aa0*/  IMAD.HI.U32 R7, R4, R11, RZ ;  /* 0x0000000b04077227 */ /* 0x001fe200078e00ff */
[----:B------:R-:W-:-:S02]  /*4ab0*/  IABS R9, R247 ;  /* 0x000000f700097213 */ /* 0x000fc40000000000 */
[----:B-1----:R-:W-:Y:S01]  /*4ac0*/  IABS R6, R246 ;  /* 0x000000f600067213 */ /* 0x002fe20000000000 */
[----:B------:R-:W-:Y:S01]  /*4ad0*/  IMAD.MOV R7, RZ, RZ, -R7 ;  /* 0x000000ffff077224 */ /* 0x000fe200078e0a07 */
[----:B------:R-:W-:Y:S01]  /*4ae0*/  ISETP.GE.AND P0, PT, R244, RZ, PT ;  /* 0x000000fff400720c */ /* 0x000fe20003f06270 */
[----:B------:R-:W-:Y:S02]  /*4af0*/  @!P3 IMAD.IADD R8, R8, 0x1, -R2 ;  /* 0x000000010808b824 */ /* 0x000fe400078e0a02 */
[----:B------:R-:W-:-:S04]  /*4b00*/  IMAD.HI.U32 R0, R4, R6, RZ ;  /* 0x0000000604007227 */ /* 0x000fc800078e00ff */
[C---:B------:R-:W-:Y:S02]  /*4b10*/  IMAD R7, R2.reuse, R7, R11 ;  /* 0x0000000702077224 */ /* 0x040fe400078e020b */
[----:B------:R-:W-:Y:S02]  /*4b20*/  IMAD.MOV R0, RZ, RZ, -R0 ;  /* 0x000000ffff007224 */ /* 0x000fe400078e0a00 */
[----:B------:R-:W-:Y:S01]  /*4b30*/  IMAD.MOV.U32 R11, RZ, RZ, R12 ;  /* 0x000000ffff0b7224 */ /* 0x000fe200078e000c */
[C---:B------:R-:W-:Y:S01]  /*4b40*/  ISETP.GT.U32.AND P3, PT, R2.reuse, R7, PT ;  /* 0x000000070200720c */ /* 0x040fe20003f64070 */
[C---:B------:R-:W-:Y:S02]  /*4b50*/  IMAD R0, R2.reuse, R0, R6 ;  /* 0x0000000002007224 */ /* 0x040fe400078e0206 */
[--C-:B------:R-:W-:Y:S01]  /*4b60*/  @!P2 IMAD.IADD R13, R13, 0x1, -R2.reuse ;  /* 0x000000010d0da824 */ /* 0x100fe200078e0a02 */
[----:B------:R-:W-:Y:S01]  /*4b70*/  ISETP.GE.AND P2, PT, R247, RZ, PT ;  /* 0x000000fff700720c */ /* 0x000fe20003f46270 */
[----:B------:R-:W-:Y:S01]  /*4b80*/  @!P6 IMAD.IADD R5, R5, 0x1, -R2 ;  /* 0x000000010505e824 */ /* 0x000fe200078e0a02 */
[----:B------:R-:W-:Y:S01]  /*4b90*/  ISETP.GT.U32.AND P6, PT, R2, R0, PT ;  /* 0x000000000200720c */ /* 0x000fe20003fc4070 */
[----:B--2---:R-:W-:-:S02]  /*4ba0*/  IMAD.MOV.U32 R10, RZ, RZ, R8 ;  /* 0x000000ffff0a7224 */ /* 0x004fc400078e0008 */
[----:B------:R-:W-:Y:S01]  /*4bb0*/  @!P4 IMAD.MOV R11, RZ, RZ, -R11 ;  /* 0x000000ffff0bc224 */ /* 0x000fe200078e0a0b */
[----:B------:R-:W-:Y:S01]  /*4bc0*/  ISETP.GE.AND P4, PT, R245, RZ, PT ;  /* 0x000000fff500720c */ /* 0x000fe20003f86270 */
[----:B------:R-:W-:Y:S02]  /*4bd0*/  VIADD R247, R3, 0x1db ;  /* 0x000001db03f77836 */ /* 0x000fe40000000000 */
[----:B------:R-:W-:Y:S01]  /*4be0*/  IMAD.HI.U32 R8, R4, R9, RZ ;  /* 0x0000000904087227 */ /* 0x000fe200078e00ff */
[----:B------:R0:W-:Y:S03]  /*4bf0*/  STL [R1+0x664], R11 ;  /* 0x0006640b01007387 */ /* 0x0001e60000100800 */
[----:B------:R-:W-:Y:S01]  /*4c00*/  @!P1 IMAD.MOV R10, RZ, RZ, -R10 ;  /* 0x000000ffff0a9224 */ /* 0x000fe200078e0a0a */
[----:B------:R-:W-:Y:S01]  /*4c10*/  ISETP.GE.AND P1, PT, R246, RZ, PT ;  /* 0x000000fff600720c */ /* 0x000fe20003f26270 */
[----:B------:R-:W-:-:S02]  /*4c20*/  IMAD.MOV R8, RZ, RZ, -R8 ;  /* 0x000000ffff087224 */ /* 0x000fc400078e0a08 */
[----:B------:R-:W-:Y:S01]  /*4c30*/  IMAD.MOV.U32 R14, RZ, RZ, R13 ;  /* 0x000000ffff0e7224 */ /* 0x000fe200078e000d */
[----:B------:R1:W-:Y:S01]  /*4c40*/  STL [R1+0x660], R10 ;  /* 0x0006600a01007387 */ /* 0x0003e20000100800 */
[----:B------:R-:W-:Y:S01]  /*4c50*/  @!P3 IMAD.IADD R7, R7, 0x1, -R2 ;  /* 0x000000010707b824 */ /* 0x000fe200078e0a02 */
[----:B0-----:R-:W-:Y:S01]  /*4c60*/  IABS R11, R247 ;  /* 0x000000f7000b7213 */ /* 0x001fe20000000000 */
[----:B------:R-:W-:Y:S01]  /*4c70*/  VIADD R244, R3, 0x1da ;  /* 0x000001da03f47836 */ /* 0x000fe20000000000 */
[----:B------:R-:W-:Y:S01]  /*4c80*/  ISETP.GE.AND P3, PT, R247, RZ, PT ;  /* 0x000000fff700720c */ /* 0x000fe20003f66270 */
[----:B------:R-:W-:Y:S01]  /*4c90*/  @!P5 IMAD.MOV R14, RZ, RZ, -R14 ;  /* 0x000000ffff0ed224 */ /* 0x000fe200078e0a0e */
[----:B------:R-:W-:Y:S01]  /*4ca0*/  ISETP.GT.U32.AND P5, PT, R2, R7, PT ;  /* 0x000000070200720c */ /* 0x000fe20003fa4070 */
[----:B------:R-:W-:Y:S01]  /*4cb0*/  @!P6 IMAD.IADD R0, R0, 0x1, -R2 ;  /* 0x000000010000e824 */ /* 0x000fe200078e0a02 */
[----:B------:R-:W-:Y:S01]  /*4cc0*/  IABS R6, R244 ;  /* 0x000000f400067213 */ /* 0x000fe20000000000 */
[----:B------:R-:W-:Y:S01]  /*4cd0*/  VIADD R245, R3, 0x1d9 ;  /* 0x000001d903f57836 */ /* 0x000fe20000000000 */
[----:B------:R0:W-:Y:S01]  /*4ce0*/  STL [R1+0x65c], R14 ;  /* 0x00065c0e01007387 */ /* 0x0001e20000100800 */
[C---:B-1----:R-:W-:Y:S01]  /*4cf0*/  IMAD R10, R2.reuse, R8, R9 ;  /* 0x00000008020a7224 */ /* 0x042fe200078e0209 */
[----:B------:R-:W-:Y:S01]  /*4d00*/  ISETP.GT.U32.AND P6, PT, R2, R0, PT ;  /* 0x000000000200720c */ /* 0x000fe20003fc4070 */
[----:B------:R-:W-:Y:S01]  /*4d10*/  IMAD.MOV.U32 R9, RZ, RZ, R11 ;  /* 0x000000ffff097224 */ /* 0x000fe200078e000b */
[----:B------:R-:W-:Y:S01]  /*4d20*/  IABS R11, R239 ;  /* 0x000000ef000b7213 */ /* 0x000fe20000000000 */
[----:B------:R-:W-:Y:S01]  /*4d30*/  IMAD.HI.U32 R12, R4, R6, RZ ;  /* 0x00000006040c7227 */ /* 0x000fe200078e00ff */
[----:B------:R-:W-:-:S03]  /*4d40*/  IABS R8, R245 ;  /* 0x000000f500087213 */ /* 0x000fc60000000000 */
[----:B------:R-:W-:-:S04]  /*4d50*/  IMAD.HI.U32 R13, R4, R9, RZ ;  /* 0x00000009040d7227 */ /* 0x000fc800078e00ff */
[----:B0-----:R-:W-:Y:S02]  /*4d60*/  IMAD.MOV.U32 R14, RZ, RZ, R5 ;  /* 0x000000ffff0e7224 */ /* 0x001fe400078e0005 */
[----:B------:R-:W-:Y:S02]  /*4d70*/  IMAD.MOV R5, RZ, RZ, -R13 ;  /* 0x000000ffff057224 */ /* 0x000fe400078e0a0d */
[----:B------:R-:W-:Y:S02]  /*4d80*/  IMAD.MOV R12, RZ, RZ, -R12 ;  /* 0x000000ffff0c7224 */ /* 0x000fe400078e0a0c */
[----:B------:R-:W-:Y:S01]  /*4d90*/  @!P0 IMAD.MOV R14, RZ, RZ, -R14 ;  /* 0x000000ffff0e8224 */ /* 0x000fe200078e0a0e */
[C---:B------:R-:W-:Y:S01]  /*4da0*/  ISETP.GT.U32.AND P0, PT, R2.reuse, R10, PT ;  /* 0x0000000a0200720c */ /* 0x040fe20003f04070 */
[C---:B------:R-:W-:Y:S02]  /*4db0*/  IMAD R5, R2.reuse, R5, R9 ;  /* 0x0000000502057224 */ /* 0x040fe400078e0209 */
[C---:B------:R-:W-:Y:S01]  /*4dc0*/  IMAD R6, R2.reuse, R12, R6 ;  /* 0x0000000c02067224 */ /* 0x040fe200078e0206 */
[----:B------:R0:W-:Y:S01]  /*4dd0*/  STL [R1+0x658], R14 ;  /* 0x0006580e01007387 */ /* 0x0001e20000100800 */
[--C-:B------:R-:W-:Y:S01]  /*4de0*/  @!P5 IMAD.IADD R7, R7, 0x1, -R2.reuse ;  /* 0x000000010707d824 */ /* 0x100fe200078e0a02 */
[----:B------:R-:W-:Y:S01]  /*4df0*/  ISETP.GT.U32.AND P5, PT, R2, R5, PT ;  /* 0x000000050200720c */ /* 0x000fe20003fa4070 */
[----:B------:R-:W-:Y:S01]  /*4e00*/  @!P6 IMAD.IADD R0, R0, 0x1, -R2 ;  /* 0x000000010000e824 */ /* 0x000fe200078e0a02 */
[----:B------:R-:W-:Y:S01]  /*4e10*/  ISETP.GT.U32.AND P6, PT, R2, R6, PT ;  /* 0x000000060200720c */ /* 0x000fe20003fc4070 */
[----:B------:R-:W-:-:S02]  /*4e20*/  VIADD R246, R3, 0x1d7 ;  /* 0x000001d703f67836 */ /* 0x000fc40000000000 */
[----:B------:R-:W-:-:S03]  /*4e30*/  IMAD.HI.U32 R13, R4, R11, RZ ;  /* 0x0000000b040d7227 */ /* 0x000fc600078e00ff */
[----:B------:R-:W-:Y:S01]  /*4e40*/  IABS R12, R246 ;  /* 0x000000f6000c7213 */ /* 0x000fe20000000000 */
[--C-:B------:R-:W-:Y:S01]  /*4e50*/  @!P0 IMAD.IADD R10, R10, 0x1, -R2.reuse ;  /* 0x000000010a0a8824 */ /* 0x100fe200078e0a02 */
[----:B------:R-:W-:Y:S01]  /*4e60*/  ISETP.GE.AND P0, PT, R244, RZ, PT ;  /* 0x000000fff400720c */ /* 0x000fe20003f06270 */
[----:B------:R-:W-:Y:S02]  /*4e70*/  IMAD.MOV R13, RZ, RZ, -R13 ;  /* 0x000000ffff0d7224 */ /* 0x000fe400078e0a0d */
[----:B------:R-:W-:Y:S01]  /*4e80*/  @!P5 IMAD.IADD R5, R5, 0x1, -R2 ;  /* 0x000000010505d824 */ /* 0x000fe200078e0a02 */
[----:B------:R-:W-:Y:S01]  /*4e90*/  ISETP.GT.U32.AND P5, PT, R2, R10, PT ;  /* 0x0000000a0200720c */ /* 0x000fe20003fa4070 */
[----:B------:R-:W-:-:S04]  /*4ea0*/  IMAD.HI.U32 R9, R4, R8, RZ ;  /* 0x0000000804097227 */ /* 0x000fc800078e00ff */
[----:B------:R-:W-:Y:S01]  /*4eb0*/  @!P6 IMAD.IADD R6, R6, 0x1, -R2 ;  /* 0x000000010606e824 */ /* 0x000fe200078e0a02 */
[C---:B------:R-:W-:Y:S01]  /*4ec0*/  ISETP.GT.U32.AND P6, PT, R2.reuse, R5, PT ;  /* 0x000000050200720c */ /* 0x040fe20003fc4070 */
[----:B------:R-:W-:Y:S02]  /*4ed0*/  IMAD R11, R2, R13, R11 ;  /* 0x0000000d020b7224 */ /* 0x000fe400078e020b */
[----:B------:R-:W-:-:S04]  /*4ee0*/  IMAD.HI.U32 R13, R4, R12, RZ ;  /* 0x0000000c040d7227 */ /* 0x000fc800078e00ff */
[----:B------:R-:W-:Y:S02]  /*4ef0*/  IMAD.MOV R9, RZ, RZ, -R9 ;  /* 0x000000ffff097224 */ /* 0x000fe400078e0a09 */
[----:B------:R-:W-:Y:S02]  /*4f00*/  IMAD.MOV R13, RZ, RZ, -R13 ;  /* 0x000000ffff0d7224 */ /* 0x000fe400078e0a0d */
[C---:B------:R-:W-:Y:S02]  /*4f10*/  IMAD R8, R2.reuse, R9, R8 ;  /* 0x0000000902087224 */ /* 0x040fe400078e0208 */
[----:B------:R-:W-:Y:S02]  /*4f20*/  IMAD R12, R2, R13, R12 ;  /* 0x0000000d020c7224 */ /* 0x000fe400078e020c */
[----:B------:R-:W-:Y:S01]  /*4f30*/  @!P5 IMAD.IADD R10, R10, 0x1, -R2 ;  /* 0x000000010a0ad824 */ /* 0x000fe200078e0a02 */
[----:B------:R-:W-:Y:S01]  /*4f40*/  ISETP.GT.U32.AND P5, PT, R2, R11, PT ;  /* 0x0000000b0200720c */ /* 0x000fe20003fa4070 */
[----:B------:R-:W-:-:S02]  /*4f50*/  VIADD R247, R3, 0x1d6 ;  /* 0x000001d603f77836 */ /* 0x000fc40000000000 */
[----:B------:R-:W-:Y:S01]  /*4f60*/  @!P4 IMAD.MOV R7, RZ, RZ, -R7 ;  /* 0x000000ffff07c224 */ /* 0x000fe200078e0a07 */
[C---:B------:R-:W-:Y:S01]  /*4f70*/  ISETP.GT.U32.AND P4, PT, R2.reuse, R6, PT ;  /* 0x000000060200720c */ /* 0x040fe20003f84070 */
[----:B------:R-:W-:Y:S01]  /*4f80*/  @!P1 IMAD.MOV R0, RZ, RZ, -R0 ;  /* 0x000000ffff009224 */ /* 0x000fe200078e0a00 */
[C---:B------:R-:W-:Y:S01]  /*4f90*/  ISETP.GT.U32.AND P1, PT, R2.reuse, R8, PT ;  /* 0x000000080200720c */ /* 0x040fe20003f24070 */
[--C-:B------:R-:W-:Y:S01]  /*4fa0*/  @!P6 IMAD.IADD R5, R5, 0x1, -R2.reuse ;  /* 0x000000010505e824 */ /* 0x100fe200078e0a02 */
[----:B------:R-:W-:Y:S01]  /*4fb0*/  ISETP.GT.U32.AND P6, PT, R2, R12, PT ;  /* 0x0000000c0200720c */ /* 0x000fe20003fc4070 */
[----:B------:R-:W-:Y:S01]  /*4fc0*/  VIADD R244, R3, 0x1d5 ;  /* 0x000001d503f47836 */ /* 0x000fe20000000000 */
[----:B------:R-:W-:Y:S01]  /*4fd0*/  IABS R9, R247 ;  /* 0x000000f700097213 */ /* 0x000fe20000000000 */
[----:B------:R1:W-:Y:S01]  /*4fe0*/  STL [R1+0x64c], R7 ;  /* 0x00064c0701007387 */ /* 0x0003e20000100800 */
[----:B0-----:R-:W-:Y:S02]  /*4ff0*/  IMAD.MOV.U32 R14, RZ, RZ, R5 ;  /* 0x000000ffff0e7224 */ /* 0x001fe400078e0005 */
[----:B------:R-:W-:Y:S01]  /*5000*/  @!P5 IMAD.IADD R11, R11, 0x1, -R2 ;  /* 0x000000010b0bd824 */ /* 0x000fe200078e0a02 */
[----:B------:R0:W-:Y:S01]  /*5010*/  STL [R1+0x648], R0 ;  /* 0x0006480001007387 */ /* 0x0001e20000100800 */
[----:B------:R-:W-:-:S02]  /*5020*/  @!P2 IMAD.MOV R10, RZ, RZ, -R10 ;  /* 0x000000ffff0aa224 */ /* 0x000fc400078e0a0a */
[--C-:B------:R-:W-:Y:S01]  /*5030*/  @!P4 IMAD.IADD R6, R6, 0x1, -R2.reuse ;  /* 0x000000010606c824 */ /* 0x100fe200078e0a02 */
[----:B------:R-:W-:Y:S01]  /*5040*/  ISETP.GE.AND P4, PT, R245, RZ, PT ;  /* 0x000000fff500720c */ /* 0x000fe20003f86270 */
[--C-:B------:R-:W-:Y:S01]  /*5050*/  @!P1 IMAD.IADD R8, R8, 0x1, -R2.reuse ;  /* 0x0000000108089824 */ /* 0x100fe200078e0a02 */
[----:B------:R2:W-:Y:S01]  /*5060*/  STL [R1+0x644], R10 ;  /* 0x0006440a01007387 */ /* 0x0005e20000100800 */
[----:B-1----:R-:W-:Y:S01]  /*5070*/  IMAD.HI.U32 R7, R4, R9, RZ ;  /* 0x0000000904077227 */ /* 0x002fe200078e00ff */
[----:B------:R-:W-:Y:S02]  /*5080*/  ISETP.GE.AND P1, PT, R239, RZ, PT ;  /* 0x000000ffef00720c */ /* 0x000fe40003f26270 */
[----:B0-----:R-:W-:Y:S01]  /*5090*/  IABS R0, R244 ;  /* 0x000000f400007213 */ /* 0x001fe20000000000 */
[----:B------:R-:W-:Y:S01]  /*50a0*/  IMAD.MOV R7, RZ, RZ, -R7 ;  /* 0x000000ffff077224 */ /* 0x000fe200078e0a07 */
[----:B------:R-:W-:Y:S01]  /*50b0*/  ISETP.GT.U32.AND P5, PT, R2, R8, PT ;  /* 0x000000080200720c */ /* 0x000fe20003fa4070 */
[----:B------:R-:W-:Y:S01]  /*50c0*/  @!P6 IMAD.IADD R12, R12, 0x1, -R2 ;  /* 0x000000010c0ce824 */ /* 0x000fe200078e0a02 */
[----:B------:R-:W-:Y:S01]  /*50d0*/  ISETP.GT.U32.AND P6, PT, R2, R11, PT ;  /* 0x0000000b0200720c */ /* 0x000fe20003fc4070 */
[----:B------:R-:W-:-:S03]  /*50e0*/  IMAD.HI.U32 R13, R4, R0, RZ ;  /* 0x00000000040d7227 */ /* 0x000fc600078e00ff */
[C---:B------:R-:W-:Y:S01]  /*50f0*/  ISETP.GT.U32.AND P2, PT, R2.reuse, R12, PT ;  /* 0x0000000c0200720c */ /* 0x040fe20003f44070 */
[C---:B------:R-:W-:Y:S02]  /*5100*/  IMAD R7, R2.reuse, R7, R9 ;  /* 0x0000000702077224 */ /* 0x040fe400078e0209 */
[----:B------:R-:W-:Y:S02]  /*5110*/  IMAD.MOV.U32 R5, RZ, RZ, R6 ;  /* 0x000000ffff057224 */ /* 0x000fe400078e0006 */
[----:B------:R-:W-:Y:S02]  /*5120*/  VIADD R245, R3, 0x1d4 ;  /* 0x000001d403f57836 */ /* 0x000fe40000000000 */
[----:B------:R-:W-:Y:S02]  /*5130*/  IMAD.MOV R13, RZ, RZ, -R13 ;  /* 0x000000ffff0d7224 */ /* 0x000fe400078e0a0d */
[----:B------:R-:W-:Y:S01]  /*5140*/  @!P0 IMAD.MOV R5, RZ, RZ, -R5 ;  /* 0x000000ffff058224 */ /* 0x000fe200078e0a05 */
[C---:B------:R-:W-:Y:S01]  /*5150*/  ISETP.GT.U32.AND P0, PT, R2.reuse, R7, PT ;  /* 0x000000070200720c */ /* 0x040fe20003f04070 */
[----:B------:R-:W-:Y:S01]  /*5160*/  IMAD R0, R2, R13, R0 ;  /* 0x0000000d02007224 */ /* 0x000fe200078e0200 */
[----:B------:R-:W-:Y:S01]  /*5170*/  IABS R9, R245 ;  /* 0x000000f500097213 */ /* 0x000fe20000000000 */
[----:B------:R-:W-:Y:S01]  /*5180*/  @!P3 IMAD.MOV R14, RZ, RZ, -R14 ;  /* 0x000000ffff0eb224 */ /* 0x000fe200078e0a0e */
[----:B------:R-:W-:Y:S01]  /*5190*/  ISETP.GE.AND P3, PT, R246, RZ, PT ;  /* 0x000000fff600720c */ /* 0x000fe20003f66270 */
[--C-:B------:R-:W-:Y:S01]  /*51a0*/  @!P6 IMAD.IADD R11, R11, 0x1, -R2.reuse ;  /* 0x000000010b0be824 */ /* 0x100fe200078e0a02 */
[----:B------:R-:W-:Y:S01]  /*51b0*/  ISETP.GT.U32.AND P6, PT, R2, R0, PT ;  /* 0x000000000200720c */ /* 0x000fe20003fc4070 */
[----:B------:R-:W-:Y:S01]  /*51c0*/  VIADD R246, R3, 0x1d3 ;  /* 0x000001d303f67836 */ /* 0x000fe20000000000 */
[----:B------:R0:W-:Y:S01]  /*51d0*/  STL [R1+0x640], R14 ;  /* 0x0006400e01007387 */ /* 0x0001e20000100800 */
[----:B------:R-:W-:Y:S01]  /*51e0*/  @!P5 IMAD.IADD R8, R8, 0x1, -R2 ;  /* 0x000000010808d824 */ /* 0x000fe200078e0a02 */
[----:B------:R-:W-:Y:S01]  /*51f0*/  ISETP.GE.AND P5, PT, R247, RZ, PT ;  /* 0x000000fff700720c */ /* 0x000fe20003fa6270 */
[----:B------:R-:W-:Y:S01]  /*5200*/  IMAD.HI.U32 R6, R4, R9, RZ ;  /* 0x0000000904067227 */ /* 0x000fe200078e00ff */
[----:B------:R1:W-:Y:S03]  /*5210*/  STL [R1+0x63c], R5 ;  /* 0x00063c0501007387 */ /* 0x0003e60000100800 */
[----:B------:R-:W-:-:S02]  /*5220*/  VIADD R247, R3, 0x1d2 ;  /* 0x000001d203f77836 */ /* 0x000fc40000000000 */
[----:B------:R-:W-:Y:S02]  /*5230*/  IMAD.MOV R6, RZ, RZ, -R6 ;  /* 0x000000ffff067224 */ /* 0x000fe400078e0a06 */
[----:B------:R-:W-:Y:S01]  /*5240*/  @!P0 IMAD.IADD R7, R7, 0x1, -R2 ;  /* 0x0000000107078824 */ /* 0x000fe200078e0a02 */
[----:B--2---:R-:W-:Y:S01]  /*5250*/  IABS R10, R247 ;  /* 0x000000f7000a7213 */ /* 0x004fe20000000000 */
[----:B0-----:R-:W-:Y:S01]  /*5260*/  IMAD.MOV.U32 R14, RZ, RZ, R8 ;  /* 0x000000ffff0e7224 */ /* 0x001fe200078e0008 */
[----:B-1----:R-:W-:Y:S01]  /*5270*/  IABS R5, R246 ;  /* 0x000000f600057213 */ /* 0x002fe20000000000 */
[C---:B------:R-:W-:Y:S01]  /*5280*/  IMAD R9, R2.reuse, R6, R9 ;  /* 0x0000000602097224 */ /* 0x040fe200078e0209 */
[----:B------:R-:W-:Y:S01]  /*5290*/  ISETP.GE.AND P0, PT, R245, RZ, PT ;  /* 0x000000fff500720c */ /* 0x000fe20003f06270 */
[----:B------:R-:W-:Y:S01]  /*52a0*/  @!P4 IMAD.MOV R14, RZ, RZ, -R14 ;  /* 0x000000ffff0ec224 */ /* 0x000fe200078e0a0e */
[----:B------:R-:W-:Y:S01]  /*52b0*/  ISETP.GT.U32.AND P4, PT, R2, R7, PT ;  /* 0x000000070200720c */ /* 0x000fe20003f84070 */
[----:B------:R-:W-:-:S03]  /*52c0*/  IMAD.HI.U32 R6, R4, R5, RZ ;  /* 0x0000000504067227 */ /* 0x000fc600078e00ff */
[----:B------:R-:W-:Y:S01]  /*52d0*/  STL [R1+0x62c], R14 ;  /* 0x00062c0e01007387 */ /* 0x000fe20000100800 */
[----:B------:R-:W-:Y:S01]  /*52e0*/  @!P6 IMAD.IADD R0, R0, 0x1, -R2 ;  /* 0x000000010000e824 */ /* 0x000fe200078e0a02 */
[----:B------:R-:W-:Y:S01]  /*52f0*/  ISETP.GT.U32.AND P6, PT, R2, R9, PT ;  /* 0x000000090200720c */ /* 0x000fe20003fc4070 */
[----:B------:R-:W-:-:S04]  /*5300*/  IMAD.HI.U32 R8, R4, R10, RZ ;  /* 0x0000000a04087227 */ /* 0x000fc800078e00ff */
[----:B------:R-:W-:Y:S02]  /*5310*/  IMAD.MOV R6, RZ, RZ, -R6 ;  /* 0x000000ffff067224 */ /* 0x000fe400078e0a06 */
[----:B------:R-:W-:Y:S01]  /*5320*/  @!P2 IMAD.IADD R12, R12, 0x1, -R2 ;  /* 0x000000010c0ca824 */ /* 0x000fe200078e0a02 */
[----:B------:R-:W-:Y:S01]  /*5330*/  ISETP.GE.AND P2, PT, R244, RZ, PT ;  /* 0x000000fff400720c */ /* 0x000fe20003f46270 */
[----:B------:R-:W-:Y:S02]  /*5340*/  IMAD.MOV R8, RZ, RZ, -R8 ;  /* 0x000000ffff087224 */ /* 0x000fe400078e0a08 */
[C---:B------:R-:W-:Y:S02]  /*5350*/  IMAD R5, R2.reuse, R6, R5 ;  /* 0x0000000602057224 */ /* 0x040fe400078e0205 */
[----:B------:R-:W-:Y:S02]  /*5360*/  VIADD R244, R3, 0x1d1 ;  /* 0x000001d103f47836 */ /* 0x000fe40000000000 */
[----:B------:R-:W-:-:S02]  /*5370*/  IMAD R8, R2, R8, R10 ;  /* 0x0000000802087224 */ /* 0x000fc400078e020a */
[--C-:B------:R-:W-:Y:S01]  /*5380*/  @!P4 IMAD.IADD R7, R7, 0x1, -R2.reuse ;  /* 0x000000010707c824 */ /* 0x100fe200078e0a02 */
[C---:B------:R-:W-:Y:S01]  /*5390*/  ISETP.GT.U32.AND P4, PT, R2.reuse, R5, PT ;  /* 0x000000050200720c */ /* 0x040fe20003f84070 */
[----:B------:R-:W-:Y:S01]  /*53a0*/  @!P1 IMAD.MOV R11, RZ, RZ, -R11 ;  /* 0x000000ffff0b9224 */ /* 0x000fe200078e0a0b */
[----:B------:R-:W-:Y:S01]  /*53b0*/  IABS R13, R244 ;  /* 0x000000f4000d7213 */ /* 0x000fe20000000000 */
[----:B------:R-:W-:Y:S01]  /*53c0*/  @!P6 IMAD.IADD R9, R9, 0x1, -R2 ;  /* 0x000000010909e824 */ /* 0x000fe200078e0a02 */
[C---:B------:R-:W-:Y:S01]  /*53d0*/  ISETP.GT.U32.AND P1, PT, R2.reuse, R0, PT ;  /* 0x000000000200720c */ /* 0x040fe20003f24070 */
[----:B------:R-:W-:Y:S01]  /*53e0*/  VIADD R239, R3, 0x1d0 ;  /* 0x000001d003ef7836 */ /* 0x000fe20000000000 */
[----:B------:R-:W-:Y:S01]  /*53f0*/  ISETP.GT.U32.AND P6, PT, R2, R8, PT ;  /* 0x000000080200720c */ /* 0x000fe20003fc4070 */
[----:B------:R-:W-:Y:S01]  /*5400*/  IMAD.HI.U32 R6, R4, R13, RZ ;  /* 0x0000000d04067227 */ /* 0x000fe200078e00ff */
[----:B------:R0:W-:Y:S03]  /*5410*/  STL [R1+0x628], R11 ;  /* 0x0006280b01007387 */ /* 0x0001e60000100800 */
[----:B------:R-:W-:-:S02]  /*5420*/  IMAD.MOV R6, RZ, RZ, -R6 ;  /* 0x000000ffff067224 */ /* 0x000fc400078e0a06 */
[--C-:B------:R-:W-:Y:S01]  /*5430*/  @!P4 IMAD.IADD R5, R5, 0x1, -R2.reuse ;  /* 0x000000010505c824 */ /* 0x100fe200078e0a02 */
[C---:B------:R-:W-:Y:S01]  /*5440*/  ISETP.GT.U32.AND P4, PT, R2.reuse, R9, PT ;  /* 0x000000090200720c */ /* 0x040fe20003f84070 */
[----:B------:R-:W-:Y:S02]  /*5450*/  IMAD R13, R2, R6, R13 ;  /* 0x00000006020d7224 */ /* 0x000fe400078e020d */
[----:B------:R-:W-:Y:S01]  /*5460*/  @!P1 IMAD.IADD R0, R0, 0x1, -R2 ;  /* 0x0000000100009824 */ /* 0x000fe200078e0a02 */
[----:B------:R-:W-:Y:S01]  /*5470*/  ISETP.GE.AND P1, PT, R247, RZ, PT ;  /* 0x000000fff700720c */ /* 0x000fe20003f26270 */
[----:B0-----:R-:W-:Y:S01]  /*5480*/  IMAD.MOV.U32 R11, RZ, RZ, R12 ;  /* 0x000000ffff0b7224 */ /* 0x001fe200078e000c */
[----:B------:R-:W-:Y:S01]  /*5490*/  IABS R12, R239 ;  /* 0x000000ef000c7213 */ /* 0x000fe20000000000 */
[----:B------:R-:W-:Y:S01]  /*54a0*/  @!P6 IMAD.IADD R8, R8, 0x1, -R2 ;  /* 0x000000010808e824 */ /* 0x000fe200078e0a02 */
[----:B------:R-:W-:Y:S01]  /*54b0*/  ISETP.GT.U32.AND P6, PT, R2, R5, PT ;  /* 0x000000050200720c */ /* 0x000fe20003fc4070 */
[----:B------:R-:W-:-:S02]  /*54c0*/  IMAD.MOV.U32 R15, RZ, RZ, R7 ;  /* 0x000000ffff0f7224 */ /* 0x000fc400078e0007 */
[----:B------:R-:W-:-:S04]  /*54d0*/  IMAD.HI.U32 R7, R4, R12, RZ ;  /* 0x0000000c04077227 */ /* 0x000fc800078e00ff */
[----:B------:R-:W-:Y:S01]  /*54e0*/  @!P2 IMAD.MOV R0, RZ, RZ, -R0 ;  /* 0x000000ffff00a224 */ /* 0x000fe200078e0a00 */
[C---:B------:R-:W-:Y:S01]  /*54f0*/  ISETP.GT.U32.AND P2, PT, R2.reuse, R13, PT ;  /* 0x0000000d0200720c */ /* 0x040fe20003f44070 */
[----:B------:R-:W-:Y:S02]  /*5500*/  IMAD.MOV R7, RZ, RZ, -R7 ;  /* 0x000000ffff077224 */ /* 0x000fe400078e0a07 */
[----:B------:R-:W-:Y:S02]  /*5510*/  VIADD R245, R3, 0x1cf ;  /* 0x000001cf03f57836 */ /* 0x000fe40000000000 */
[C---:B------:R-:W-:Y:S02]  /*5520*/  IMAD R7, R2.reuse, R7, R12 ;  /* 0x0000000702077224 */ /* 0x040fe400078e020c */
[--C-:B------:R-:W-:Y:S01]  /*5530*/  @!P6 IMAD.IADD R5, R5, 0x1, -R2.reuse ;  /* 0x000000010505e824 */ /* 0x100fe200078e0a02 */
[----:B------:R-:W-:Y:S01]  /*5540*/  IABS R6, R245 ;  /* 0x000000f500067213 */ /* 0x000fe20000000000 */
[----:B------:R-:W-:Y:S01]  /*5550*/  @!P3 IMAD.MOV R11, RZ, RZ, -R11 ;  /* 0x000000ffff0bb224 */ /* 0x000fe200078e0a0b */
[----:B------:R-:W-:Y:S01]  /*5560*/  ISETP.GT.U32.AND P6, PT, R2, R7, PT ;  /* 0x000000070200720c */ /* 0x000fe20003fc4070 */
[--C-:B------:R-:W-:Y:S01]  /*5570*/  @!P4 IMAD.IADD R9, R9, 0x1, -R2.reuse ;  /* 0x000000010909c824 */ /* 0x100fe200078e0a02 */
[----:B------:R-:W-:Y:S01]  /*5580*/  ISETP.GE.AND P3, PT, R246, RZ, PT ;  /* 0x000000fff600720c */ /* 0x000fe20003f66270 */
[----:B------:R-:W-:Y:S01]  /*5590*/  @!P2 IMAD.IADD R13, R13, 0x1, -R2 ;  /* 0x000000010d0da824 */ /* 0x000fe200078e0a02 */
[----:B------:R0:W-:Y:S01]  /*55a0*/  STL [R1+0x620], R11 ;  /* 0x0006200b01007387 */ /* 0x0001e20000100800 */
[----:B------:R-:W-:Y:S01]  /*55b0*/  VIADD R246, R3, 0x1ce ;  /* 0x000001ce03f67836 */ /* 0x000fe20000000000 */
[----:B------:R-:W-:Y:S01]  /*55c0*/  ISETP.GE.AND P4, PT, R244, RZ, PT ;  /* 0x000000fff400720c */ /* 0x000fe20003f86270 */
[----:B------:R-:W-:Y:S01]  /*55d0*/  IMAD.HI.U32 R14, R4, R6, RZ ;  /* 0x00000006040e7227 */ /* 0x000fe200078e00ff */
[----:B------:R-:W-:-:S03]  /*55e0*/  ISETP.GT.U32.AND P2, PT, R2, R13, PT ;  /* 0x0000000d0200720c */ /* 0x000fc60003f44070 */
[C---:B------:R-:W-:Y:S02]  /*55f0*/  VIADD R247, R3.reuse, 0x1cd ;  /* 0x000001cd03f77836 */ /* 0x040fe40000000000 */
[----:B------:R-:W-:Y:S01]  /*5600*/  @!P5 IMAD.MOV R15, RZ, RZ, -R15 ;  /* 0x000000ffff0fd224 */ /* 0x000fe200078e0a0f */
[----:B0-----:R-:W-:Y:S01]  /*5610*/  IABS R11, R246 ;  /* 0x000000f6000b7213 */ /* 0x001fe20000000000 */
[----:B------:R-:W-:Y:S01]  /*5620*/  IMAD.MOV R14, RZ, RZ, -R14 ;  /* 0x000000ffff0e7224 */ /* 0x000fe200078e0a0e */
[----:B------:R-:W-:Y:S01]  /*5630*/  IABS R10, R247 ;  /* 0x000000f7000a7213 */ /* 0x000fe20000000000 */
[----:B------:R-:W-:Y:S01]  /*5640*/  @!P0 IMAD.MOV R9, RZ, RZ, -R9 ;  /* 0x000000ffff098224 */ /* 0x000fe200078e0a09 */
[C---:B------:R-:W-:Y:S01]  /*5650*/  ISETP.GT.U32.AND P5, PT, R2.reuse, R8, PT ;  /* 0x000000080200720c */ /* 0x040fe20003fa4070 */
[----:B------:R-:W-:Y:S01]  /*5660*/  VIADD R244, R3, 0x1cc ;  /* 0x000001cc03f47836 */ /* 0x000fe20000000000 */
[----:B------:R-:W-:Y:S01]  /*5670*/  STL [R1+0x614], R15 ;  /* 0x0006140f01007387 */ /* 0x000fe20000100800 */
[----:B------:R-:W-:Y:S01]  /*5680*/  IMAD R6, R2, R14, R6 ;  /* 0x0000000e02067224 */ /* 0x000fe200078e0206 */
[----:B------:R-:W-:Y:S01]  /*5690*/  ISETP.GE.AND P0, PT, R239, RZ, PT ;  /* 0x000000ffef00720c */ /* 0x000fe20003f06270 */
[----:B------:R-:W-:Y:S01]  /*56a0*/  @!P6 IMAD.IADD R7, R7, 0x1, -R2 ;  /* 0x000000010707e824 */ /* 0x000fe200078e0a02 */
[----:B------:R0:W-:Y:S01]  /*56b0*/  STL [R1+0x60c], R0 ;  /* 0x00060c0001007387 */ /* 0x0001e20000100800 */
[----:B------:R-:W-:Y:S01]  /*56c0*/  IMAD.MOV.U32 R14, RZ, RZ, R5 ;  /* 0x000000ffff0e7224 */ /* 0x000fe200078e0005 */
[----:B------:R-:W-:Y:S01]  /*56d0*/  ISETP.GE.AND P6, PT, R245, RZ, PT ;  /* 0x000000fff500720c */ /* 0x000fe20003fc6270 */
[----:B------:R-:W-:Y:S01]  /*56e0*/  IMAD.HI.U32 R12, R4, R10, RZ ;  /* 0x0000000a040c7227 */ /* 0x000fe200078e00ff */
[----:B------:R1:W-:Y:S03]  /*56f0*/  STL [R1+0x608], R9 ;  /* 0x0006080901007387 */ /* 0x0003e60000100800 */
[----:B------:R-:W-:Y:S01]  /*5700*/  @!P3 IMAD.MOV R14, RZ, RZ, -R14 ;  /* 0x000000ffff0eb224 */ /* 0x000fe200078e0a0e */
[----:B------:R-:W-:Y:S01]  /*5710*/  ISETP.GT.U32.AND P3, PT, R2, R7, PT ;  /* 0x000000070200720c */ /* 0x000fe20003f64070 */
[----:B------:R-:W-:-:S02]  /*5720*/  IMAD.MOV R12, RZ, RZ, -R12 ;  /* 0x000000ffff0c7224 */ /* 0x000fc400078e0a0c */
[C---:B0-----:R-:W-:Y:S01]  /*5730*/  IMAD.HI.U32 R0, R4.reuse, R11, RZ ;  /* 0x0000000b04007227 */ /* 0x041fe200078e00ff */
[----:B------:R-:W-:Y:S01]  /*5740*/  STL [R1+0x5fc], R14 ;  /* 0x0005fc0e01007387 */ /* 0x000fe20000100800 */
[----:B-1----:R-:W-:Y:S02]  /*5750*/  IABS R9, R244 ;  /* 0x000000f400097213 */ /* 0x002fe40000000000 */
[----:B------:R-:W-:Y:S02]  /*5760*/  IMAD.MOV R0, RZ, RZ, -R0 ;  /* 0x000000ffff007224 */ /* 0x000fe400078e0a00 */
[----:B------:R-:W-:Y:S02]  /*5770*/  @!P2 IMAD.IADD R13, R13, 0x1, -R2 ;  /* 0x000000010d0da824 */ /* 0x000fe400078e0a02 */
[----:B------:R-:W-:-:S04]  /*5780*/  IMAD.HI.U32 R5, R4, R9, RZ ;  /* 0x0000000904057227 */ /* 0x000fc800078e00ff */
[----:B------:R-:W-:Y:S02]  /*5790*/  IMAD R0, R2, R0, R11 ;  /* 0x0000000002007224 */ /* 0x000fe400078e020b */
[----:B------:R-:W-:Y:S01]  /*57a0*/  @!P5 IMAD.IADD R8, R8, 0x1, -R2 ;  /* 0x000000010808d824 */ /* 0x000fe200078e0a02 */
[C---:B------:R-:W-:Y:S01]  /*57b0*/  ISETP.GT.U32.AND P5, PT, R2.reuse, R6, PT ;  /* 0x000000060200720c */ /* 0x040fe20003fa4070 */
[C---:B------:R-:W-:Y:S01]  /*57c0*/  IMAD R10, R2.reuse, R12, R10 ;  /* 0x0000000c020a7224 */ /* 0x040fe200078e020a */
[C---:B------:R-:W-:Y:S01]  /*57d0*/  ISETP.GT.U32.AND P2, PT, R2.reuse, R0, PT ;  /* 0x000000000200720c */ /* 0x040fe20003f44070 */
[----:B------:R-:W-:Y:S02]  /*57e0*/  IMAD.MOV R5, RZ, RZ, -R5 ;  /* 0x000000ffff057224 */ /* 0x000fe400078e0a05 */
[----:B------:R-:W-:Y:S02]  /*57f0*/  IMAD.MOV.U32 R11, RZ, RZ, R13 ;  /* 0x000000ffff0b7224 */ /* 0x000fe400078e000d */
[----:B------:R-:W-:-:S02]  /*5800*/  IMAD R5, R2, R5, R9 ;  /* 0x0000000502057224 */ /* 0x000fc400078e0209 */
[----:B------:R-:W-:Y:S01]  /*5810*/  @!P4 IMAD.MOV R11, RZ, RZ, -R11 ;  /* 0x000000ffff0bc224 */ /* 0x000fe200078e0a0b */
[C---:B------:R-:W-:Y:S01]  /*5820*/  ISETP.GT.U32.AND P4, PT, R2.reuse, R10, PT ;  /* 0x0000000a0200720c */ /* 0x040fe20003f84070 */
[----:B------:R-:W-:Y:S01]  /*5830*/  @!P3 IMAD.IADD R7, R7, 0x1, -R2 ;  /* 0x000000010707b824 */ /* 0x000fe200078e0a02 */
[----:B------:R-:W-:Y:S01]  /*5840*/  ISETP.GT.U32.AND P3, PT, R2, R5, PT ;  /* 0x000000050200720c */ /* 0x000fe20003f64070 */
[----:B------:R-:W-:Y:S01]  /*5850*/  @!P1 IMAD.MOV R8, RZ, RZ, -R8 ;  /* 0x000000ffff089224 */ /* 0x000fe200078e0a08 */
[----:B------:R-:W-:Y:S01]  /*5860*/  ISETP.GE.AND P1, PT, R246, RZ, PT ;  /* 0x000000fff600720c */ /* 0x000fe20003f26270 */
[--C-:B------:R-:W-:Y:S02]  /*5870*/  @!P5 IMAD.IADD R6, R6, 0x1, -R2.reuse ;  /* 0x000000010606d824 */ /* 0x100fe400078e0a02 */
[C---:B------:R-:W-:Y:S01]  /*5880*/  VIADD R245, R3.reuse, 0x1cb ;  /* 0x000001cb03f57836 */ /* 0x040fe20000000000 */
[----:B------:R0:W-:Y:S01]  /*5890*/  STL [R1+0x5f8], R8 ;  /* 0x0005f80801007387 */ /* 0x0001e20000100800 */
[--C-:B------:R-:W-:Y:S01]  /*58a0*/  @!P2 IMAD.IADD R0, R0, 0x1, -R2.reuse ;  /* 0x000000010000a824 */ /* 0x100fe200078e0a02 */
[----:B------:R-:W-:Y:S01]  /*58b0*/  ISETP.GT.U32.AND P5, PT, R2, R6, PT ;  /* 0x000000060200720c */ /* 0x000fe20003fa4070 */
[----:B------:R-:W-:Y:S01]  /*58c0*/  VIADD R246, R3, 0x1ca ;  /* 0x000001ca03f67836 */ /* 0x000fe20000000000 */
[----:B------:R1:W-:Y:S01]  /*58d0*/  STL [R1+0x5f4], R11 ;  /* 0x0005f40b01007387 */ /* 0x0003e20000100800 */
[--C-:B------:R-:W-:Y:S01]  /*58e0*/  @!P4 IMAD.IADD R10, R10, 0x1, -R2.reuse ;  /* 0x000000010a0ac824 */ /* 0x100fe200078e0a02 */
[C---:B------:R-:W-:Y:S01]  /*58f0*/  ISETP.GT.U32.AND P4, PT, R2.reuse, R0, PT ;  /* 0x000000000200720c */ /* 0x040fe20003f84070 */
[----:B------:R-:W-:Y:S01]  /*5900*/  @!P3 IMAD.IADD R5, R5, 0x1, -R2 ;  /* 0x000000010505b824 */ /* 0x000fe200078e0a02 */
[----:B------:R-:W-:Y:S01]  /*5910*/  IABS R9, R246 ;  /* 0x000000f600097213 */ /* 0x000fe20000000000 */
[----:B------:R-:W-:Y:S01]  /*5920*/  @!P0 IMAD.MOV R7, RZ, RZ, -R7 ;  /* 0x000000ffff078224 */ /* 0x000fe200078e0a07 */
[----:B0-----:R-:W-:Y:S01]  /*5930*/  IABS R8, R245 ;  /* 0x000000f500087213 */ /* 0x001fe20000000000 */
[----:B------:R-:W-:Y:S01]  /*5940*/  VIADD R239, R3, 0x1c7 ;  /* 0x000001c703ef7836 */ /* 0x000fe20000000000 */
[----:B------:R-:W-:Y:S01]  /*5950*/  ISETP.GT.U32.AND P3, PT, R2, R10, PT ;  /* 0x0000000a0200720c */ /* 0x000fe20003f64070 */
[----:B------:R-:W-:Y:S01]  /*5960*/  IMAD.HI.U32 R137, R4, R169, RZ ;  /* 0x000000a904897227 */ /* 0x000fe200078e00ff */
[----:B------:R0:W-:Y:S01]  /*5970*/  STL [R1+0x5f0], R7 ;  /* 0x0005f00701007387 */ /* 0x0001e20000100800 */
[----:B------:R-:W-:-:S02]  /*5980*/  ISETP.GT.U32.AND P0, PT, R2, R5, PT ;  /* 0x000000050200720c */ /* 0x000fc40003f04070 */
[----:B------:R-:W-:Y:S01]  /*5990*/  IMAD.HI.U32 R12, R4, R8, RZ ;  /* 0x00000008040c7227 */ /* 0x000fe200078e00ff */
[----:B------:R-:W-:-:S03]  /*59a0*/  ISETP.GE.AND P2, PT, R244, RZ, PT ;  /* 0x000000fff400720c */ /* 0x000fc60003f46270 */
[----:B------:R-:W-:Y:S02]  /*59b0*/  IMAD.MOV R12, RZ, RZ, -R12 ;  /* 0x000000ffff0c7224 */ /* 0x000fe400078e0a0c */
[----:B------:R-:W-:Y:S01]  /*59c0*/  @!P5 IMAD.IADD R6, R6, 0x1, -R2 ;  /* 0x000000010606d824 */ /* 0x000fe200078e0a02 */
[----:B------:R-:W-:Y:S01]  /*59d0*/  ISETP.GE.AND P5, PT, R247, RZ, PT ;  /* 0x000000fff700720c */ /* 0x000fe20003fa6270 */
        /* <DEDUP_REMOVED lines=11> */
[----:B-1----:R-:W-:-:S03]  /*5a90*/  IABS R11, R247 ;  /* 0x000000f7000b7213 */ /* 0x002fc60000000000 */
[----:B------:R-:W-:Y:S02]  /*5aa0*/  IMAD.MOV.U32 R15, RZ, RZ, R0 ;  /* 0x000000ffff0f7224 */ /* 0x000fe400078e0000 */
[----:B0-----:R-:W-:-:S04]  /*5ab0*/  IMAD.HI.U32 R7, R4, R11, RZ ;  /* 0x0000000b04077227 */ /* 0x001fc800078e00ff */
[----:B--2---:R-:W-:-:S04]  /*5ac0*/  IMAD.HI.U32 R6, R4, R9, RZ ;  /* 0x0000000904067227 */ /* 0x004fc800078e00ff */
[----:B------:R-:W-:Y:S02]  /*5ad0*/  IMAD.MOV R6, RZ, RZ, -R6 ;  /* 0x000000ffff067224 */ /* 0x000fe400078e0a06 */
[----:B------:R-:W-:Y:S02]  /*5ae0*/  @!P3 IMAD.IADD R8, R8, 0x1, -R2 ;  /* 0x000000010808b824 */ /* 0x000fe400078e0a02 */
[C---:B------:R-:W-:Y:S02]  /*5af0*/  IMAD R9, R2.reuse, R6, R9 ;  /* 0x0000000602097224 */ /* 0x040fe400078e0209 */
[----:B------:R-:W-:Y:S01]  /*5b00*/  @!P1 IMAD.MOV R15, RZ, RZ, -R15 ;  /* 0x000000ffff0f9224 */ /* 0x000fe200078e0a0f */
[C---:B------:R-:W-:Y:S01]  /*5b10*/  ISETP.GT.U32.AND P3, PT, R2.reuse, R8, PT ;  /* 0x000000080200720c */ /* 0x040fe20003f64070 */
[----:B------:R-:W-:Y:S01]  /*5b20*/  IMAD.MOV R7, RZ, RZ, -R7 ;  /* 0x000000ffff077224 */ /* 0x000fe200078e0a07 */
[C---:B------:R-:W-:Y:S01]  /*5b30*/  ISETP.GT.U32.AND P1, PT, R2.reuse, R9, PT ;  /* 0x000000090200720c */ /* 0x040fe20003f24070 */
[----:B------:R-:W-:Y:S01]  /*5b40*/  VIADD R245, R3, 0x1c8 ;  /* 0x000001c803f57836 */ /* 0x000fe20000000000 */
[----:B------:R0:W-:Y:S01]  /*5b50*/  STL [R1+0x5e8], R15 ;  /* 0x0005e80f01007387 */ /* 0x0001e20000100800 */
[----:B------:R-:W-:-:S02]  /*5b60*/  IMAD R11, R2, R7, R11 ;  /* 0x00000007020b7224 */ /* 0x000fc400078e020b */
[----:B------:R-:W-:Y:S01]  /*5b70*/  @!P5 IMAD.MOV R10, RZ, RZ, -R10 ;  /* 0x000000ffff0ad224 */ /* 0x000fe200078e0a0a */
[----:B------:R-:W-:Y:S01]  /*5b80*/  IABS R13, R245 ;  /* 0x000000f5000d7213 */ /* 0x000fe20000000000 */
[----:B------:R-:W-:Y:S01]  /*5b90*/  IMAD.MOV R14, RZ, RZ, -R14 ;  /* 0x000000ffff0e7224 */ /* 0x000fe200078e0a0e */
[----:B------:R-:W-:Y:S01]  /*5ba0*/  ISETP.GT.U32.AND P5, PT, R2, R11, PT ;  /* 0x0000000b0200720c */ /* 0x000fe20003fa4070 */
[--C-:B------:R-:W-:Y:S01]  /*5bb0*/  @!P0 IMAD.IADD R5, R5, 0x1, -R2.reuse ;  /* 0x0000000105058824 */ /* 0x100fe200078e0a02 */
[----:B------:R-:W-:Y:S01]  /*5bc0*/  ISETP.GE.AND P0, PT, R247, RZ, PT ;  /* 0x000000fff700720c */ /* 0x000fe20003f06270 */
[--C-:B------:R-:W-:Y:S01]  /*5bd0*/  @!P3 IMAD.IADD R8, R8, 0x1, -R2.reuse ;  /* 0x000000010808b824 */ /* 0x100fe200078e0a02 */
[----:B------:R1:W-:Y:S01]  /*5be0*/  STL [R1+0x5e4], R10 ;  /* 0x0005e40a01007387 */ /* 0x0003e20000100800 */
[----:B------:R-:W-:Y:S02]  /*5bf0*/  @!P1 IMAD.IADD R9, R9, 0x1, -R2 ;  /* 0x0000000109099824 */ /* 0x000fe400078e0a02 */
[----:B------:R-:W-:-:S02]  /*5c00*/  IMAD R12, R2, R14, R12 ;  /* 0x0000000e020c7224 */ /* 0x000fc400078e020c */
[----:B0-----:R-:W-:Y:S01]  /*5c10*/  IMAD.MOV.U32 R15, RZ, RZ, R8 ;  /* 0x000000ffff0f7224 */ /* 0x001fe200078e0008 */
[----:B------:R-:W-:Y:S01]  /*5c20*/  ISETP.GT.U32.AND P1, PT, R2, R9, PT ;  /* 0x000000090200720c */ /* 0x000fe20003f24070 */
[----:B------:R-:W-:Y:S02]  /*5c30*/  VIADD R246, R3, 0x1c6 ;  /* 0x000001c603f67836 */ /* 0x000fe40000000000 */
[----:B------:R-:W-:-:S03]  /*5c40*/  IMAD.HI.U32 R0, R4, R13, RZ ;  /* 0x0000000d04007227 */ /* 0x000fc600078e00ff */
[----:B------:R-:W-:Y:S01]  /*5c50*/  IABS R6, R246 ;  /* 0x000000f600067213 */ /* 0x000fe20000000000 */
[----:B------:R-:W-:Y:S02]  /*5c60*/  VIADD R247, R3, 0x1c5 ;  /* 0x000001c503f77836 */ /* 0x000fe40000000000 */
[----:B------:R-:W-:Y:S01]  /*5c70*/  @!P6 IMAD.MOV R15, RZ, RZ, -R15 ;  /* 0x000000ffff0fe224 */ /* 0x000fe200078e0a0f */
[C---:B------:R-:W-:Y:S01]  /*5c80*/  ISETP.GT.U32.AND P6, PT, R2.reuse, R12, PT ;  /* 0x0000000c0200720c */ /* 0x040fe20003fc4070 */
[----:B------:R-:W-:Y:S01]  /*5c90*/  IMAD.MOV R0, RZ, RZ, -R0 ;  /* 0x000000ffff007224 */ /* 0x000fe200078e0a00 */
[----:B------:R-:W-:Y:S01]  /*5ca0*/  IABS R7, R247 ;  /* 0x000000f700077213 */ /* 0x000fe20000000000 */
[----:B------:R-:W-:Y:S01]  /*5cb0*/  @!P2 IMAD.MOV R5, RZ, RZ, -R5 ;  /* 0x000000ffff05a224 */ /* 0x000fe200078e0a05 */
[----:B------:R-:W-:Y:S01]  /*5cc0*/  ISETP.GE.AND P2, PT, R245, RZ, PT ;  /* 0x000000fff500720c */ /* 0x000fe20003f46270 */
[----:B------:R-:W-:Y:S02]  /*5cd0*/  @!P5 IMAD.IADD R11, R11, 0x1, -R2 ;  /* 0x000000010b0bd824 */ /* 0x000fe400078e0a02 */
[----:B------:R-:W-:Y:S01]  /*5ce0*/  IMAD R0, R2, R0, R13 ;  /* 0x0000000002007224 */ /* 0x000fe200078e020d */
[----:B------:R0:W-:Y:S01]  /*5cf0*/  STL [R1+0x5e0], R5 ;  /* 0x0005e00501007387 */ /* 0x0001e20000100800 */
[----:B-1----:R-:W-:Y:S01]  /*5d00*/  IMAD.HI.U32 R10, R4, R7, RZ ;  /* 0x00000007040a7227 */ /* 0x002fe200078e00ff */
[----:B------:R-:W-:-:S02]  /*5d10*/  ISETP.GT.U32.AND P5, PT, R2, R11, PT ;  /* 0x0000000b0200720c */ /* 0x000fc40003fa4070 */
[----:B------:R-:W-:Y:S01]  /*5d20*/  ISETP.GT.U32.AND P3, PT, R2, R0, PT ;  /* 0x000000000200720c */ /* 0x000fe20003f64070 */
[----:B------:R-:W-:Y:S01]  /*5d30*/  @!P1 IMAD.IADD R9, R9, 0x1, -R2 ;  /* 0x0000000109099824 */ /* 0x000fe200078e0a02 */
[----:B------:R-:W-:Y:S01]  /*5d40*/  STL [R1+0x5dc], R15 ;  /* 0x0005dc0f01007387 */ /* 0x000fe20000100800 */
[----:B------:R-:W-:Y:S02]  /*5d50*/  IMAD.MOV R10, RZ, RZ, -R10 ;  /* 0x000000ffff0a7224 */ /* 0x000fe400078e0a0a */
[----:B------:R-:W-:Y:S02]  /*5d60*/  VIADD R244, R3, 0x1c4 ;  /* 0x000001c403f47836 */ /* 0x000fe40000000000 */
[----:B0-----:R-:W-:-:S04]  /*5d70*/  IMAD.HI.U32 R5, R4, R6, RZ ;  /* 0x0000000604057227 */ /* 0x001fc800078e00ff */
[----:B------:R-:W-:Y:S02]  /*5d80*/  IMAD.MOV R5, RZ, RZ, -R5 ;  /* 0x000000ffff057224 */ /* 0x000fe400078e0a05 */
[----:B------:R-:W-:Y:S02]  /*5d90*/  IMAD.MOV.U32 R13, RZ, RZ, R9 ;  /* 0x000000ffff0d7224 */ /* 0x000fe400078e0009 */
[----:B------:R-:W-:Y:S01]  /*5da0*/  @!P6 IMAD.IADD R12, R12, 0x1, -R2 ;  /* 0x000000010c0ce824 */ /* 0x000fe200078e0a02 */
[----:B------:R-:W-:Y:S01]  /*5db0*/  ISETP.GE.AND P6, PT, R239, RZ, PT ;  /* 0x000000ffef00720c */ /* 0x000fe20003fc6270 */
[C---:B------:R-:W-:Y:S01]  /*5dc0*/  IMAD R5, R2.reuse, R5, R6 ;  /* 0x0000000502057224 */ /* 0x040fe200078e0206 */
[----:B------:R-:W-:Y:S01]  /*5dd0*/  IABS R6, R244 ;  /* 0x000000f400067213 */ /* 0x000fe20000000000 */
[----:B------:R-:W-:Y:S02]  /*5de0*/  VIADD R245, R3, 0x1c3 ;  /* 0x000001c303f57836 */ /* 0x000fe40000000000 */
[C---:B------:R-:W-:Y:S01]  /*5df0*/  IMAD R7, R2.reuse, R10, R7 ;  /* 0x0000000a02077224 */ /* 0x040fe200078e0207 */
[C---:B------:R-:W-:Y:S01]  /*5e00*/  ISETP.GT.U32.AND P1, PT, R2.reuse, R5, PT ;  /* 0x000000050200720c */ /* 0x040fe20003f24070 */
[----:B------:R-:W-:Y:S01]  /*5e10*/  @!P4 IMAD.MOV R13, RZ, RZ, -R13 ;  /* 0x000000ffff0dc224 */ /* 0x000fe200078e0a0d */
[----:B------:R-:W-:Y:S01]  /*5e20*/  ISETP.GT.U32.AND P4, PT, R2, R12, PT ;  /* 0x0000000c0200720c */ /* 0x000fe20003f84070 */
[--C-:B------:R-:W-:Y:S01]  /*5e30*/  @!P5 IMAD.IADD R11, R11, 0x1, -R2.reuse ;  /* 0x000000010b0bd824 */ /* 0x100fe200078e0a02 */
[----:B------:R-:W-:Y:S01]  /*5e40*/  IABS R8, R245 ;  /* 0x000000f500087213 */ /* 0x000fe20000000000 */
[----:B------:R-:W-:Y:S01]  /*5e50*/  IMAD.HI.U32 R9, R4, R6, RZ ;  /* 0x0000000604097227 */ /* 0x000fe200078e00ff */
[----:B------:R-:W-:Y:S01]  /*5e60*/  ISETP.GT.U32.AND P5, PT, R2, R7, PT ;  /* 0x000000070200720c */ /* 0x000fe20003fa4070 */
[----:B------:R-:W-:Y:S02]  /*5e70*/  STL [R1+0x5d8], R13 ;  /* 0x0005d80d01007387 */ /* 0x000fe40000100800 */
[----:B------:R-:W-:-:S02]  /*5e80*/  @!P3 IMAD.IADD R0, R0, 0x1, -R2 ;  /* 0x000000010000b824 */ /* 0x000fc400078e0a02 */
[----:B------:R-:W-:-:S03]  /*5e90*/  IMAD.HI.U32 R10, R4, R8, RZ ;  /* 0x00000008040a7227 */ /* 0x000fc600078e00ff */
[C---:B------:R-:W-:Y:S01]  /*5ea0*/  ISETP.GT.U32.AND P3, PT, R2.reuse, R0, PT ;  /* 0x000000000200720c */ /* 0x040fe20003f64070 */
[----:B------:R-:W-:Y:S02]  /*5eb0*/  IMAD.MOV R9, RZ, RZ, -R9 ;  /* 0x000000ffff097224 */ /* 0x000fe400078e0a09 */
[----:B------:R-:W-:Y:S02]  /*5ec0*/  IMAD.MOV R10, RZ, RZ, -R10 ;  /* 0x000000ffff0a7224 */ /* 0x000fe400078e0a0a */
[----:B------:R-:W-:Y:S02]  /*5ed0*/  IMAD R6, R2, R9, R6 ;  /* 0x0000000902067224 */ /* 0x000fe400078e0206 */
[--C-:B------:R-:W-:Y:S02]  /*5ee0*/  @!P4 IMAD.IADD R12, R12, 0x1, -R2.reuse ;  /* 0x000000010c0cc824 */ /* 0x100fe400078e0a02 */
[----:B------:R-:W-:Y:S01]  /*5ef0*/  @!P1 IMAD.IADD R5, R5, 0x1, -R2 ;  /* 0x0000000105059824 */ /* 0x000fe200078e0a02 */
[C---:B------:R-:W-:Y:S01]  /*5f00*/  ISETP.GT.U32.AND P4, PT, R2.reuse, R6, PT ;  /* 0x000000060200720c */ /* 0x040fe20003f84070 */
[----:B------:R-:W-:Y:S01]  /*5f10*/  IMAD R8, R2, R10, R8 ;  /* 0x0000000a02087224 */ /* 0x000fe200078e0208 */
[----:B------:R-:W-:Y:S01]  /*5f20*/  ISETP.GE.AND P1, PT, R247, RZ, PT ;  /* 0x000000fff700720c */ /* 0x000fe20003f26270 */
[----:B------:R-:W-:-:S02]  /*5f30*/  @!P5 IMAD.IADD R7, R7, 0x1, -R2 ;  /* 0x000000010707d824 */ /* 0x000fc400078e0a02 */
[----:B------:R-:W-:Y:S02]  /*5f40*/  IMAD.MOV.U32 R10, RZ, RZ, R12 ;  /* 0x000000ffff0a7224 */ /* 0x000fe400078e000c */
[----:B------:R-:W-:Y:S01]  /*5f50*/  @!P0 IMAD.MOV R11, RZ, RZ, -R11 ;  /* 0x000000ffff0b8224 */ /* 0x000fe200078e0a0b */
[C---:B------:R-:W-:Y:S01]  /*5f60*/  ISETP.GT.U32.AND P0, PT, R2.reuse, R5, PT ;  /* 0x000000050200720c */ /* 0x040fe20003f04070 */
[----:B------:R-:W-:Y:S01]  /*5f70*/  @!P6 IMAD.MOV R10, RZ, RZ, -R10 ;  /* 0x000000ffff0ae224 */ /* 0x000fe200078e0a0a */
[----:B------:R-:W-:Y:S01]  /*5f80*/  ISETP.GT.U32.AND P5, PT, R2, R7, PT ;  /* 0x000000070200720c */ /* 0x000fe20003fa4070 */
[----:B------:R-:W-:Y:S01]  /*5f90*/  @!P3 IMAD.IADD R0, R0, 0x1, -R2 ;  /* 0x000000010000b824 */ /* 0x000fe200078e0a02 */
[----:B------:R-:W-:Y:S01]  /*5fa0*/  ISETP.GT.U32.AND P6, PT, R2, R8, PT ;  /* 0x000000080200720c */ /* 0x000fe20003fc4070 */
[----:B------:R-:W-:Y:S01]  /*5fb0*/  VIADD R247, R3, 0x1c2 ;  /* 0x000001c203f77836 */ /* 0x000fe20000000000 */
[----:B------:R-:W-:Y:S01]  /*5fc0*/  ISETP.GE.AND P3, PT, R246, RZ, PT ;  /* 0x000000fff600720c */ /* 0x000fe20003f66270 */
[----:B------:R-:W-:Y:S01]  /*5fd0*/  IMAD.MOV.U32 R9, RZ, RZ, R0 ;  /* 0x000000ffff097224 */ /* 0x000fe200078e0000 */
[----:B------:R-:W-:Y:S01]  /*5fe0*/  STL [R1+0x5d4], R11 ;  /* 0x0005d40b01007387 */ /* 0x000fe20000100800 */
[--C-:B------:R-:W-:Y:S01]  /*5ff0*/  @!P4 IMAD.IADD R6, R6, 0x1, -R2.reuse ;  /* 0x000000010606c824 */ /* 0x100fe200078e0a02 */
[----:B------:R-:W-:Y:S01]  /*6000*/  IABS R0, R247 ;  /* 0x000000f700007213 */ /* 0x000fe20000000000 */
[----:B------:R-:W-:Y:S01]  /*6010*/  @!P2 IMAD.MOV R9, RZ, RZ, -R9 ;  /* 0x000000ffff09a224 */ /* 0x000fe200078e0a09 */
[----:B------:R-:W-:Y:S01]  /*6020*/  ISETP.GE.AND P2, PT, R244, RZ, PT ;  /* 0x000000fff400720c */ /* 0x000fe20003f46270 */
[--C-:B------:R-:W-:Y:S01]  /*6030*/  @!P0 IMAD.IADD R5, R5, 0x1, -R2.reuse ;  /* 0x0000000105058824 */ /* 0x100fe200078e0a02 */
[----:B------:R-:W-:Y:S01]  /*6040*/  ISETP.GE.AND P0, PT, R245, RZ, PT ;  /* 0x000000fff500720c */ /* 0x000fe20003f06270 */
[--C-:B------:R-:W-:Y:S01]  /*6050*/  @!P5 IMAD.IADD R7, R7, 0x1, -R2.reuse ;  /* 0x000000010707d824 */ /* 0x100fe200078e0a02 */
[----:B------:R-:W-:Y:S01]  /*6060*/  ISETP.GE.AND P5, PT, R247, RZ, PT ;  /* 0x000000fff700720c */ /* 0x000fe20003fa6270 */
[----:B------:R-:W-:Y:S01]  /*6070*/  @!P6 IMAD.IADD R8, R8, 0x1, -R2 ;  /* 0x000000010808e824 */ /* 0x000fe200078e0a02 */
[----:B------:R-:W-:Y:S01]  /*6080*/  ISETP.GT.U32.AND P6, PT, R2, R6, PT ;  /* 0x000000060200720c */ /* 0x000fe20003fc4070 */
[----:B------:R-:W-:Y:S01]  /*6090*/  VIADD R247, R3, 0x1c0 ;  /* 0x000001c003f77836 */ /* 0x000fe20000000000 */
[----:B------:R-:W-:Y:S01]  /*60a0*/  STL [R1+0x5d0], R9 ;  /* 0x0005d00901007387 */ /* 0x000fe20000100800 */
[----:B------:R-:W-:-:S03]  /*60b0*/  IMAD.HI.U32 R12, R4, R0, RZ ;  /* 0x00000000040c7227 */ /* 0x000fc600078e00ff */
[----:B------:R0:W-:Y:S01]  /*60c0*/  STL [R1+0x5cc], R10 ;  /* 0x0005cc0a01007387 */ /* 0x0001e20000100800 */
[----:B------:R-:W-:Y:S01]  /*60d0*/  @!P3 IMAD.MOV R5, RZ, RZ, -R5 ;  /* 0x000000ffff05b224 */ /* 0x000fe200078e0a05 */
[----:B------:R-:W-:Y:S01]  /*60e0*/  ISETP.GT.U32.AND P3, PT, R2, R8, PT ;  /* 0x000000080200720c */ /* 0x000fe20003f64070 */
[----:B------:R-:W-:Y:S01]  /*60f0*/  @!P1 IMAD.MOV R7, RZ, RZ, -R7 ;  /* 0x000000ffff079224 */ /* 0x000fe200078e0a07 */
[----:B------:R-:W-:Y:S01]  /*6100*/  ISETP.GE.AND P1, PT, R247, RZ, PT ;  /* 0x000000fff700720c */ /* 0x000fe20003f26270 */
[----:B------:R-:W-:Y:S01]  /*6110*/  IMAD.MOV R12, RZ, RZ, -R12 ;  /* 0x000000ffff0c7224 */ /* 0x000fe200078e0a0c */
[----:B------:R-:W-:Y:S01]  /*6120*/  STL [R1+0x5c8], R5 ;  /* 0x0005c80501007387 */ /* 0x000fe20000100800 */
[----:B------:R-:W-:Y:S02]  /*6130*/  VIADD R246, R3, 0x1c1 ;  /* 0x000001c103f67836 */ /* 0x000fe40000000000 */
[----:B------:R-:W-:Y:S01]  /*6140*/  @!P6 IMAD.IADD R6, R6, 0x1, -R2 ;  /* 0x000000010606e824 */ /* 0x000fe200078e0a02 */
[----:B0-----:R-:W-:Y:S01]  /*6150*/  IABS R10, R247 ;  /* 0x000000f7000a7213 */ /* 0x001fe20000000000 */
[----:B------:R0:W-:Y:S01]  /*6160*/  STL [R1+0x5c4], R7 ;  /* 0x0005c40701007387 */ /* 0x0001e20000100800 */
[----:B------:R-:W-:Y:S01]  /*6170*/  IABS R9, R246 ;  /* 0x000000f600097213 */ /* 0x000fe20000000000 */
[----:B------:R-:W-:Y:S01]  /*6180*/  IMAD.MOV.U32 R18, RZ, RZ, R6 ;  /* 0x000000ffff127224 */ /* 0x000fe200078e0006 */
[----:B------:R-:W-:Y:S01]  /*6190*/  ISETP.GE.AND P4, PT, R246, RZ, PT ;  /* 0x000000fff600720c */ /* 0x000fe20003f86270 */
[----:B------:R-:W-:-:S02]  /*61a0*/  @!P3 IMAD.IADD R8, R8, 0x1, -R2 ;  /* 0x000000010808b824 */ /* 0x000fc400078e0a02 */
[----:B------:R-:W-:-:S04]  /*61b0*/  IMAD.HI.U32 R11, R4, R9, RZ ;  /* 0x00000009040b7227 */ /* 0x000fc800078e00ff */
[C---:B0-----:R-:W-:Y:S02]  /*61c0*/  IMAD R7, R2.reuse, R12, R0 ;  /* 0x0000000c02077224 */ /* 0x041fe400078e0200 */
[----:B------:R-:W-:Y:S02]  /*61d0*/  IMAD.MOV.U32 R0, RZ, RZ, R10 ;  /* 0x000000ffff007224 */ /* 0x000fe400078e000a */
[----:B------:R-:W-:Y:S01]  /*61e0*/  IMAD.MOV R11, RZ, RZ, -R11 ;  /* 0x000000ffff0b7224 */ /* 0x000fe200078e0a0b */
[----:B------:R-:W-:Y:S01]  /*61f0*/  ISETP.GT.U32.AND P6, PT, R2, R7, PT ;  /* 0x000000070200720c */ /* 0x000fe20003fc4070 */
[----:B------:R-:W-:-:S04]  /*6200*/  IMAD.HI.U32 R13, R4, R0, RZ ;  /* 0x00000000040d7227 */ /* 0x000fc800078e00ff */
[----:B------:R-:W-:Y:S02]  /*6210*/  IMAD.MOV R13, RZ, RZ, -R13 ;  /* 0x000000ffff0d7224 */ /* 0x000fe400078e0a0d */
[C---:B------:R-:W-:Y:S02]  /*6220*/  IMAD R5, R2.reuse, R11, R9 ;  /* 0x0000000b02057224 */ /* 0x040fe400078e0209 */
[C---:B------:R-:W-:Y:S02]  /*6230*/  IMAD R0, R2.reuse, R13, R0 ;  /* 0x0000000d02007224 */ /* 0x040fe400078e0200 */
[----:B------:R-:W-:Y:S01]  /*6240*/  VIADD R246, R3, 0x1bd ;  /* 0x000001bd03f67836 */ /* 0x000fe20000000000 */
[C---:B------:R-:W-:Y:S01]  /*6250*/  ISETP.GT.U32.AND P3, PT, R2.reuse, R5, PT ;  /* 0x000000050200720c */ /* 0x040fe20003f64070 */
[----:B------:R-:W-:Y:S01]  /*6260*/  @!P6 IMAD.IADD R7, R7, 0x1, -R2 ;  /* 0x000000010707e824 */ /* 0x000fe200078e0a02 */
[C---:B------:R-:W-:Y:S01]  /*6270*/  ISETP.GT.U32.AND P6, PT, R2.reuse, R0, PT ;  /* 0x000000000200720c */ /* 0x040fe20003fc4070 */
[----:B------:R-:W-:Y:S01]  /*6280*/  @!P2 IMAD.MOV R18, RZ, RZ, -R18 ;  /* 0x000000ffff12a224 */ /* 0x000fe200078e0a12 */
[----:B------:R-:W-:Y:S01]  /*6290*/  IABS R11, R246 ;  /* 0x000000f6000b7213 */ /* 0x000fe20000000000 */
[C---:B------:R-:W-:Y:S01]  /*62a0*/  VIADD R247, R3.reuse, 0x1bc ;  /* 0x000001bc03f77836 */ /* 0x040fe20000000000 */
[----:B------:R-:W-:Y:S01]  /*62b0*/  ISETP.GT.U32.AND P2, PT, R2, R7, PT ;  /* 0x000000070200720c */ /* 0x000fe20003f44070 */
[----:B------:R-:W-:Y:S01]  /*62c0*/  VIADD R245, R3, 0x1be ;  /* 0x000001be03f57836 */ /* 0x000fe20000000000 */
[----:B------:R-:W-:Y:S01]  /*62d0*/  STL [R1+0x5c0], R18 ;  /* 0x0005c01201007387 */ /* 0x000fe20000100800 */
[----:B------:R-:W-:Y:S01]  /*62e0*/  IMAD.MOV.U32 R17, RZ, RZ, R8 ;  /* 0x000000ffff117224 */ /* 0x000fe200078e0008 */
[----:B------:R-:W-:Y:S01]  /*62f0*/  IABS R9, R247 ;  /* 0x000000f700097213 */ /* 0x000fe20000000000 */
[----:B------:R-:W-:Y:S01]  /*6300*/  IMAD.HI.U32 R14, R4, R11, RZ ;  /* 0x0000000b040e7227 */ /* 0x000fe200078e00ff */
[----:B------:R-:W-:-:S03]  /*6310*/  IABS R10, R245 ;  /* 0x000000f5000a7213 */ /* 0x000fc60000000000 */
[--C-:B------:R-:W-:Y:S02]  /*6320*/  @!P6 IMAD.IADD R0, R0, 0x1, -R2.reuse ;  /* 0x000000010000e824 */ /* 0x100fe400078e0a02 */
[----:B------:R-:W-:Y:S02]  /*6330*/  @!P3 IMAD.IADD R5, R5, 0x1, -R2 ;  /* 0x000000010505b824 */ /* 0x000fe400078e0a02 */
[----:B------:R-:W-:Y:S01]  /*6340*/  @!P0 IMAD.MOV R17, RZ, RZ, -R17 ;  /* 0x000000ffff118224 */ /* 0x000fe200078e0a11 */
[----:B------:R-:W-:Y:S01]  /*6350*/  ISETP.GT.U32.AND P6, PT, R2, R0, PT ;  /* 0x000000000200720c */ /* 0x000fe20003fc4070 */
[----:B------:R-:W-:Y:S01]  /*6360*/  IMAD.HI.U32 R13, R4, R9, RZ ;  /* 0x00000009040d7227 */ /* 0x000fe200078e00ff */
[----:B------:R-:W-:Y:S02]  /*6370*/  ISETP.GT.U32.AND P3, PT, R2, R5, PT ;  /* 0x000000050200720c */ /* 0x000fe40003f64070 */
[----:B------:R0:W-:Y:S01]  /*6380*/  STL [R1+0x5bc], R17 ;  /* 0x0005bc1101007387 */ /* 0x0001e20000100800 */
[----:B------:R-:W-:-:S02]  /*6390*/  IMAD.MOV R14, RZ, RZ, -R14 ;  /* 0x000000ffff0e7224 */ /* 0x000fc400078e0a0e */
[----:B------:R-:W-:Y:S02]  /*63a0*/  @!P2 IMAD.IADD R7, R7, 0x1, -R2 ;  /* 0x000000010707a824 */ /* 0x000fe400078e0a02 */
[----:B------:R-:W-:Y:S02]  /*63b0*/  VIADD R244, R3, 0x1bf ;  /* 0x000001bf03f47836 */ /* 0x000fe40000000000 */
[----:B------:R-:W-:-:S03]  /*63c0*/  IMAD.HI.U32 R15, R4, R10, RZ ;  /* 0x0000000a040f7227 */ /* 0x000fc600078e00ff */
[----:B------:R-:W-:Y:S01]  /*63d0*/  IABS R12, R244 ;  /* 0x000000f4000c7213 */ /* 0x000fe20000000000 */
[----:B------:R-:W-:Y:S01]  /*63e0*/  IMAD.MOV R13, RZ, RZ, -R13 ;  /* 0x000000ffff0d7224 */ /* 0x000fe200078e0a0d */
[----:B------:R-:W-:Y:S01]  /*63f0*/  ISETP.GE.AND P0, PT, R244, RZ, PT ;  /* 0x000000fff400720c */ /* 0x000fe20003f06270 */
[C---:B------:R-:W-:Y:S02]  /*6400*/  IMAD R11, R2.reuse, R14, R11 ;  /* 0x0000000e020b7224 */ /* 0x040fe400078e020b */
[----:B0-----:R-:W-:Y:S02]  /*6410*/  IMAD.MOV.U32 R17, RZ, RZ, R7 ;  /* 0x000000ffff117224 */ /* 0x001fe400078e0007 */
[----:B------:R-:W-:Y:S02]  /*6420*/  IMAD.MOV R15, RZ, RZ, -R15 ;  /* 0x000000ffff0f7224 */ /* 0x000fe400078e0a0f */
[C---:B------:R-:W-:Y:S02]  /*6430*/  IMAD R9, R2.reuse, R13, R9 ;  /* 0x0000000d02097224 */ /* 0x040fe400078e0209 */
[----:B------:R-:W-:Y:S01]  /*6440*/  @!P5 IMAD.MOV R17, RZ, RZ, -R17 ;  /* 0x000000ffff11d224 */ /* 0x000fe200078e0a11 */
[C---:B------:R-:W-:Y:S01]  /*6450*/  ISETP.GT.U32.AND P5, PT, R2.reuse, R11, PT ;  /* 0x0000000b0200720c */ /* 0x040fe20003fa4070 */
[----:B------:R-:W-:-:S02]  /*6460*/  IMAD R10, R2, R15, R10 ;  /* 0x0000000f020a7224 */ /* 0x000fc400078e020a */
[----:B------:R-:W-:Y:S01]  /*6470*/  VIADD R239, R3, 0x1bb ;  /* 0x000001bb03ef7836 */ /* 0x000fe20000000000 */
[----:B------:R-:W-:Y:S01]  /*6480*/  STL [R1+0x5b8], R17 ;  /* 0x0005b81101007387 */ /* 0x000fe20000100800 */
[----:B------:R-:W-:-:S03]  /*6490*/  IMAD.HI.U32 R16, R4, R12, RZ ;  /* 0x0000000c04107227 */ /* 0x000fc600078e00ff */
[----:B------:R-:W-:Y:S01]  /*64a0*/  IABS R8, R239 ;  /* 0x000000ef00087213 */ /* 0x000fe20000000000 */
[--C-:B------:R-:W-:Y:S01]  /*64b0*/  @!P6 IMAD.IADD R0, R0, 0x1, -R2.reuse ;  /* 0x000000010000e824 */ /* 0x100fe200078e0a02 */
[C---:B------:R-:W-:Y:S01]  /*64c0*/  ISETP.GT.U32.AND P6, PT, R2.reuse, R9, PT ;  /* 0x000000090200720c */ /* 0x040fe20003fc4070 */
[----:B------:R-:W-:Y:S01]  /*64d0*/  @!P3 IMAD.IADD R5, R5, 0x1, -R2 ;  /* 0x000000010505b824 */ /* 0x000fe200078e0a02 */
[C---:B------:R-:W-:Y:S01]  /*64e0*/  ISETP.GT.U32.AND P3, PT, R2.reuse, R10, PT ;  /* 0x0000000a0200720c */ /* 0x040fe20003f64070 */
[----:B------:R-:W-:Y:S02]  /*64f0*/  IMAD.MOV R6, RZ, RZ, -R16 ;  /* 0x000000ffff067224 */ /* 0x000fe400078e0a10 */
[----:B------:R-:W-:Y:S02]  /*6500*/  VIADD R244, R3, 0x1ba ;  /* 0x000001ba03f47836 */ /* 0x000fe40000000000 */
[----:B------:R-:W-:Y:S02]  /*6510*/  IMAD R6, R2, R6, R12 ;  /* 0x0000000602067224 */ /* 0x000fe400078e020c */
[----:B------:R-:W-:-:S03]  /*6520*/  IMAD.HI.U32 R7, R4, R8, RZ ;  /* 0x0000000804077227 */ /* 0x000fc600078e00ff */
[C---:B------:R-:W-:Y:S01]  /*6530*/  ISETP.GT.U32.AND P2, PT, R2.reuse, R6, PT ;  /* 0x000000060200720c */ /* 0x040fe20003f44070 */
[----:B------:R-:W-:Y:S01]  /*6540*/  IMAD.MOV.U32 R16, RZ, RZ, R5 ;  /* 0x000000ffff107224 */ /* 0x000fe200078e0005 */
[----:B------:R-:W-:Y:S01]  /*6550*/  IABS R5, R244 ;  /* 0x000000f400057213 */ /* 0x000fe20000000000 */
[--C-:B------:R-:W-:Y:S02]  /*6560*/  @!P5 IMAD.IADD R11, R11, 0x1, -R2.reuse ;  /* 0x000000010b0bd824 */ /* 0x100fe400078e0a02 */
[----:B------:R-:W-:Y:S02]  /*6570*/  IMAD.MOV R7, RZ, RZ, -R7 ;  /* 0x000000ffff077224 */ /* 0x000fe400078e0a07 */
[--C-:B------:R-:W-:Y:S01]  /*6580*/  @!P6 IMAD.IADD R9, R9, 0x1, -R2.reuse ;  /* 0x000000010909e824 */ /* 0x100fe200078e0a02 */
[----:B------:R-:W-:Y:S01]  /*6590*/  ISETP.GT.U32.AND P6, PT, R2, R11, PT ;  /* 0x0000000b0200720c */ /* 0x000fe20003fc4070 */
[----:B------:R-:W-:Y:S02]  /*65a0*/  @!P3 IMAD.IADD R10, R10, 0x1, -R2 ;  /* 0x000000010a0ab824 */ /* 0x000fe400078e0a02 */
[----:B------:R-:W-:-:S02]  /*65b0*/  IMAD R7, R2, R7, R8 ;  /* 0x0000000702077224 */ /* 0x000fc400078e0208 */
[----:B------:R-:W-:Y:S01]  /*65c0*/  IMAD.HI.U32 R8, R4, R5, RZ ;  /* 0x0000000504087227 */ /* 0x000fe200078e00ff */
[----:B------:R-:W-:-:S03]  /*65d0*/  ISETP.GT.U32.AND P5, PT, R2, R10, PT ;  /* 0x0000000a0200720c */ /* 0x000fc60003fa4070 */
[----:B------:R-:W-:Y:S02]  /*65e0*/  IMAD.MOV R8, RZ, RZ, -R8 ;  /* 0x000000ffff087224 */ /* 0x000fe400078e0a08 */
[--C-:B------:R-:W-:Y:S01]  /*65f0*/  @!P2 IMAD.IADD R6, R6, 0x1, -R2.reuse ;  /* 0x000000010606a824 */ /* 0x100fe200078e0a02 */
[----:B------:R-:W-:Y:S01]  /*6600*/  ISETP.GE.AND P2, PT, R246, RZ, PT ;  /* 0x000000fff600720c */ /* 0x000fe20003f46270 */
[C---:B------:R-:W-:Y:S02]  /*6610*/  IMAD R5, R2.reuse, R8, R5 ;  /* 0x0000000802057224 */ /* 0x040fe400078e0205 */
[----:B------:R-:W-:Y:S01]  /*6620*/  @!P6 IMAD.IADD R11, R11, 0x1, -R2 ;  /* 0x000000010b0be824 */ /* 0x000fe200078e0a02 */
[C---:B------:R-:W-:Y:S01]  /*6630*/  ISETP.GT.U32.AND P3, PT, R2.reuse, R6, PT ;  /* 0x000000060200720c */ /* 0x040fe20003f64070 */
[----:B------:R-:W-:Y:S01]  /*6640*/  @!P4 IMAD.MOV R16, RZ, RZ, -R16 ;  /* 0x000000ffff10c224 */ /* 0x000fe200078e0a10 */
[----:B------:R-:W-:Y:S01]  /*6650*/  ISETP.GT.U32.AND P6, PT, R2, R5, PT ;  /* 0x000000050200720c */ /* 0x000fe20003fc4070 */
[----:B------:R-:W-:Y:S01]  /*6660*/  @!P1 IMAD.MOV R0, RZ, RZ, -R0 ;  /* 0x000000ffff009224 */ /* 0x000fe200078e0a00 */
[----:B------:R-:W-:Y:S01]  /*6670*/  ISETP.GE.AND P4, PT, R245, RZ, PT ;  /* 0x000000fff500720c */ /* 0x000fe20003f86270 */
[--C-:B------:R-:W-:Y:S01]  /*6680*/  @!P5 IMAD.IADD R10, R10, 0x1, -R2.reuse ;  /* 0x000000010a0ad824 */ /* 0x100fe200078e0a02 */
[C---:B------:R-:W-:Y:S01]  /*6690*/  ISETP.GT.U32.AND P5, PT, R2.reuse, R7, PT ;  /* 0x000000070200720c */ /* 0x040fe20003fa4070 */
[C---:B------:R-:W-:Y:S01]  /*66a0*/  VIADD R245, R3.reuse, 0x1b9 ;  /* 0x000001b903f57836 */ /* 0x040fe20000000000 */
[----:B------:R-:W-:Y:S01]  /*66b0*/  STL [R1+0x5b4], R16 ;  /* 0x0005b41001007387 */ /* 0x000fe20000100800 */
[----:B------:R-:W-:Y:S01]  /*66c0*/  VIADD R246, R3, 0x1b8 ;  /* 0x000001b803f67836 */ /* 0x000fe20000000000 */
[----:B------:R-:W-:Y:S01]  /*66d0*/  ISETP.GT.U32.AND P1, PT, R2, R9, PT ;  /* 0x000000090200720c */ /* 0x000fe20003f24070 */
[----:B------:R-:W-:Y:S01]  /*66e0*/  @!P2 IMAD.MOV R11, RZ, RZ, -R11 ;  /* 0x000000ffff0ba224 */ /* 0x000fe200078e0a0b */
[----:B------:R0:W-:Y:S01]  /*66f0*/  STL [R1+0x5b0], R0 ;  /* 0x0005b00001007387 */ /* 0x0001e20000100800 */
[--C-:B------:R-:W-:Y:S01]  /*6700*/  @!P3 IMAD.IADD R6, R6, 0x1, -R2.reuse ;  /* 0x000000010606b824 */ /* 0x100fe200078e0a02 */
[----:B------:R-:W-:Y:S01]  /*6710*/  IABS R12, R246 ;  /* 0x000000f6000c7213 */ /* 0x000fe20000000000 */
[----:B------:R-:W-:Y:S01]  /*6720*/  @!P6 IMAD.IADD R5, R5, 0x1, -R2 ;  /* 0x000000010505e824 */ /* 0x000fe200078e0a02 */
[----:B------:R-:W-:Y:S01]  /*6730*/  ISETP.GE.AND P3, PT, R247, RZ, PT ;  /* 0x000000fff700720c */ /* 0x000fe20003f66270 */
[----:B------:R-:W-:Y:S01]  /*6740*/  IMAD.MOV.U32 R15, RZ, RZ, R6 ;  /* 0x000000ffff0f7224 */ /* 0x000fe200078e0006 */
[----:B------:R-:W-:Y:S01]  /*6750*/  ISETP.GE.AND P2, PT, R245, RZ, PT ;  /* 0x000000fff500720c */ /* 0x000fe20003f46270 */
[----:B------:R-:W-:Y:S01]  /*6760*/  @!P5 IMAD.IADD R7, R7, 0x1, -R2 ;  /* 0x000000010707d824 */ /* 0x000fe200078e0a02 */
[----:B------:R-:W-:Y:S01]  /*6770*/  ISETP.GT.U32.AND P6, PT, R2, R5, PT ;  /* 0x000000050200720c */ /* 0x000fe20003fc4070 */
[----:B------:R-:W-:Y:S01]  /*6780*/  IMAD.HI.U32 R14, R4, R12, RZ ;  /* 0x0000000c040e7227 */ /* 0x000fe200078e00ff */
[----:B0-----:R-:W-:-:S02]  /*6790*/  IABS R0, R245 ;  /* 0x000000f500007213 */ /* 0x001fc40000000000 */
[----:B------:R-:W-:Y:S01]  /*67a0*/  ISETP.GE.AND P5, PT, R244, RZ, PT ;  /* 0x000000fff400720c */ /* 0x000fe20003fa6270 */
[----:B------:R-:W-:Y:S01]  /*67b0*/  @!P0 IMAD.MOV R15, RZ, RZ, -R15 ;  /* 0x000000ffff0f8224 */ /* 0x000fe200078e0a0f */
[----:B------:R-:W-:Y:S01]  /*67c0*/  ISETP.GT.U32.AND P0, PT, R2, R7, PT ;  /* 0x000000070200720c */ /* 0x000fe20003f04070 */
[----:B------:R-:W-:-:S03]  /*67d0*/  IMAD.HI.U32 R13, R4, R0, RZ ;  /* 0x00000000040d7227 */ /* 0x000fc600078e00ff */
[----:B------:R-:W-:Y:S01]  /*67e0*/  STL [R1+0x5ac], R15 ;  /* 0x0005ac0f01007387 */ /* 0x000fe20000100800 */
[----:B------:R-:W-:Y:S02]  /*67f0*/  IMAD.MOV R13, RZ, RZ, -R13 ;  /* 0x000000ffff0d7224 */ /* 0x000fe400078e0a0d */
[----:B------:R-:W-:Y:S02]  /*6800*/  IMAD.MOV R6, RZ, RZ, -R14 ;  /* 0x000000ffff067224 */ /* 0x000fe400078e0a0e */
[C---:B------:R-:W-:Y:S02]  /*6810*/  IMAD R0, R2.reuse, R13, R0 ;  /* 0x0000000d02007224 */ /* 0x040fe400078e0200 */
[----:B------:R-:W-:Y:S01]  /*6820*/  @!P1 IMAD.IADD R9, R9, 0x1, -R2 ;  /* 0x0000000109099824 */ /* 0x000fe200078e0a02 */
[----:B------:R-:W-:Y:S01]  /*6830*/  ISETP.GE.AND P1, PT, R239, RZ, PT ;  /* 0x000000ffef00720c */ /* 0x000fe20003f26270 */
[----:B------:R-:W-:Y:S01]  /*6840*/  @!P4 IMAD.MOV R10, RZ, RZ, -R10 ;  /* 0x000000ffff0ac224 */ /* 0x000fe200078e0a0a */
[C---:B------:R-:W-:Y:S01]  /*6850*/  ISETP.GT.U32.AND P4, PT, R2.reuse, R0, PT ;  /* 0x000000000200720c */ /* 0x040fe20003f84070 */
[----:B------:R-:W-:-:S02]  /*6860*/  IMAD R6, R2, R6, R12 ;  /* 0x0000000602067224 */ /* 0x000fc400078e020c */
[--C-:B------:R-:W-:Y:S01]  /*6870*/  @!P6 IMAD.IADD R5, R5, 0x1, -R2.reuse ;  /* 0x000000010505e824 */ /* 0x100fe200078e0a02 */
[----:B------:R0:W-:Y:S01]  /*6880*/  STL [R1+0x5a8], R10 ;  /* 0x0005a80a01007387 */ /* 0x0001e20000100800 */
[----:B------:R-:W-:Y:S01]  /*6890*/  VIADD R247, R3, 0x1b7 ;  /* 0x000001b703f77836 */ /* 0x000fe20000000000 */
[----:B------:R-:W-:Y:S01]  /*68a0*/  ISETP.GT.U32.AND P6, PT, R2, R6, PT ;  /* 0x000000060200720c */ /* 0x000fe20003fc4070 */
[--C-:B------:R-:W-:Y:S01]  /*68b0*/  @!P0 IMAD.IADD R7, R7, 0x1, -R2.reuse ;  /* 0x0000000107078824 */ /* 0x100fe200078e0a02 */
[----:B------:R1:W-:Y:S01]  /*68c0*/  STL [R1+0x5a4], R11 ;  /* 0x0005a40b01007387 */ /* 0x0003e20000100800 */
[----:B------:R-:W-:Y:S01]  /*68d0*/  @!P3 IMAD.MOV R9, RZ, RZ, -R9 ;  /* 0x000000ffff09b224 */ /* 0x000fe200078e0a09 */
[----:B------:R-:W-:Y:S01]  /*68e0*/  IABS R8, R247 ;  /* 0x000000f700087213 */ /* 0x000fe20000000000 */
[----:B------:R-:W-:Y:S01]  /*68f0*/  @!P1 IMAD.MOV R7, RZ, RZ, -R7 ;  /* 0x000000ffff079224 */ /* 0x000fe200078e0a07 */
[----:B------:R-:W-:Y:S01]  /*6900*/  ISETP.GE.AND P0, PT, R247, RZ, PT ;  /* 0x000000fff700720c */ /* 0x000fe20003f06270 */
[----:B------:R-:W-:Y:S01]  /*6910*/  VIADD R247, R3, 0x1b6 ;  /* 0x000001b603f77836 */ /* 0x000fe20000000000 */
[----:B------:R-:W-:Y:S01]  /*6920*/  STL [R1+0x5a0], R9 ;  /* 0x0005a00901007387 */ /* 0x000fe20000100800 */
[----:B------:R-:W-:Y:S01]  /*6930*/  @!P4 IMAD.IADD R0, R0, 0x1, -R2 ;  /* 0x000000010000c824 */ /* 0x000fe200078e0a02 */
[----:B------:R-:W-:Y:S01]  /*6940*/  ISETP.GE.AND P3, PT, R246, RZ, PT ;  /* 0x000000fff600720c */ /* 0x000fe20003f66270 */
[----:B------:R-:W-:Y:S01]  /*6950*/  IMAD.HI.U32 R13, R4, R8, RZ ;  /* 0x00000008040d7227 */ /* 0x000fe200078e00ff */
[----:B------:R2:W-:Y:S01]  /*6960*/  STL [R1+0x59c], R7 ;  /* 0x00059c0701007387 */ /* 0x0005e20000100800 */
[----:B------:R-:W-:-:S02]  /*6970*/  ISETP.GE.AND P1, PT, R247, RZ, PT ;  /* 0x000000fff700720c */ /* 0x000fc40003f26270 */
[----:B------:R-:W-:Y:S01]  /*6980*/  @!P6 IMAD.IADD R6, R6, 0x1, -R2 ;  /* 0x000000010606e824 */ /* 0x000fe200078e0a02 */
[C---:B------:R-:W-:Y:S01]  /*6990*/  ISETP.GT.U32.AND P4, PT, R2.reuse, R0, PT ;  /* 0x000000000200720c */ /* 0x040fe20003f84070 */
[----:B0-----:R-:W-:Y:S01]  /*69a0*/  IMAD.MOV.U32 R10, RZ, RZ, R5 ;  /* 0x000000ffff0a7224 */ /* 0x001fe200078e0005 */
[----:B-1----:R-:W-:Y:S01]  /*69b0*/  IABS R11, R236 ;  /* 0x000000ec000b7213 */ /* 0x002fe20000000000 */
[----:B------:R-:W-:Y:S01]  /*69c0*/  IMAD.MOV R13, RZ, RZ, -R13 ;  /* 0x000000ffff0d7224 */ /* 0x000fe200078e0a0d */
[C---:B------:R-:W-:Y:S01]  /*69d0*/  ISETP.GT.U32.AND P6, PT, R2.reuse, R6, PT ;  /* 0x000000060200720c */ /* 0x040fe20003fc4070 */
[C---:B------:R-:W-:Y:S01]  /*69e0*/  VIADD R246, R3.reuse, 0x1b5 ;  /* 0x000001b503f67836 */ /* 0x040fe20000000000 */
[----:B--2---:R-:W-:Y:S01]  /*69f0*/  IABS R7, R247 ;  /* 0x000000f700077213 */ /* 0x004fe20000000000 */
[----:B------:R-:W-:Y:S02]  /*6a00*/  IMAD R9, R2, R13, R8 ;  /* 0x0000000d02097224 */ /* 0x000fe400078e0208 */
[----:B------:R-:W-:Y:S01]  /*6a10*/  VIADD R247, R3, 0x1b4 ;  /* 0x000001b403f77836 */ /* 0x000fe20000000000 */
[----:B------:R-:W-:Y:S01]  /*6a20*/  IABS R12, R246 ;  /* 0x000000f6000c7213 */ /* 0x000fe20000000000 */
[----:B------:R-:W-:-:S03]  /*6a30*/  IMAD.HI.U32 R5, R4, R7, RZ ;  /* 0x0000000704057227 */ /* 0x000fc600078e00ff */
[----:B------:R-:W-:Y:S01]  /*6a40*/  IABS R13, R247 ;  /* 0x000000f7000d7213 */ /* 0x000fe20000000000 */
[----:B------:R-:W-:Y:S02]  /*6a50*/  IMAD.MOV R5, RZ, RZ, -R5 ;  /* 0x000000ffff057224 */ /* 0x000fe400078e0a05 */
[--C-:B------:R-:W-:Y:S01]  /*6a60*/  @!P4 IMAD.IADD R0, R0, 0x1, -R2.reuse ;  /* 0x000000010000c824 */ /* 0x100fe200078e0a02 */
[C---:B------:R-:W-:Y:S01]  /*6a70*/  ISETP.GT.U32.AND P4, PT, R2.reuse, R9, PT ;  /* 0x000000090200720c */ /* 0x040fe20003f84070 */
[----:B------:R-:W-:Y:S02]  /*6a80*/  IMAD R7, R2, R5, R7 ;  /* 0x0000000502077224 */ /* 0x000fe400078e0207 */
[----:B------:R-:W-:Y:S02]  /*6a90*/  @!P6 IMAD.IADD R6, R6, 0x1, -R2 ;  /* 0x000000010606e824 */ /* 0x000fe400078e0a02 */
[----:B------:R-:W-:Y:S01]  /*6aa0*/  IMAD.HI.U32 R15, R4, R12, RZ ;  /* 0x0000000c040f7227 */ /* 0x000fe200078e00ff */
[----:B------:R-:W-:-:S03]  /*6ab0*/  ISETP.GT.U32.AND P6, PT, R2, R7, PT ;  /* 0x000000070200720c */ /* 0x000fc60003fc4070 */
[----:B------:R-:W-:Y:S01]  /*6ac0*/  @!P5 IMAD.MOV R10, RZ, RZ, -R10 ;  /* 0x000000ffff0ad224 */ /* 0x000fe200078e0a0a */
[----:B------:R-:W-:Y:S01]  /*6ad0*/  ISETP.GE.AND P5, PT, R246, RZ, PT ;  /* 0x000000fff600720c */ /* 0x000fe20003fa6270 */
[----:B------:R-:W-:-:S03]  /*6ae0*/  IMAD.HI.U32 R14, R4, R13, RZ ;  /* 0x0000000d040e7227 */ /* 0x000fc600078e00ff */
[----:B------:R0:W-:Y:S01]  /*6af0*/  STL [R1+0x598], R10 ;  /* 0x0005980a01007387 */ /* 0x0001e20000100800 */
[----:B------:R-:W-:Y:S01]  /*6b00*/  @!P4 IMAD.IADD R9, R9, 0x1, -R2 ;  /* 0x000000010909c824 */ /* 0x000fe200078e0a02 */
[----:B------:R-:W-:Y:S01]  /*6b10*/  ISETP.GE.AND P4, PT, R247, RZ, PT ;  /* 0x000000fff700720c */ /* 0x000fe20003f86270 */
[----:B------:R-:W-:-:S04]  /*6b20*/  IMAD.HI.U32 R8, R4, R11, RZ ;  /* 0x0000000b04087227 */ /* 0x000fc800078e00ff */
[----:B------:R-:W-:Y:S01]  /*6b30*/  @!P6 IMAD.IADD R7, R7, 0x1, -R2 ;  /* 0x000000010707e824 */ /* 0x000fe200078e0a02 */
[C---:B------:R-:W-:Y:S01]  /*6b40*/  ISETP.GT.U32.AND P6, PT, R2.reuse, R9, PT ;  /* 0x000000090200720c */ /* 0x040fe20003fc4070 */
[----:B------:R-:W-:Y:S01]  /*6b50*/  IMAD.MOV R15, RZ, RZ, -R15 ;  /* 0x000000ffff0f7224 */ /* 0x000fe200078e0a0f */
[----:B0-----:R-:W-:Y:S01]  /*6b60*/  IABS R10, R237 ;  /* 0x000000ed000a7213 */ /* 0x001fe20000000000 */
[----:B------:R-:W-:Y:S02]  /*6b70*/  IMAD.MOV R14, RZ, RZ, -R14 ;  /* 0x000000ffff0e7224 */ /* 0x000fe400078e0a0e */
[----:B------:R-:W-:Y:S02]  /*6b80*/  IMAD.MOV R8, RZ, RZ, -R8 ;  /* 0x000000ffff087224 */ /* 0x000fe400078e0a08 */
[----:B------:R-:W-:Y:S02]  /*6b90*/  IMAD R12, R2, R15, R12 ;  /* 0x0000000f020c7224 */ /* 0x000fe400078e020c */
[----:B------:R-:W-:-:S02]  /*6ba0*/  VIADD R247, R3, 0x1b1 ;  /* 0x000001b103f77836 */ /* 0x000fc40000000000 */
[----:B------:R-:W-:Y:S01]  /*6bb0*/  @!P2 IMAD.MOV R0, RZ, RZ, -R0 ;  /* 0x000000ffff00a224 */ /* 0x000fe200078e0a00 */
[C---:B------:R-:W-:Y:S01]  /*6bc0*/  ISETP.GT.U32.AND P2, PT, R2.reuse, R7, PT ;  /* 0x000000070200720c */ /* 0x040fe20003f44070 */
[C---:B------:R-:W-:Y:S01]  /*6bd0*/  IMAD R13, R2.reuse, R14, R13 ;  /* 0x0000000e020d7224 */ /* 0x040fe200078e020d */
[----:B------:R-:W-:Y:S01]  /*6be0*/  IABS R14, R238 ;  /* 0x000000ee000e7213 */ /* 0x000fe20000000000 */
[----:B------:R-:W-:Y:S01]  /*6bf0*/  @!P3 IMAD.MOV R6, RZ, RZ, -R6 ;  /* 0x000000ffff06b224 */ /* 0x000fe200078e0a06 */
[C---:B------:R-:W-:Y:S01]  /*6c00*/  ISETP.GT.U32.AND P3, PT, R2.reuse, R12, PT ;  /* 0x0000000c0200720c */ /* 0x040fe20003f64070 */
[----:B------:R-:W-:Y:S01]  /*6c10*/  IMAD R11, R2, R8, R11 ;  /* 0x00000008020b7224 */ /* 0x000fe200078e020b */
[----:B------:R-:W-:Y:S01]  /*6c20*/  IABS R8, R247 ;  /* 0x000000f700087213 */ /* 0x000fe20000000000 */
[----:B------:R-:W-:Y:S01]  /*6c30*/  IMAD.HI.U32 R5, R4, R10, RZ ;  /* 0x0000000a04057227 */ /* 0x000fe200078e00ff */
[----:B------:R-:W-:Y:S03]  /*6c40*/  STL [R1+0x594], R0 ;  /* 0x0005940001007387 */ /* 0x000fe60000100800 */
[----:B------:R-:W-:Y:S01]  /*6c50*/  @!P6 IMAD.IADD R9, R9, 0x1, -R2 ;  /* 0x000000010909e824 */ /* 0x000fe200078e0a02 */
[----:B------:R0:W-:Y:S01]  /*6c60*/  STL [R1+0x590], R6 ;  /* 0x0005900601007387 */ /* 0x0001e20000100800 */
[----:B------:R-:W-:Y:S01]  /*6c70*/  ISETP.GT.U32.AND P6, PT, R2, R13, PT ;  /* 0x0000000d0200720c */ /* 0x000fe20003fc4070 */
[----:B------:R-:W-:-:S02]  /*6c80*/  IMAD.MOV R5, RZ, RZ, -R5 ;  /* 0x000000ffff057224 */ /* 0x000fc400078e0a05 */
[----:B------:R-:W-:Y:S01]  /*6c90*/  @!P2 IMAD.IADD R7, R7, 0x1, -R2 ;  /* 0x000000010707a824 */ /* 0x000fe200078e0a02 */
[C---:B------:R-:W-:Y:S01]  /*6ca0*/  ISETP.GT.U32.AND P2, PT, R2.reuse, R11, PT ;  /* 0x0000000b0200720c */ /* 0x040fe20003f44070 */
[----:B------:R-:W-:Y:S02]  /*6cb0*/  IMAD R10, R2, R5, R10 ;  /* 0x00000005020a7224 */ /* 0x000fe400078e020a */
[----:B------:R-:W-:Y:S02]  /*6cc0*/  @!P3 IMAD.IADD R12, R12, 0x1, -R2 ;  /* 0x000000010c0cb824 */ /* 0x000fe400078e0a02 */
[----:B0-----:R-:W-:Y:S01]  /*6cd0*/  IMAD.MOV.U32 R6, RZ, RZ, R14 ;  /* 0x000000ffff067224 */ /* 0x001fe200078e000e */
[----:B------:R-:W-:Y:S01]  /*6ce0*/  ISETP.GT.U32.AND P3, PT, R2, R10, PT ;  /* 0x0000000a0200720c */ /* 0x000fe20003f64070 */
[----:B------:R-:W-:-:S04]  /*6cf0*/  IMAD.HI.U32 R14, R4, R8, RZ ;  /* 0x00000008040e7227 */ /* 0x000fc800078e00ff */
[----:B------:R-:W-:Y:S02]  /*6d00*/  IMAD.MOV R14, RZ, RZ, -R14 ;  /* 0x000000ffff0e7224 */ /* 0x000fe400078e0a0e */
[----:B------:R-:W-:Y:S02]  /*6d10*/  @!P6 IMAD.IADD R13, R13, 0x1, -R2 ;  /* 0x000000010d0de824 */ /* 0x000fe400078e0a02 */
[C---:B------:R-:W-:Y:S02]  /*6d20*/  IMAD R8, R2.reuse, R14, R8 ;  /* 0x0000000e02087224 */ /* 0x040fe400078e0208 */
[C---:B------:R-:W-:Y:S02]  /*6d30*/  VIADD R239, R3.reuse, 0x1af ;  /* 0x000001af03ef7836 */ /* 0x040fe40000000000 */
[----:B------:R-:W-:Y:S01]  /*6d40*/  VIADD R244, R3, 0x1ae ;  /* 0x000001ae03f47836 */ /* 0x000fe20000000000 */
[----:B------:R-:W-:Y:S01]  /*6d50*/  ISETP.GT.U32.AND P6, PT, R2, R8, PT ;  /* 0x000000080200720c */ /* 0x000fe20003fc4070 */
[----:B------:R-:W-:Y:S01]  /*6d60*/  IMAD.MOV.U32 R17, RZ, RZ, R9 ;  /* 0x000000ffff117224 */ /* 0x000fe200078e0009 */
[----:B------:R-:W-:Y:S01]  /*6d70*/  IABS R5, R239 ;  /* 0x000000ef00057213 */ /* 0x000fe20000000000 */
[--C-:B------:R-:W-:Y:S01]  /*6d80*/  @!P2 IMAD.IADD R11, R11, 0x1, -R2.reuse ;  /* 0x000000010b0ba824 */ /* 0x100fe200078e0a02 */
[----:B------:R-:W-:Y:S01]  /*6d90*/  IABS R0, R244 ;  /* 0x000000f400007213 */ /* 0x000fe20000000000 */
[----:B------:R-:W-:Y:S01]  /*6da0*/  @!P3 IMAD.IADD R10, R10, 0x1, -R2 ;  /* 0x000000010a0ab824 */ /* 0x000fe200078e0a02 */
[C---:B------:R-:W-:Y:S01]  /*6db0*/  ISETP.GT.U32.AND P2, PT, R2.reuse, R12, PT ;  /* 0x0000000c0200720c */ /* 0x040fe20003f44070 */
[----:B------:R-:W-:Y:S01]  /*6dc0*/  @!P0 IMAD.MOV R17, RZ, RZ, -R17 ;  /* 0x000000ffff118224 */ /* 0x000fe200078e0a11 */
[----:B------:R-:W-:Y:S01]  /*6dd0*/  ISETP.GT.U32.AND P0, PT, R2, R13, PT ;  /* 0x0000000d0200720c */ /* 0x000fe20003f04070 */
[----:B------:R-:W-:Y:S01]  /*6de0*/  IMAD.HI.U32 R16, R4, R6, RZ ;  /* 0x0000000604107227 */ /* 0x000fe200078e00ff */
[----:B------:R-:W-:-:S02]  /*6df0*/  ISETP.GT.U32.AND P3, PT, R2, R11, PT ;  /* 0x0000000b0200720c */ /* 0x000fc40003f64070 */
[----:B------:R-:W-:Y:S01]  /*6e00*/  STL [R1+0x58c], R17 ;  /* 0x00058c1101007387 */ /* 0x000fe20000100800 */
[----:B------:R-:W-:-:S04]  /*6e10*/  IMAD.HI.U32 R15, R4, R5, RZ ;  /* 0x00000005040f7227 */ /* 0x000fc800078e00ff */
[----:B------:R-:W-:Y:S01]  /*6e20*/  @!P6 IMAD.IADD R8, R8, 0x1, -R2 ;  /* 0x000000010808e824 */ /* 0x000fe200078e0a02 */
[----:B------:R-:W-:Y:S01]  /*6e30*/  ISETP.GT.U32.AND P6, PT, R2, R10, PT ;  /* 0x0000000a0200720c */ /* 0x000fe20003fc4070 */
[----:B------:R-:W-:Y:S02]  /*6e40*/  IMAD.MOV R16, RZ, RZ, -R16 ;  /* 0x000000ffff107224 */ /* 0x000fe400078e0a10 */
[----:B------:R-:W-:-:S04]  /*6e50*/  IMAD.HI.U32 R14, R4, R0, RZ ;  /* 0x00000000040e7227 */ /* 0x000fc800078e00ff */
[----:B------:R-:W-:Y:S02]  /*6e60*/  IMAD.MOV R15, RZ, RZ, -R15 ;  /* 0x000000ffff0f7224 */ /* 0x000fe400078e0a0f */
[----:B------:R-:W-:Y:S01]  /*6e70*/  @!P1 IMAD.MOV R7, RZ, RZ, -R7 ;  /* 0x000000ffff079224 */ /* 0x000fe200078e0a07 */
[C---:B------:R-:W-:Y:S01]  /*6e80*/  ISETP.GT.U32.AND P1, PT, R2.reuse, R8, PT ;  /* 0x000000080200720c */ /* 0x040fe20003f24070 */
[C---:B------:R-:W-:Y:S02]  /*6e90*/  IMAD R6, R2.reuse, R16, R6 ;  /* 0x0000001002067224 */ /* 0x040fe400078e0206 */
[----:B------:R-:W-:Y:S01]  /*6ea0*/  IMAD.MOV R14, RZ, RZ, -R14 ;  /* 0x000000ffff0e7224 */ /* 0x000fe200078e0a0e */
[----:B------:R0:W-:Y:S01]  /*6eb0*/  STL [R1+0x588], R7 ;  /* 0x0005880701007387 */ /* 0x0001e20000100800 */
[C---:B------:R-:W-:Y:S02]  /*6ec0*/  IMAD R5, R2.reuse, R15, R5 ;  /* 0x0000000f02057224 */ /* 0x040fe400078e0205 */
[----:B------:R-:W-:-:S02]  /*6ed0*/  IMAD R0, R2, R14, R0 ;  /* 0x0000000e02007224 */ /* 0x000fc400078e0200 */
[----:B------:R-:W-:Y:S02]  /*6ee0*/  VIADD R245, R3, 0x1ad ;  /* 0x000001ad03f57836 */ /* 0x000fe40000000000 */
[--C-:B------:R-:W-:Y:S01]  /*6ef0*/  @!P2 IMAD.IADD R12, R12, 0x1, -R2.reuse ;  /* 0x000000010c0ca824 */ /* 0x100fe200078e0a02 */
[C---:B------:R-:W-:Y:S01]  /*6f00*/  ISETP.GT.U32.AND P2, PT, R2.reuse, R6, PT ;  /* 0x000000060200720c */ /* 0x040fe20003f44070 */
[--C-:B------:R-:W-:Y:S01]  /*6f10*/  @!P0 IMAD.IADD R13, R13, 0x1, -R2.reuse ;  /* 0x000000010d0d8824 */ /* 0x100fe200078e0a02 */
[----:B------:R-:W-:Y:S01]  /*6f20*/  ISETP.GT.U32.AND P0, PT, R2, R5, PT ;  /* 0x000000050200720c */ /* 0x000fe20003f04070 */
[--C-:B------:R-:W-:Y:S01]  /*6f30*/  @!P6 IMAD.IADD R10, R10, 0x1, -R2.reuse ;  /* 0x000000010a0ae824 */ /* 0x100fe200078e0a02 */
[----:B------:R-:W-:Y:S01]  /*6f40*/  IABS R9, R245 ;  /* 0x000000f500097213 */ /* 0x000fe20000000000 */
[--C-:B------:R-:W-:Y:S01]  /*6f50*/  @!P3 IMAD.IADD R11, R11, 0x1, -R2.reuse ;  /* 0x000000010b0bb824 */ /* 0x100fe200078e0a02 */
[----:B------:R-:W-:Y:S01]  /*6f60*/  ISETP.GT.U32.AND P6, PT, R2, R0, PT ;  /* 0x000000000200720c */ /* 0x000fe20003fc4070 */
[----:B------:R-:W-:Y:S01]  /*6f70*/  @!P1 IMAD.IADD R8, R8, 0x1, -R2 ;  /* 0x0000000108089824 */ /* 0x000fe200078e0a02 */
[----:B------:R-:W-:Y:S01]  /*6f80*/  ISETP.GE.AND P3, PT, R236, RZ, PT ;  /* 0x000000ffec00720c */ /* 0x000fe20003f66270 */
[----:B------:R-:W-:Y:S01]  /*6f90*/  VIADD R246, R3, 0x1ac ;  /* 0x000001ac03f67836 */ /* 0x000fe20000000000 */
[----:B------:R-:W-:Y:S01]  /*6fa0*/  ISETP.GE.AND P1, PT, R237, RZ, PT ;  /* 0x000000ffed00720c */ /* 0x000fe20003f26270 */
[----:B------:R-:W-:-:S03]  /*6fb0*/  IMAD.HI.U32 R15, R4, R9, RZ ;  /* 0x00000009040f7227 */ /* 0x000fc600078e00ff */
[----:B0-----:R-:W-:Y:S01]  /*6fc0*/  IABS R7, R246 ;  /* 0x000000f600077213 */ /* 0x001fe20000000000 */
[--C-:B------:R-:W-:Y:S01]  /*6fd0*/  @!P2 IMAD.IADD R6, R6, 0x1, -R2.reuse ;  /* 0x000000010606a824 */ /* 0x100fe200078e0a02 */
[----:B------:R-:W-:Y:S01]  /*6fe0*/  ISETP.GE.AND P2, PT, R247, RZ, PT ;  /* 0x000000fff700720c */ /* 0x000fe20003f46270 */
[----:B------:R-:W-:Y:S02]  /*6ff0*/  IMAD.MOV R15, RZ, RZ, -R15 ;  /* 0x000000ffff0f7224 */ /* 0x000fe400078e0a0f */
[----:B------:R-:W-:Y:S01]  /*7000*/  @!P0 IMAD.IADD R5, R5, 0x1, -R2 ;  /* 0x0000000105058824 */ /* 0x000fe200078e0a02 */
[----:B------:R-:W-:Y:S01]  /*7010*/  ISETP.GE.AND P0, PT, R238, RZ, PT ;  /* 0x000000ffee00720c */ /* 0x000fe20003f06270 */
[----:B------:R-:W-:Y:S02]  /*7020*/  IMAD.MOV.U32 R18, RZ, RZ, R12 ;  /* 0x000000ffff127224 */ /* 0x000fe400078e000c */
[----:B------:R-:W-:Y:S02]  /*7030*/  IMAD.MOV.U32 R17, RZ, RZ, R13 ;  /* 0x000000ffff117224 */ /* 0x000fe400078e000d */
[----:B------:R-:W-:-:S02]  /*7040*/  IMAD R9, R2, R15, R9 ;  /* 0x0000000f02097224 */ /* 0x000fc400078e0209 */
[----:B------:R-:W-:Y:S01]  /*7050*/  @!P6 IMAD.IADD R0, R0, 0x1, -R2 ;  /* 0x000000010000e824 */ /* 0x000fe200078e0a02 */
[C---:B------:R-:W-:Y:S01]  /*7060*/  ISETP.GT.U32.AND P6, PT, R2.reuse, R6, PT ;  /* 0x000000060200720c */ /* 0x040fe20003fc4070 */
[----:B------:R-:W-:Y:S02]  /*7070*/  IMAD.MOV.U32 R13, RZ, RZ, R11 ;  /* 0x000000ffff0d7224 */ /* 0x000fe400078e000b */
[----:B------:R-:W-:Y:S01]  /*7080*/  @!P5 IMAD.MOV R18, RZ, RZ, -R18 ;  /* 0x000000ffff12d224 */ /* 0x000fe200078e0a12 */
[----:B------:R-:W-:Y:S01]  /*7090*/  ISETP.GT.U32.AND P5, PT, R2, R5, PT ;  /* 0x000000050200720c */ /* 0x000fe20003fa4070 */
[----:B------:R-:W-:Y:S02]  /*70a0*/  IMAD.MOV.U32 R11, RZ, RZ, R10 ;  /* 0x000000ffff0b7224 */ /* 0x000fe400078e000a */
[----:B------:R-:W-:Y:S01]  /*70b0*/  IMAD.HI.U32 R14, R4, R7, RZ ;  /* 0x00000007040e7227 */ /* 0x000fe200078e00ff */
[----:B------:R-:W-:Y:S03]  /*70c0*/  STL [R1+0x584], R18 ;  /* 0x0005841201007387 */ /* 0x000fe60000100800 */
[----:B------:R-:W-:-:S02]  /*70d0*/  VIADD R247, R3, 0x1ab ;  /* 0x000001ab03f77836 */ /* 0x000fc40000000000 */
[----:B------:R-:W-:Y:S01]  /*70e0*/  @!P4 IMAD.MOV R17, RZ, RZ, -R17 ;  /* 0x000000ffff11c224 */ /* 0x000fe200078e0a11 */
[C---:B------:R-:W-:Y:S01]  /*70f0*/  ISETP.GT.U32.AND P4, PT, R2.reuse, R0, PT ;  /* 0x000000000200720c */ /* 0x040fe20003f84070 */
[----:B------:R-:W-:Y:S01]  /*7100*/  @!P3 IMAD.MOV R13, RZ, RZ, -R13 ;  /* 0x000000ffff0db224 */ /* 0x000fe200078e0a0d */
[C---:B------:R-:W-:Y:S01]  /*7110*/  ISETP.GT.U32.AND P3, PT, R2.reuse, R9, PT ;  /* 0x000000090200720c */ /* 0x040fe20003f64070 */
[----:B------:R-:W-:Y:S01]  /*7120*/  @!P1 IMAD.MOV R11, RZ, RZ, -R11 ;  /* 0x000000ffff0b9224 */ /* 0x000fe200078e0a0b */
[----:B------:R-:W-:Y:S01]  /*7130*/  ISETP.GE.AND P1, PT, R239, RZ, PT ;  /* 0x000000ffef00720c */ /* 0x000fe20003f26270 */
[----:B------:R-:W-:Y:S01]  /*7140*/  IMAD.MOV R16, RZ, RZ, -R14 ;  /* 0x000000ffff107224 */ /* 0x000fe200078e0a0e */
[----:B------:R-:W-:Y:S01]  /*7150*/  IABS R14, R247 ;  /* 0x000000f7000e7213 */ /* 0x000fe20000000000 */
[----:B------:R-:W-:Y:S01]  /*7160*/  IMAD.MOV.U32 R10, RZ, RZ, R8 ;  /* 0x000000ffff0a7224 */ /* 0x000fe200078e0008 */
[----:B------:R-:W-:Y:S01]  /*7170*/  STL [R1+0x580], R17 ;  /* 0x0005801101007387 */ /* 0x000fe20000100800 */
[----:B------:R-:W-:-:S02]  /*7180*/  IMAD R7, R2, R16, R7 ;  /* 0x0000001002077224 */ /* 0x000fc400078e0207 */
[----:B------:R-:W-:Y:S01]  /*7190*/  IMAD.MOV.U32 R12, RZ, RZ, R14 ;  /* 0x000000ffff0c7224 */ /* 0x000fe200078e000e */
[----:B------:R0:W-:Y:S01]  /*71a0*/  STL [R1+0x57c], R13 ;  /* 0x00057c0d01007387 */ /* 0x0001e20000100800 */
[--C-:B------:R-:W-:Y:S01]  /*71b0*/  @!P6 IMAD.IADD R6, R6, 0x1, -R2.reuse ;  /* 0x000000010606e824 */ /* 0x100fe200078e0a02 */
[----:B------:R-:W-:Y:S01]  /*71c0*/  ISETP.GE.AND P6, PT, R244, RZ, PT ;  /* 0x000000fff400720c */ /* 0x000fe20003fc6270 */
[----:B------:R-:W-:Y:S01]  /*71d0*/  @!P5 IMAD.IADD R5, R5, 0x1, -R2 ;  /* 0x000000010505d824 */ /* 0x000fe200078e0a02 */
[----:B------:R-:W-:Y:S01]  /*71e0*/  STL [R1+0x578], R11 ;  /* 0x0005780b01007387 */ /* 0x000fe20000100800 */
[----:B------:R-:W-:Y:S01]  /*71f0*/  IMAD.HI.U32 R8, R4, R12, RZ ;  /* 0x0000000c04087227 */ /* 0x000fe200078e00ff */
[----:B------:R-:W-:-:S03]  /*7200*/  ISETP.GE.AND P5, PT, R245, RZ, PT ;  /* 0x000000fff500720c */ /* 0x000fc60003fa6270 */
[----:B------:R-:W-:Y:S01]  /*7210*/  @!P2 IMAD.MOV R10, RZ, RZ, -R10 ;  /* 0x000000ffff0aa224 */ /* 0x000fe200078e0a0a */
[----:B------:R-:W-:Y:S01]  /*7220*/  ISETP.GT.U32.AND P2, PT, R2, R7, PT ;  /* 0x000000070200720c */ /* 0x000fe20003f44070 */
[--C-:B------:R-:W-:Y:S01]  /*7230*/  @!P4 IMAD.IADD R0, R0, 0x1, -R2.reuse ;  /* 0x000000010000c824 */ /* 0x100fe200078e0a02 */
[----:B------:R-:W-:Y:S01]  /*7240*/  ISETP.GE.AND P4, PT, R246, RZ, PT ;  /* 0x000000fff600720c */ /* 0x000fe20003f86270 */
[----:B------:R-:W-:Y:S01]  /*7250*/  @!P3 IMAD.IADD R9, R9, 0x1, -R2 ;  /* 0x000000010909b824 */ /* 0x000fe200078e0a02 */
[----:B------:R-:W-:Y:S01]  /*7260*/  ISETP.GE.AND P3, PT, R247, RZ, PT ;  /* 0x000000fff700720c */ /* 0x000fe20003f66270 */
[----:B------:R-:W-:Y:S01]  /*7270*/  @!P0 IMAD.MOV R6, RZ, RZ, -R6 ;  /* 0x000000ffff068224 */ /* 0x000fe200078e0a06 */
[----:B------:R-:W-:Y:S01]  /*7280*/  STL [R1+0x574], R10 ;  /* 0x0005740a01007387 */ /* 0x000fe20000100800 */
[----:B------:R-:W-:Y:S01]  /*7290*/  @!P1 IMAD.MOV R5, RZ, RZ, -R5 ;  /* 0x000000ffff059224 */ /* 0x000fe200078e0a05 */
[----:B------:R-:W-:Y:S01]  /*72a0*/  ISETP.GT.U32.AND P0, PT, R2, R9, PT ;  /* 0x000000090200720c */ /* 0x000fe20003f04070 */
[----:B------:R-:W-:Y:S01]  /*72b0*/  IMAD.MOV R8, RZ, RZ, -R8 ;  /* 0x000000ffff087224 */ /* 0x000fe200078e0a08 */
[----:B------:R-:W-:Y:S01]  /*72c0*/  STL [R1+0x570], R6 ;  /* 0x0005700601007387 */ /* 0x000fe20000100800 */
[----:B------:R-:W-:-:S02]  /*72d0*/  VIADD R247, R3, 0x1aa ;  /* 0x000001aa03f77836 */ /* 0x000fc40000000000 */
[----:B------:R-:W-:Y:S01]  /*72e0*/  VIADD R246, R3, 0x1a9 ;  /* 0x000001a903f67836 */ /* 0x000fe20000000000 */
[----:B------:R1:W-:Y:S01]  /*72f0*/  STL [R1+0x56c], R5 ;  /* 0x00056c0501007387 */ /* 0x0003e20000100800 */
[C---:B------:R-:W-:Y:S01]  /*7300*/  IMAD R12, R2.reuse, R8, R12 ;  /* 0x00000008020c7224 */ /* 0x040fe200078e020c */
[----:B------:R-:W-:Y:S01]  /*7310*/  ISETP.GE.AND P1, PT, R247, RZ, PT ;  /* 0x000000fff700720c */ /* 0x000fe20003f26270 */
[----:B------:R-:W-:Y:S01]  /*7320*/  IMAD.MOV.U32 R8, RZ, RZ, R0 ;  /* 0x000000ffff087224 */ /* 0x000fe200078e0000 */
[----:B0-----:R-:W-:Y:S01]  /*7330*/  IABS R13, R247 ;  /* 0x000000f7000d7213 */ /* 0x001fe20000000000 */
[----:B------:R-:W-:Y:S02]  /*7340*/  VIADD R247, R3, 0x1a8 ;  /* 0x000001a803f77836 */ /* 0x000fe40000000000 */
[----:B------:R-:W-:Y:S01]  /*7350*/  @!P6 IMAD.MOV R8, RZ, RZ, -R8 ;  /* 0x000000ffff08e224 */ /* 0x000fe200078e0a08 */
[C---:B------:R-:W-:Y:S01]  /*7360*/  ISETP.GT.U32.AND P6, PT, R2.reuse, R12, PT ;  /* 0x0000000c0200720c */ /* 0x040fe20003fc4070 */
[--C-:B------:R-:W-:Y:S01]  /*7370*/  @!P2 IMAD.IADD R7, R7, 0x1, -R2.reuse ;  /* 0x000000010707a824 */ /* 0x100fe200078e0a02 */
[----:B-1----:R-:W-:Y:S01]  /*7380*/  IABS R5, R246 ;  /* 0x000000f600057213 */ /* 0x002fe20000000000 */
[----:B------:R-:W-:Y:S01]  /*7390*/  VIADD R237, R3, 0x1a7 ;  /* 0x000001a703ed7836 */ /* 0x000fe20000000000 */
[----:B------:R-:W-:Y:S01]  /*73a0*/  IABS R6, R247 ;  /* 0x000000f700067213 */ /* 0x000fe20000000000 */
[----:B------:R-:W-:Y:S01]  /*73b0*/  @!P0 IMAD.IADD R9, R9, 0x1, -R2 ;  /* 0x0000000109098824 */ /* 0x000fe200078e0a02 */
[----:B------:R-:W-:Y:S01]  /*73c0*/  ISETP.GT.U32.AND P2, PT, R2, R7, PT ;  /* 0x000000070200720c */ /* 0x000fe20003f44070 */
[----:B------:R-:W-:Y:S01]  /*73d0*/  IMAD.MOV.U32 R0, RZ, RZ, R5 ;  /* 0x000000ffff007224 */ /* 0x000fe200078e0005 */
[----:B------:R0:W-:Y:S01]  /*73e0*/  STL [R1+0x568], R8 ;  /* 0x0005680801007387 */ /* 0x0001e20000100800 */
[----:B------:R-:W-:Y:S01]  /*73f0*/  IMAD.HI.U32 R5, R4, R13, RZ ;  /* 0x0000000d04057227 */ /* 0x000fe200078e00ff */
[----:B------:R-:W-:-:S02]  /*7400*/  IABS R10, R237 ;  /* 0x000000ed000a7213 */ /* 0x000fc40000000000 */
[----:B------:R-:W-:Y:S01]  /*7410*/  ISETP.GE.AND P0, PT, R246, RZ, PT ;  /* 0x000000fff600720c */ /* 0x000fe20003f06270 */
[----:B------:R-:W-:Y:S02]  /*7420*/  IMAD.MOV R5, RZ, RZ, -R5 ;  /* 0x000000ffff057224 */ /* 0x000fe400078e0a05 */
[----:B------:R-:W-:-:S04]  /*7430*/  IMAD.HI.U32 R11, R4, R6, RZ ;  /* 0x00000006040b7227 */ /* 0x000fc800078e00ff */
[----:B------:R-:W-:Y:S02]  /*7440*/  IMAD R13, R2, R5, R13 ;  /* 0x00000005020d7224 */ /* 0x000fe400078e020d */
[----:B------:R-:W-:Y:S02]  /*7450*/  IMAD.MOV R5, RZ, RZ, -R11 ;  /* 0x000000ffff057224 */ /* 0x000fe400078e0a0b */
[----:B0-----:R-:W-:-:S04]  /*7460*/  IMAD.HI.U32 R8, R4, R0, RZ ;  /* 0x0000000004087227 */ /* 0x001fc800078e00ff */
[----:B------:R-:W-:Y:S02]  /*7470*/  @!P6 IMAD.IADD R12, R12, 0x1, -R2 ;  /* 0x000000010c0ce824 */ /* 0x000fe400078e0a02 */
[----:B------:R-:W-:Y:S01]  /*7480*/  @!P5 IMAD.MOV R9, RZ, RZ, -R9 ;  /* 0x000000ffff09d224 */ /* 0x000fe200078e0a09 */
[C---:B------:R-:W-:Y:S01]  /*7490*/  ISETP.GT.U32.AND P5, PT, R2.reuse, R13, PT ;  /* 0x0000000d0200720c */ /* 0x040fe20003fa4070 */
[C---:B------:R-:W-:Y:S01]  /*74a0*/  IMAD R6, R2.reuse, R5, R6 ;  /* 0x0000000502067224 */ /* 0x040fe200078e0206 */
[----:B------:R-:W-:Y:S01]  /*74b0*/  ISETP.GT.U32.AND P6, PT, R2, R12, PT ;  /* 0x0000000c0200720c */ /* 0x000fe20003fc4070 */
[----:B------:R-:W-:Y:S01]  /*74c0*/  IMAD.MOV R8, RZ, RZ, -R8 ;  /* 0x000000ffff087224 */ /* 0x000fe200078e0a08 */
[----:B------:R-:W-:Y:S01]  /*74d0*/  STL [R1+0x564], R9 ;  /* 0x0005640901007387 */ /* 0x000fe20000100800 */
[----:B------:R-:W-:-:S04]  /*74e0*/  IMAD.HI.U32 R5, R4, R10, RZ ;  /* 0x0000000a04057227 */ /* 0x000fc800078e00ff */
[----:B------:R-:W-:Y:S01]  /*74f0*/  @!P2 IMAD.IADD R7, R7, 0x1, -R2 ;  /* 0x000000010707a824 */ /* 0x000fe200078e0a02 */
[----:B------:R-:W-:Y:S01]  /*7500*/  ISETP.GE.AND P2, PT, R247, RZ, PT ;  /* 0x000000fff700720c */ /* 0x000fe20003f46270 */
[C---:B------:R-:W-:Y:S02]  /*7510*/  IMAD R0, R2.reuse, R8, R0 ;  /* 0x0000000802007224 */ /* 0x040fe400078e0200 */
[----:B------:R-:W-:Y:S02]  /*7520*/  IMAD.MOV R5, RZ, RZ, -R5 ;  /* 0x000000ffff057224 */ /* 0x000fe400078e0a05 */
[----:B------:R-:W-:Y:S01]  /*7530*/  @!P4 IMAD.MOV R7, RZ, RZ, -R7 ;  /* 0x000000ffff07c224 */ /* 0x000fe200078e0a07 */
[C---:B------:R-:W-:Y:S01]  /*7540*/  ISETP.GT.U32.AND P4, PT, R2.reuse, R0, PT ;  /* 0x000000000200720c */ /* 0x040fe20003f84070 */
[C---:B------:R-:W-:Y:S02]  /*7550*/  IMAD R10, R2.reuse, R5, R10 ;  /* 0x00000005020a7224 */ /* 0x040fe400078e020a */
[--C-:B------:R-:W-:Y:S01]  /*7560*/  @!P5 IMAD.IADD R13, R13, 0x1, -R2.reuse ;  /* 0x000000010d0dd824 */ /* 0x100fe200078e0a02 */
[----:B------:R0:W-:Y:S01]  /*7570*/  STL [R1+0x560], R7 ;  /* 0x0005600701007387 */ /* 0x0001e20000100800 */
[C---:B------:R-:W-:Y:S01]  /*7580*/  VIADD R239, R3.reuse, 0x1a5 ;  /* 0x000001a503ef7836 */ /* 0x040fe20000000000 */
[----:B------:R-:W-:Y:S01]  /*7590*/  ISETP.GT.U32.AND P5, PT, R2, R10, PT ;  /* 0x0000000a0200720c */ /* 0x000fe20003fa4070 */
[----:B------:R-:W-:Y:S01]  /*75a0*/  @!P6 IMAD.IADD R12, R12, 0x1, -R2 ;  /* 0x000000010c0ce824 */ /* 0x000fe200078e0a02 */
[----:B------:R-:W-:Y:S01]  /*75b0*/  ISETP.GT.U32.AND P6, PT, R2, R6, PT ;  /* 0x000000060200720c */ /* 0x000fe20003fc4070 */
[----:B------:R-:W-:-:S02]  /*75c0*/  VIADD R245, R3, 0x1a4 ;  /* 0x000001a403f57836 */ /* 0x000fc40000000000 */
[----:B------:R-:W-:Y:S02]  /*75d0*/  IMAD.MOV.U32 R14, RZ, RZ, R12 ;  /* 0x000000ffff0e7224 */ /* 0x000fe400078e000c */
[----:B------:R-:W-:Y:S01]  /*75e0*/  @!P4 IMAD.IADD R0, R0, 0x1, -R2 ;  /* 0x000000010000c824 */ /* 0x000fe200078e0a02 */
[----:B0-----:R-:W-:Y:S01]  /*75f0*/  IABS R7, R239 ;  /* 0x000000ef00077213 */ /* 0x001fe20000000000 */
[----:B------:R-:W-:Y:S01]  /*7600*/  VIADD R238, R3, 0x1a6 ;  /* 0x000001a603ee7836 */ /* 0x000fe20000000000 */
[----:B------:R-:W-:Y:S01]  /*7610*/  IABS R5, R245 ;  /* 0x000000f500057213 */ /* 0x000fe20000000000 */
[----:B------:R-:W-:Y:S01]  /*7620*/  @!P3 IMAD.MOV R14, RZ, RZ, -R14 ;  /* 0x000000ffff0eb224 */ /* 0x000fe200078e0a0e */
[----:B------:R-:W-:Y:S01]  /*7630*/  ISETP.GT.U32.AND P3, PT, R2, R0, PT ;  /* 0x000000000200720c */ /* 0x000fe20003f64070 */
[----:B------:R-:W-:Y:S01]  /*7640*/  IMAD.HI.U32 R11, R4, R7, RZ ;  /* 0x00000007040b7227 */ /* 0x000fe200078e00ff */
[----:B------:R-:W-:Y:S02]  /*7650*/  ISETP.GT.U32.AND P4, PT, R2, R13, PT ;  /* 0x0000000d0200720c */ /* 0x000fe40003f84070 */
[----:B------:R-:W-:Y:S01]  /*7660*/  IABS R9, R238 ;  /* 0x000000ee00097213 */ /* 0x000fe20000000000 */
[----:B------:R-:W-:Y:S01]  /*7670*/  @!P5 IMAD.IADD R10, R10, 0x1, -R2 ;  /* 0x000000010a0ad824 */ /* 0x000fe200078e0a02 */
[----:B------:R0:W-:Y:S01]  /*7680*/  STL [R1+0x55c], R14 ;  /* 0x00055c0e01007387 */ /* 0x0001e20000100800 */
[----:B------:R-:W-:-:S02]  /*7690*/  IMAD.MOV R11, RZ, RZ, -R11 ;  /* 0x000000ffff0b7224 */ /* 0x000fc400078e0a0b */
[----:B------:R-:W-:Y:S01]  /*76a0*/  @!P6 IMAD.IADD R6, R6, 0x1, -R2 ;  /* 0x000000010606e824 */ /* 0x000fe200078e0a02 */
[C---:B------:R-:W-:Y:S01]  /*76b0*/  ISETP.GT.U32.AND P5, PT, R2.reuse, R10, PT ;  /* 0x0000000a0200720c */ /* 0x040fe20003fa4070 */
[----:B------:R-:W-:Y:S02]  /*76c0*/  IMAD R7, R2, R11, R7 ;  /* 0x0000000b02077224 */ /* 0x000fe400078e0207 */
[----:B------:R-:W-:Y:S01]  /*76d0*/  IMAD.HI.U32 R11, R4, R5, RZ ;  /* 0x00000005040b7227 */ /* 0x000fe200078e00ff */
[----:B------:R-:W-:-:S03]  /*76e0*/  ISETP.GT.U32.AND P6, PT, R2, R6, PT ;  /* 0x000000060200720c */ /* 0x000fc60003fc4070 */
[----:B------:R-:W-:-:S04]  /*76f0*/  IMAD.HI.U32 R8, R4, R9, RZ ;  /* 0x0000000904087227 */ /* 0x000fc800078e00ff */
[----:B------:R-:W-:Y:S02]  /*7700*/  IMAD.MOV R11, RZ, RZ, -R11 ;  /* 0x000000ffff0b7224 */ /* 0x000fe400078e0a0b */
[----:B------:R-:W-:Y:S02]  /*7710*/  IMAD.MOV R8, RZ, RZ, -R8 ;  /* 0x000000ffff087224 */ /* 0x000fe400078e0a08 */
[----:B------:R-:W-:Y:S02]  /*7720*/  VIADD R247, R3, 0x1a3 ;  /* 0x000001a303f77836 */ /* 0x000fe40000000000 */
[--C-:B------:R-:W-:Y:S01]  /*7730*/  @!P3 IMAD.IADD R0, R0, 0x1, -R2.reuse ;  /* 0x000000010000b824 */ /* 0x100fe200078e0a02 */
[C---:B------:R-:W-:Y:S01]  /*7740*/  ISETP.GT.U32.AND P3, PT, R2.reuse, R7, PT ;  /* 0x000000070200720c */ /* 0x040fe20003f64070 */
[----:B------:R-:W-:Y:S02]  /*7750*/  IMAD R5, R2, R11, R5 ;  /* 0x0000000b02057224 */ /* 0x000fe400078e0205 */
[----:B------:R-:W-:-:S02]  /*7760*/  @!P4 IMAD.IADD R13, R13, 0x1, -R2 ;  /* 0x000000010d0dc824 */ /* 0x000fc400078e0a02 */
[----:B------:R-:W-:Y:S01]  /*7770*/  IMAD R9, R2, R8, R9 ;  /* 0x0000000802097224 */ /* 0x000fe200078e0209 */
[----:B------:R-:W-:Y:S01]  /*7780*/  IABS R8, R247 ;  /* 0x000000f700087213 */ /* 0x000fe20000000000 */
[--C-:B------:R-:W-:Y:S01]  /*7790*/  @!P5 IMAD.IADD R10, R10, 0x1, -R2.reuse ;  /* 0x000000010a0ad824 */ /* 0x100fe200078e0a02 */
[C---:B------:R-:W-:Y:S01]  /*77a0*/  ISETP.GT.U32.AND P5, PT, R2.reuse, R5, PT ;  /* 0x000000050200720c */ /* 0x040fe20003fa4070 */
[----:B------:R-:W-:Y:S01]  /*77b0*/  IMAD.MOV.U32 R15, RZ, RZ, R13 ;  /* 0x000000ffff0f7224 */ /* 0x000fe200078e000d */
[----:B------:R-:W-:Y:S01]  /*77c0*/  ISETP.GT.U32.AND P4, PT, R2, R9, PT ;  /* 0x000000090200720c */ /* 0x000fe20003f84070 */
[----:B------:R-:W-:Y:S01]  /*77d0*/  @!P6 IMAD.IADD R6, R6, 0x1, -R2 ;  /* 0x000000010606e824 */ /* 0x000fe200078e0a02 */
[----:B------:R-:W-:Y:S01]  /*77e0*/  ISETP.GE.AND P6, PT, R237, RZ, PT ;  /* 0x000000ffed00720c */ /* 0x000fe20003fc6270 */
[----:B------:R-:W-:Y:S02]  /*77f0*/  VIADD R246, R3, 0x1a2 ;  /* 0x000001a203f67836 */ /* 0x000fe40000000000 */
[----:B0-----:R-:W-:-:S03]  /*7800*/  IMAD.HI.U32 R14, R4, R8, RZ ;  /* 0x00000008040e7227 */ /* 0x001fc600078e00ff */
[----:B------:R-:W-:Y:S01]  /*7810*/  IABS R12, R246 ;  /* 0x000000f6000c7213 */ /* 0x000fe20000000000 */
[----:B------:R-:W-:Y:S02]  /*7820*/  @!P1 IMAD.MOV R15, RZ, RZ, -R15 ;  /* 0x000000ffff0f9224 */ /* 0x000fe400078e0a0f */
[----:B------:R-:W-:Y:S02]  /*7830*/  @!P0 IMAD.MOV R0, RZ, RZ, -R0 ;  /* 0x000000ffff008224 */ /* 0x000fe400078e0a00 */
[----:B------:R-:W-:Y:S01]  /*7840*/  VIADD R244, R3, 0x1a1 ;  /* 0x000001a103f47836 */ /* 0x000fe20000000000 */
[----:B------:R-:W-:Y:S01]  /*7850*/  STL [R1+0x558], R15 ;  /* 0x0005580f01007387 */ /* 0x000fe20000100800 */
[----:B------:R-:W-:Y:S02]  /*7860*/  IMAD.MOV R14, RZ, RZ, -R14 ;  /* 0x000000ffff0e7224 */ /* 0x000fe400078e0a0e */
[----:B------:R-:W-:Y:S01]  /*7870*/  @!P3 IMAD.IADD R7, R7, 0x1, -R2 ;  /* 0x000000010707b824 */ /* 0x000fe200078e0a02 */
[----:B------:R0:W-:Y:S01]  /*7880*/  STL [R1+0x554], R0 ;  /* 0x0005540001007387 */ /* 0x0001e20000100800 */
[C---:B------:R-:W-:Y:S01]  /*7890*/  IMAD R8, R2.reuse, R14, R8 ;  /* 0x0000000e02087224 */ /* 0x040fe200078e0208 */
[----:B------:R-:W-:Y:S01]  /*78a0*/  IABS R11, R244 ;  /* 0x000000f4000b7213 */ /* 0x000fe20000000000 */
[----:B------:R-:W-:Y:S01]  /*78b0*/  @!P5 IMAD.IADD R5, R5, 0x1, -R2 ;  /* 0x000000010505d824 */ /* 0x000fe200078e0a02 */
[----:B------:R-:W-:Y:S01]  /*78c0*/  ISETP.GT.U32.AND P5, PT, R2, R7, PT ;  /* 0x000000070200720c */ /* 0x000fe20003fa4070 */
[----:B------:R-:W-:Y:S01]  /*78d0*/  IMAD.HI.U32 R14, R4, R12, RZ ;  /* 0x0000000c040e7227 */ /* 0x000fe200078e00ff */
[----:B------:R-:W-:-:S02]  /*78e0*/  ISETP.GE.AND P3, PT, R239, RZ, PT ;  /* 0x000000ffef00720c */ /* 0x000fc40003f66270 */
[----:B------:R-:W-:Y:S01]  /*78f0*/  ISETP.GT.U32.AND P0, PT, R2, R5, PT ;  /* 0x000000050200720c */ /* 0x000fe20003f04070 */
[----:B------:R-:W-:Y:S01]  /*7900*/  @!P2 IMAD.MOV R6, RZ, RZ, -R6 ;  /* 0x000000ffff06a224 */ /* 0x000fe200078e0a06 */
[----:B------:R-:W-:Y:S01]  /*7910*/  ISETP.GE.AND P2, PT, R245, RZ, PT ;  /* 0x000000fff500720c */ /* 0x000fe20003f46270 */
[----:B0-----:R-:W-:Y:S02]  /*7920*/  IMAD.MOV.U32 R0, RZ, RZ, R10 ;  /* 0x000000ffff007224 */ /* 0x001fe400078e000a */
[----:B------:R-:W-:Y:S01]  /*7930*/  IMAD.HI.U32 R13, R4, R11, RZ ;  /* 0x0000000b040d7227 */ /* 0x000fe200078e00ff */
[----:B------:R0:W-:Y:S03]  /*7940*/  STL [R1+0x550], R6 ;  /* 0x0005500601007387 */ /* 0x0001e60000100800 */
[----:B------:R-:W-:Y:S01]  /*7950*/  @!P6 IMAD.MOV R0, RZ, RZ, -R0 ;  /* 0x000000ffff00e224 */ /* 0x000fe200078e0a00 */
[----:B------:R-:W-:Y:S01]  /*7960*/  ISETP.GT.U32.AND P6, PT, R2, R8, PT ;  /* 0x000000080200720c */ /* 0x000fe20003fc4070 */
[----:B------:R-:W-:-:S02]  /*7970*/  IMAD.MOV R14, RZ, RZ, -R14 ;  /* 0x000000ffff0e7224 */ /* 0x000fc400078e0a0e */
[----:B------:R-:W-:Y:S01]  /*7980*/  @!P4 IMAD.IADD R9, R9, 0x1, -R2 ;  /* 0x000000010909c824 */ /* 0x000fe200078e0a02 */
[----:B------:R1:W-:Y:S01]  /*7990*/  STL [R1+0x54c], R0 ;  /* 0x00054c0001007387 */ /* 0x0003e20000100800 */
[----:B------:R-:W-:Y:S01]  /*79a0*/  IMAD.MOV R13, RZ, RZ, -R13 ;  /* 0x000000ffff0d7224 */ /* 0x000fe200078e0a0d */
[----:B------:R-:W-:Y:S01]  /*79b0*/  ISETP.GE.AND P4, PT, R238, RZ, PT ;  /* 0x000000ffee00720c */ /* 0x000fe20003f86270 */
[C---:B0-----:R-:W-:Y:S01]  /*79c0*/  IMAD R6, R2.reuse, R14, R12 ;  /* 0x0000000e02067224 */ /* 0x041fe200078e020c */
[C---:B------:R-:W-:Y:S01]  /*79d0*/  ISETP.GT.U32.AND P1, PT, R2.reuse, R9, PT ;  /* 0x000000090200720c */ /* 0x040fe20003f24070 */
[--C-:B------:R-:W-:Y:S02]  /*79e0*/  @!P5 IMAD.IADD R7, R7, 0x1, -R2.reuse ;  /* 0x000000010707d824 */ /* 0x100fe400078e0a02 */
[----:B------:R-:W-:Y:S01]  /*79f0*/  VIADD R245, R3, 0x19f ;  /* 0x0000019f03f57836 */ /* 0x000fe20000000000 */
[----:B------:R-:W-:Y:S01]  /*7a00*/  ISETP.GT.U32.AND P5, PT, R2, R6, PT ;  /* 0x000000060200720c */ /* 0x000fe20003fa4070 */
[----:B------:R-:W-:-:S02]  /*7a10*/  @!P6 IMAD.IADD R8, R8, 0x1, -R2 ;  /* 0x000000010808e824 */ /* 0x000fc400078e0a02 */
[C---:B-1----:R-:W-:Y:S01]  /*7a20*/  IMAD R0, R2.reuse, R13, R11 ;  /* 0x0000000d02007224 */ /* 0x042fe200078e020b */
[----:B------:R-:W-:Y:S01]  /*7a30*/  IABS R11, R245 ;  /* 0x000000f5000b7213 */ /* 0x000fe20000000000 */
[----:B------:R-:W-:Y:S02]  /*7a40*/  @!P3 IMAD.MOV R7, RZ, RZ, -R7 ;  /* 0x000000ffff07b224 */ /* 0x000fe400078e0a07 */
[--C-:B------:R-:W-:Y:S01]  /*7a50*/  @!P0 IMAD.IADD R5, R5, 0x1, -R2.reuse ;  /* 0x0000000105058824 */ /* 0x100fe200078e0a02 */
[----:B------:R-:W-:Y:S01]  /*7a60*/  ISETP.GT.U32.AND P6, PT, R2, R0, PT ;  /* 0x000000000200720c */ /* 0x000fe20003fc4070 */
[--C-:B------:R-:W-:Y:S01]  /*7a70*/  @!P1 IMAD.IADD R9, R9, 0x1, -R2.reuse ;  /* 0x0000000109099824 */ /* 0x100fe200078e0a02 */
[----:B------:R-:W-:Y:S01]  /*7a80*/  ISETP.GE.AND P1, PT, R247, RZ, PT ;  /* 0x000000fff700720c */ /* 0x000fe20003f26270 */
[----:B------:R-:W-:Y:S01]  /*7a90*/  VIADD R247, R3, 0x1a0 ;  /* 0x000001a003f77836 */ /* 0x000fe20000000000 */
[----:B------:R-:W-:Y:S01]  /*7aa0*/  ISETP.GE.AND P0, PT, R246, RZ, PT ;  /* 0x000000fff600720c */ /* 0x000fe20003f06270 */
[----:B------:R-:W-:Y:S01]  /*7ab0*/  @!P5 IMAD.IADD R6, R6, 0x1, -R2 ;  /* 0x000000010606d824 */ /* 0x000fe200078e0a02 */
[----:B------:R-:W-:Y:S01]  /*7ac0*/  ISETP.GT.U32.AND P5, PT, R2, R8, PT ;  /* 0x000000080200720c */ /* 0x000fe20003fa4070 */
[----:B------:R-:W-:Y:S01]  /*7ad0*/  IMAD.MOV.U32 R13, RZ, RZ, R9 ;  /* 0x000000ffff0d7224 */ /* 0x000fe200078e0009 */
[----:B------:R-:W-:Y:S01]  /*7ae0*/  IABS R15, R247 ;  /* 0x000000f7000f7213 */ /* 0x000fe20000000000 */
[----:B------:R-:W-:-:S04]  /*7af0*/  IMAD.HI.U32 R12, R4, R11, RZ ;  /* 0x0000000b040c7227 */ /* 0x000fc800078e00ff */
[----:B------:R-:W-:Y:S01]  /*7b00*/  @!P6 IMAD.IADD R0, R0, 0x1, -R2 ;  /* 0x000000010000e824 */ /* 0x000fe200078e0a02 */
[----:B------:R-:W-:Y:S01]  /*7b10*/  ISETP.GT.U32.AND P6, PT, R2, R6, PT ;  /* 0x000000060200720c */ /* 0x000fe20003fc4070 */
[----:B------:R-:W-:Y:S01]  /*7b20*/  @!P4 IMAD.MOV R13, RZ, RZ, -R13 ;  /* 0x000000ffff0dc224 */ /* 0x000fe200078e0a0d */
[----:B------:R-:W-:Y:S01]  /*7b30*/  ISETP.GE.AND P4, PT, R244, RZ, PT ;  /* 0x000000fff400720c */ /* 0x000fe20003f86270 */
[----:B------:R-:W-:Y:S01]  /*7b40*/  IMAD.HI.U32 R9, R4, R15, RZ ;  /* 0x0000000f04097227 */ /* 0x000fe200078e00ff */
[----:B------:R-:W-:Y:S02]  /*7b50*/  ISETP.GT.U32.AND P3, PT, R2, R0, PT ;  /* 0x000000000200720c */ /* 0x000fe40003f64070 */
[----:B------:R-:W-:Y:S01]  /*7b60*/  STL [R1+0x548], R13 ;  /* 0x0005480d01007387 */ /* 0x000fe20000100800 */
[----:B------:R-:W-:Y:S02]  /*7b70*/  IMAD.MOV R12, RZ, RZ, -R12 ;  /* 0x000000ffff0c7224 */ /* 0x000fe400078e0a0c */
[----:B------:R-:W-:Y:S01]  /*7b80*/  VIADD R246, R3, 0x19e ;  /* 0x0000019e03f67836 */ /* 0x000fe20000000000 */
[----:B------:R0:W-:Y:S01]  /*7b90*/  STL [R1+0x544], R7 ;  /* 0x0005440701007387 */ /* 0x0001e20000100800 */
[----:B------:R-:W-:-:S02]  /*7ba0*/  IMAD.MOV R9, RZ, RZ, -R9 ;  /* 0x000000ffff097224 */ /* 0x000fc400078e0a09 */
[--C-:B------:R-:W-:Y:S01]  /*7bb0*/  @!P6 IMAD.IADD R6, R6, 0x1, -R2.reuse ;  /* 0x000000010606e824 */ /* 0x100fe200078e0a02 */
[----:B------:R-:W-:Y:S01]  /*7bc0*/  IABS R10, R246 ;  /* 0x000000f6000a7213 */ /* 0x000fe20000000000 */
[----:B------:R-:W-:Y:S02]  /*7bd0*/  IMAD R15, R2, R9, R15 ;  /* 0x00000009020f7224 */ /* 0x000fe400078e020f */
[----:B------:R-:W-:Y:S02]  /*7be0*/  @!P5 IMAD.IADD R8, R8, 0x1, -R2 ;  /* 0x000000010808d824 */ /* 0x000fe400078e0a02 */
[----:B------:R-:W-:Y:S01]  /*7bf0*/  IMAD.HI.U32 R9, R4, R10, RZ ;  /* 0x0000000a04097227 */ /* 0x000fe200078e00ff */
[----:B------:R-:W-:-:S03]  /*7c00*/  ISETP.GT.U32.AND P5, PT, R2, R15, PT ;  /* 0x0000000f0200720c */ /* 0x000fc60003fa4070 */
[C---:B0-----:R-:W-:Y:S01]  /*7c10*/  IMAD R7, R2.reuse, R12, R11 ;  /* 0x0000000c02077224 */ /* 0x041fe200078e020b */
[----:B------:R-:W-:Y:S01]  /*7c20*/  IABS R12, R231 ;  /* 0x000000e7000c7213 */ /* 0x000fe20000000000 */
[----:B------:R-:W-:Y:S02]  /*7c30*/  IMAD.MOV R9, RZ, RZ, -R9 ;  /* 0x000000ffff097224 */ /* 0x000fe400078e0a09 */
[----:B------:R-:W-:Y:S01]  /*7c40*/  @!P2 IMAD.MOV R5, RZ, RZ, -R5 ;  /* 0x000000ffff05a224 */ /* 0x000fe200078e0a05 */
[C---:B------:R-:W-:Y:S01]  /*7c50*/  ISETP.GT.U32.AND P6, PT, R2.reuse, R7, PT ;  /* 0x000000070200720c */ /* 0x040fe20003fc4070 */
[----:B------:R-:W-:Y:S01]  /*7c60*/  IMAD R10, R2, R9, R10 ;  /* 0x00000009020a7224 */ /* 0x000fe200078e020a */
[----:B------:R-:W-:Y:S01]  /*7c70*/  ISETP.GE.AND P2, PT, R247, RZ, PT ;  /* 0x000000fff700720c */ /* 0x000fe20003f46270 */
[----:B------:R-:W-:Y:S01]  /*7c80*/  VIADD R247, R3, 0x19d ;  /* 0x0000019d03f77836 */ /* 0x000fe20000000000 */
[----:B------:R0:W-:Y:S01]  /*7c90*/  STL [R1+0x540], R5 ;  /* 0x0005400501007387 */ /* 0x0001e20000100800 */
[----:B------:R-:W-:Y:S01]  /*7ca0*/  @!P3 IMAD.IADD R0, R0, 0x1, -R2 ;  /* 0x000000010000b824 */ /* 0x000fe200078e0a02 */
[----:B------:R-:W-:Y:S01]  /*7cb0*/  ISETP.GT.U32.AND P3, PT, R2, R10, PT ;  /* 0x0000000a0200720c */ /* 0x000fe20003f64070 */
[----:B------:R-:W-:Y:S01]  /*7cc0*/  IMAD.MOV.U32 R13, RZ, RZ, R8 ;  /* 0x000000ffff0d7224 */ /* 0x000fe200078e0008 */
[----:B------:R-:W-:Y:S01]  /*7cd0*/  IABS R14, R247 ;  /* 0x000000f7000e7213 */ /* 0x000fe20000000000 */
[----:B------:R-:W-:-:S02]  /*7ce0*/  @!P5 IMAD.IADD R15, R15, 0x1, -R2 ;  /* 0x000000010f0fd824 */ /* 0x000fc400078e0a02 */
[----:B------:R-:W-:Y:S01]  /*7cf0*/  @!P1 IMAD.MOV R13, RZ, RZ, -R13 ;  /* 0x000000ffff0d9224 */ /* 0x000fe200078e0a0d */
[----:B------:R-:W-:Y:S01]  /*7d00*/  ISETP.GE.AND P1, PT, R245, RZ, PT ;  /* 0x000000fff500720c */ /* 0x000fe20003f26270 */
[----:B------:R-:W-:Y:S01]  /*7d10*/  @!P6 IMAD.IADD R7, R7, 0x1, -R2 ;  /* 0x000000010707e824 */ /* 0x000fe200078e0a02 */
[----:B------:R-:W-:Y:S01]  /*7d20*/  ISETP.GT.U32.AND P5, PT, R2, R15, PT ;  /* 0x0000000f0200720c */ /* 0x000fe20003fa4070 */
[----:B0-----:R-:W-:Y:S01]  /*7d30*/  IMAD.MOV.U32 R5, RZ, RZ, R6 ;  /* 0x000000ffff057224 */ /* 0x001fe200078e0006 */
[----:B------:R0:W-:Y:S01]  /*7d40*/  STL [R1+0x53c], R13 ;  /* 0x00053c0d01007387 */ /* 0x0001e20000100800 */
[----:B------:R-:W-:Y:S01]  /*7d50*/  IMAD.HI.U32 R6, R4, R14, RZ ;  /* 0x0000000e04067227 */ /* 0x000fe200078e00ff */
[----:B------:R-:W-:-:S03]  /*7d60*/  ISETP.GT.U32.AND P6, PT, R2, R7, PT ;  /* 0x000000070200720c */ /* 0x000fc60003fc4070 */
[----:B------:R-:W-:Y:S02]  /*7d70*/  VIADD R245, R3, 0x19c ;  /* 0x0000019c03f57836 */ /* 0x000fe40000000000 */
[----:B------:R-:W-:Y:S02]  /*7d80*/  IMAD.MOV R6, RZ, RZ, -R6 ;  /* 0x000000ffff067224 */ /* 0x000fe400078e0a06 */
[----:B------:R-:W-:Y:S01]  /*7d90*/  @!P0 IMAD.MOV R5, RZ, RZ, -R5 ;  /* 0x000000ffff058224 */ /* 0x000fe200078e0a05 */
[----:B0-----:R-:W-:Y:S01]  /*7da0*/  IABS R13, R245 ;  /* 0x000000f5000d7213 */ /* 0x001fe20000000000 */
[----:B------:R-:W-:Y:S01]  /*7db0*/  IMAD R14, R2, R6, R14 ;  /* 0x00000006020e7224 */ /* 0x000fe200078e020e */
[----:B------:R-:W-:Y:S01]  /*7dc0*/  ISETP.GE.AND P0, PT, R246, RZ, PT ;  /* 0x000000fff600720c */ /* 0x000fe20003f06270 */
[--C-:B------:R-:W-:Y:S01]  /*7dd0*/  @!P3 IMAD.IADD R10, R10, 0x1, -R2.reuse ;  /* 0x000000010a0ab824 */ /* 0x100fe200078e0a02 */
[----:B------:R0:W-:Y:S01]  /*7de0*/  STL [R1+0x538], R5 ;  /* 0x0005380501007387 */ /* 0x0001e20000100800 */
[----:B------:R-:W-:Y:S01]  /*7df0*/  @!P6 IMAD.IADD R7, R7, 0x1, -R2 ;  /* 0x000000010707e824 */ /* 0x000fe200078e0a02 */
[----:B------:R-:W-:Y:S01]  /*7e00*/  ISETP.GT.U32.AND P6, PT, R2, R14, PT ;  /* 0x0000000e0200720c */ /* 0x000fe20003fc4070 */
[----:B------:R-:W-:Y:S01]  /*7e10*/  IMAD.HI.U32 R6, R4, R12, RZ ;  /* 0x0000000c04067227 */ /* 0x000fe200078e00ff */
[----:B------:R-:W-:-:S03]  /*7e20*/  ISETP.GT.U32.AND P3, PT, R2, R10, PT ;  /* 0x0000000a0200720c */ /* 0x000fc60003f64070 */
[----:B------:R-:W-:Y:S01]  /*7e30*/  @!P5 IMAD.IADD R15, R15, 0x1, -R2 ;  /* 0x000000010f0fd824 */ /* 0x000fe200078e0a02 */
[----:B------:R-:W-:Y:S01]  /*7e40*/  ISETP.GE.AND P5, PT, R247, RZ, PT ;  /* 0x000000fff700720c */ /* 0x000fe20003fa6270 */
[----:B------:R-:W-:Y:S02]  /*7e50*/  VIADD R247, R3, 0x199 ;  /* 0x0000019903f77836 */ /* 0x000fe40000000000 */
[----:B0-----:R-:W-:-:S04]  /*7e60*/  IMAD.HI.U32 R5, R4, R13, RZ ;  /* 0x0000000d04057227 */ /* 0x001fc800078e00ff */
[----:B------:R-:W-:Y:S02]  /*7e70*/  IMAD.MOV R8, RZ, RZ, -R5 ;  /* 0x000000ffff087224 */ /* 0x000fe400078e0a05 */
[----:B------:R-:W-:Y:S02]  /*7e80*/  IMAD.MOV R6, RZ, RZ, -R6 ;  /* 0x000000ffff067224 */ /* 0x000fe400078e0a06 */
[----:B------:R-:W-:Y:S02]  /*7e90*/  VIADD R236, R3, 0x19a ;  /* 0x0000019a03ec7836 */ /* 0x000fe40000000000 */
[C---:B------:R-:W-:Y:S01]  /*7ea0*/  IMAD R13, R2.reuse, R8, R13 ;  /* 0x00000008020d7224 */ /* 0x040fe200078e020d */
[----:B------:R-:W-:Y:S01]  /*7eb0*/  IABS R8, R247 ;  /* 0x000000f700087213 */ /* 0x000fe20000000000 */
[----:B------:R-:W-:Y:S01]  /*7ec0*/  IMAD R12, R2, R6, R12 ;  /* 0x00000006020c7224 */ /* 0x000fe200078e020c */
[----:B------:R-:W-:Y:S01]  /*7ed0*/  IABS R11, R236 ;  /* 0x000000ec000b7213 */ /* 0x000fe20000000000 */
[----:B------:R-:W-:-:S02]  /*7ee0*/  @!P6 IMAD.IADD R14, R14, 0x1, -R2 ;  /* 0x000000010e0ee824 */ /* 0x000fc400078e0a02 */
[----:B------:R-:W-:Y:S01]  /*7ef0*/  @!P3 IMAD.IADD R10, R10, 0x1, -R2 ;  /* 0x000000010a0ab824 */ /* 0x000fe200078e0a02 */
[----:B------:R-:W-:Y:S01]  /*7f00*/  ISETP.GT.U32.AND P6, PT, R2, R12, PT ;  /* 0x0000000c0200720c */ /* 0x000fe20003fc4070 */
[----:B------:R-:W-:Y:S01]  /*7f10*/  IMAD.HI.U32 R16, R4, R8, RZ ;  /* 0x0000000804107227 */ /* 0x000fe200078e00ff */
[----:B------:R-:W-:-:S03]  /*7f20*/  ISETP.GT.U32.AND P3, PT, R2, R13, PT ;  /* 0x0000000d0200720c */ /* 0x000fc60003f64070 */
[----:B------:R-:W-:-:S04]  /*7f30*/  IMAD.HI.U32 R5, R4, R11, RZ ;  /* 0x0000000b04057227 */ /* 0x000fc800078e00ff */
[----:B------:R-:W-:Y:S02]  /*7f40*/  IMAD.MOV R16, RZ, RZ, -R16 ;  /* 0x000000ffff107224 */ /* 0x000fe400078e0a10 */
[----:B------:R-:W-:Y:S02]  /*7f50*/  IMAD.MOV R5, RZ, RZ, -R5 ;  /* 0x000000ffff057224 */ /* 0x000fe400078e0a05 */
[----:B------:R-:W-:Y:S02]  /*7f60*/  VIADD R237, R3, 0x198 ;  /* 0x0000019803ed7836 */ /* 0x000fe40000000000 */
[C---:B------:R-:W-:Y:S02]  /*7f70*/  IMAD R8, R2.reuse, R16, R8 ;  /* 0x0000001002087224 */ /* 0x040fe400078e0208 */
[----:B------:R-:W-:Y:S01]  /*7f80*/  IMAD R11, R2, R5, R11 ;  /* 0x00000005020b7224 */ /* 0x000fe200078e020b */
[----:B------:R-:W-:Y:S01]  /*7f90*/  IABS R9, R237 ;  /* 0x000000ed00097213 */ /* 0x000fe20000000000 */
[--C-:B------:R-:W-:Y:S01]  /*7fa0*/  @!P6 IMAD.IADD R12, R12, 0x1, -R2.reuse ;  /* 0x000000010c0ce824 */ /* 0x100fe200078e0a02 */
[C---:B------:R-:W-:Y:S01]  /*7fb0*/  ISETP.GT.U32.AND P6, PT, R2.reuse, R8, PT ;  /* 0x000000080200720c */ /* 0x040fe20003fc4070 */
[----:B------:R-:W-:Y:S01]  /*7fc0*/  @!P3 IMAD.IADD R13, R13, 0x1, -R2 ;  /* 0x000000010d0db824 */ /* 0x000fe200078e0a02 */
[C---:B------:R-:W-:Y:S01]  /*7fd0*/  ISETP.GT.U32.AND P3, PT, R2.reuse, R11, PT ;  /* 0x0000000b0200720c */ /* 0x040fe20003f64070 */
[----:B------:R-:W-:Y:S01]  /*7fe0*/  @!P4 IMAD.MOV R0, RZ, RZ, -R0 ;  /* 0x000000ffff00c224 */ /* 0x000fe200078e0a00 */
[----:B------:R-:W-:Y:S01]  /*7ff0*/  ISETP.GT.U32.AND P4, PT, R2, R14, PT ;  /* 0x0000000e0200720c */ /* 0x000fe20003f84070 */
[----:B------:R-:W-:-:S03]  /*8000*/  IMAD.HI.U32 R20, R4, R9, RZ ;  /* 0x0000000904147227 */ /* 0x000fc600078e00ff */
[----:B------:R0:W-:Y:S01]  /*8010*/  STL [R1+0x534], R0 ;  /* 0x0005340001007387 */ /* 0x0001e20000100800 */
[C---:B------:R-:W-:Y:S02]  /*8020*/  VIADD R238, R3.reuse, 0x197 ;  /* 0x0000019703ee7836 */ /* 0x040fe40000000000 */
[C---:B------:R-:W-:Y:S02]  /*8030*/  VIADD R239, R3.reuse, 0x196 ;  /* 0x0000019603ef7836 */ /* 0x040fe40000000000 */
[----:B------:R-:W-:Y:S01]  /*8040*/  VIADD R246, R3, 0x195 ;  /* 0x0000019503f67836 */ /* 0x000fe20000000000 */
[----:B------:R-:W-:Y:S01]  /*8050*/  IABS R6, R238 ;  /* 0x000000ee00067213 */ /* 0x000fe20000000000 */
[----:B------:R-:W-:Y:S01]  /*8060*/  IMAD.MOV R20, RZ, RZ, -R20 ;  /* 0x000000ffff147224 */ /* 0x000fe200078e0a14 */
[----:B------:R-:W-:Y:S01]  /*8070*/  IABS R5, R239 ;  /* 0x000000ef00057213 */ /* 0x000fe20000000000 */
[----:B------:R-:W-:Y:S01]  /*8080*/  @!P6 IMAD.IADD R8, R8, 0x1, -R2 ;  /* 0x000000010808e824 */ /* 0x000fe200078e0a02 */
[----:B------:R-:W-:Y:S01]  /*8090*/  IABS R16, R246 ;  /* 0x000000f600107213 */ /* 0x000fe20000000000 */
[----:B------:R-:W-:-:S02]  /*80a0*/  IMAD R9, R2, R20, R9 ;  /* 0x0000001402097224 */ /* 0x000fc400078e0209 */
[----:B------:R-:W-:Y:S01]  /*80b0*/  @!P2 IMAD.MOV R15, RZ, RZ, -R15 ;  /* 0x000000ffff0fa224 */ /* 0x000fe200078e0a0f */
[C---:B------:R-:W-:Y:S01]  /*80c0*/  ISETP.GT.U32.AND P2, PT, R2.reuse, R13, PT ;  /* 0x0000000d0200720c */ /* 0x040fe20003f44070 */
[----:B------:R-:W-:Y:S01]  /*80d0*/  @!P3 IMAD.IADD R11, R11, 0x1, -R2 ;  /* 0x000000010b0bb824 */ /* 0x000fe200078e0a02 */
[C---:B------:R-:W-:Y:S01]  /*80e0*/  ISETP.GT.U32.AND P6, PT, R2.reuse, R8, PT ;  /* 0x000000080200720c */ /* 0x040fe20003fc4070 */
[----:B0-----:R-:W-:Y:S01]  /*80f0*/  IMAD.MOV.U32 R0, RZ, RZ, R10 ;  /* 0x000000ffff007224 */ /* 0x001fe200078e000a */
[----:B------:R-:W-:Y:S01]  /*8100*/  STL [R1+0x530], R15 ;  /* 0x0005300f01007387 */ /* 0x000fe20000100800 */
[----:B------:R-:W-:Y:S01]  /*8110*/  @!P1 IMAD.MOV R7, RZ, RZ, -R7 ;  /* 0x000000ffff079224 */ /* 0x000fe200078e0a07 */
[----:B------:R-:W-:Y:S01]  /*8120*/  ISETP.GT.U32.AND P1, PT, R2, R12, PT ;  /* 0x0000000c0200720c */ /* 0x000fe20003f24070 */
[C---:B------:R-:W-:Y:S01]  /*8130*/  IMAD.HI.U32 R19, R4.reuse, R6, RZ ;  /* 0x0000000604137227 */ /* 0x040fe200078e00ff */
[----:B------:R-:W-:Y:S02]  /*8140*/  ISETP.GE.AND P3, PT, R245, RZ, PT ;  /* 0x000000fff500720c */ /* 0x000fe40003f66270 */
[----:B------:R-:W-:Y:S01]  /*8150*/  STL [R1+0x52c], R7 ;  /* 0x00052c0701007387 */ /* 0x000fe20000100800 */
[----:B------:R-:W-:-:S04]  /*8160*/  IMAD.HI.U32 R18, R4, R5, RZ ;  /* 0x0000000504127227 */ /* 0x000fc800078e00ff */
[----:B------:R-:W-:Y:S01]  /*8170*/  @!P4 IMAD.IADD R14, R14, 0x1, -R2 ;  /* 0x000000010e0ec824 */ /* 0x000fe200078e0a02 */
[----:B------:R-:W-:Y:S01]  /*8180*/  ISETP.GT.U32.AND P4, PT, R2, R9, PT ;  /* 0x000000090200720c */ /* 0x000fe20003f84070 */
[----:B------:R-:W-:-:S04]  /*8190*/  IMAD.HI.U32 R17, R4, R16, RZ ;  /* 0x0000001004117227 */ /* 0x000fc800078e00ff */
[----:B------:R-:W-:Y:S01]  /*81a0*/  @!P0 IMAD.MOV R0, RZ, RZ, -R0 ;  /* 0x000000ffff008224 */ /* 0x000fe200078e0a00 */
[C---:B------:R-:W-:Y:S01]  /*81b0*/  ISETP.GT.U32.AND P0, PT, R2.reuse, R11, PT ;  /* 0x0000000b0200720c */ /* 0x040fe20003f04070 */
[----:B------:R-:W-:Y:S02]  /*81c0*/  IMAD.MOV R19, RZ, RZ, -R19 ;  /* 0x000000ffff137224 */ /* 0x000fe400078e0a13 */
[----:B------:R-:W-:Y:S01]  /*81d0*/  IMAD.MOV R18, RZ, RZ, -R18 ;  /* 0x000000ffff127224 */ /* 0x000fe200078e0a12 */
[----:B------:R0:W-:Y:S01]  /*81e0*/  STL [R1+0x528], R0 ;  /* 0x0005280001007387 */ /* 0x0001e20000100800 */
[----:B------:R-:W-:Y:S02]  /*81f0*/  IMAD.MOV R17, RZ, RZ, -R17 ;  /* 0x000000ffff117224 */ /* 0x000fe400078e0a11 */
[----:B------:R-:W-:Y:S02]  /*8200*/  VIADD R244, R3, 0x194 ;  /* 0x0000019403f47836 */ /* 0x000fe40000000000 */
[----:B------:R-:W-:-:S02]  /*8210*/  IMAD R6, R2, R19, R6 ;  /* 0x0000001302067224 */ /* 0x000fc400078e0206 */
[C---:B------:R-:W-:Y:S01]  /*8220*/  IMAD R5, R2.reuse, R18, R5 ;  /* 0x0000001202057224 */ /* 0x040fe200078e0205 */
[----:B------:R-:W-:Y:S01]  /*8230*/  IABS R10, R244 ;  /* 0x000000f4000a7213 */ /* 0x000fe20000000000 */
[----:B------:R-:W-:Y:S01]  /*8240*/  @!P2 IMAD.IADD R13, R13, 0x1, -R2 ;  /* 0x000000010d0da824 */ /* 0x000fe200078e0a02 */
[C---:B------:R-:W-:Y:S01]  /*8250*/  ISETP.GT.U32.AND P2, PT, R2.reuse, R6, PT ;  /* 0x000000060200720c */ /* 0x040fe20003f44070 */
[----:B0-----:R-:W-:Y:S02]  /*8260*/  IMAD R0, R2, R17, R16 ;  /* 0x0000001102007224 */ /* 0x001fe400078e0210 */
[--C-:B------:R-:W-:Y:S01]  /*8270*/  @!P1 IMAD.IADD R12, R12, 0x1, -R2.reuse ;  /* 0x000000010c0c9824 */ /* 0x100fe200078e0a02 */
[----:B------:R-:W-:Y:S01]  /*8280*/  ISETP.GT.U32.AND P1, PT, R2, R5, PT ;  /* 0x000000050200720c */ /* 0x000fe20003f24070 */
[--C-:B------:R-:W-:Y:S01]  /*8290*/  @!P6 IMAD.IADD R8, R8, 0x1, -R2.reuse ;  /* 0x000000010808e824 */ /* 0x100fe200078e0a02 */
[----:B------:R-:W-:Y:S01]  /*82a0*/  ISETP.GT.U32.AND P6, PT, R2, R0, PT ;  /* 0x000000000200720c */ /* 0x000fe20003fc4070 */
[--C-:B------:R-:W-:Y:S01]  /*82b0*/  @!P4 IMAD.IADD R9, R9, 0x1, -R2.reuse ;  /* 0x000000010909c824 */ /* 0x100fe200078e0a02 */
[----:B------:R-:W-:Y:S01]  /*82c0*/  ISETP.GE.AND P4, PT, R236, RZ, PT ;  /* 0x000000ffec00720c */ /* 0x000fe20003f86270 */
[----:B------:R-:W-:Y:S01]  /*82d0*/  @!P0 IMAD.IADD R11, R11, 0x1, -R2 ;  /* 0x000000010b0b8824 */ /* 0x000fe200078e0a02 */
[----:B------:R-:W-:Y:S01]  /*82e0*/  ISETP.GE.AND P0, PT, R231, RZ, PT ;  /* 0x000000ffe700720c */ /* 0x000fe20003f06270 */
[----:B------:R-:W-:-:S04]  /*82f0*/  IMAD.HI.U32 R16, R4, R10, RZ ;  /* 0x0000000a04107227 */ /* 0x000fc800078e00ff */
[----:B------:R-:W-:Y:S02]  /*8300*/  IMAD.MOV R16, RZ, RZ, -R16 ;  /* 0x000000ffff107224 */ /* 0x000fe400078e0a10 */
[----:B------:R-:W-:Y:S01]  /*8310*/  @!P2 IMAD.IADD R6, R6, 0x1, -R2 ;  /* 0x000000010606a824 */ /* 0x000fe200078e0a02 */
[----:B------:R-:W-:Y:S01]  /*8320*/  ISETP.GE.AND P2, PT, R247, RZ, PT ;  /* 0x000000fff700720c */ /* 0x000fe20003f46270 */
[----:B------:R-:W-:Y:S02]  /*8330*/  IMAD R10, R2, R16, R10 ;  /* 0x00000010020a7224 */ /* 0x000fe400078e020a */
[--C-:B------:R-:W-:Y:S01]  /*8340*/  @!P1 IMAD.IADD R5, R5, 0x1, -R2.reuse ;  /* 0x0000000105059824 */ /* 0x100fe200078e0a02 */
[----:B------:R-:W-:Y:S01]  /*8350*/  ISETP.GE.AND P1, PT, R237, RZ, PT ;  /* 0x000000ffed00720c */ /* 0x000fe20003f26270 */
[C---:B------:R-:W-:Y:S02]  /*8360*/  VIADD R245, R3.reuse, 0x193 ;  /* 0x0000019303f57836 */ /* 0x040fe40000000000 */
[----:B------:R-:W-:Y:S01]  /*8370*/  @!P6 IMAD.IADD R0, R0, 0x1, -R2 ;  /* 0x000000010000e824 */ /* 0x000fe200078e0a02 */
[C---:B------:R-:W-:Y:S01]  /*8380*/  ISETP.GT.U32.AND P6, PT, R2.reuse, R9, PT ;  /* 0x000000090200720c */ /* 0x040fe20003fc4070 */
[----:B------:R-:W-:Y:S01]  /*8390*/  @!P4 IMAD.MOV R11, RZ, RZ, -R11 ;  /* 0x000000ffff0bc224 */ /* 0x000fe200078e0a0b */
[C---:B------:R-:W-:Y:S01]  /*83a0*/  ISETP.GT.U32.AND P4, PT, R2.reuse, R10, PT ;  /* 0x0000000a0200720c */ /* 0x040fe20003f84070 */
[----:B------:R-:W-:Y:S01]  /*83b0*/  @!P3 IMAD.MOV R13, RZ, RZ, -R13 ;  /* 0x000000ffff0db224 */ /* 0x000fe200078e0a0d */
[C---:B------:R-:W-:Y:S01]  /*83c0*/  ISETP.GT.U32.AND P3, PT, R2.reuse, R6, PT ;  /* 0x000000060200720c */ /* 0x040fe20003f64070 */
[----:B------:R-:W-:Y:S01]  /*83d0*/  @!P0 IMAD.MOV R12, RZ, RZ, -R12 ;  /* 0x000000ffff0c8224 */ /* 0x000fe200078e0a0c */
[C---:B------:R-:W-:Y:S01]  /*83e0*/  ISETP.GT.U32.AND P0, PT, R2.reuse, R5, PT ;  /* 0x000000050200720c */ /* 0x040fe20003f04070 */
[----:B------:R-:W-:Y:S01]  /*83f0*/  @!P5 IMAD.MOV R14, RZ, RZ, -R14 ;  /* 0x000000ffff0ed224 */ /* 0x000fe200078e0a0e */
[----:B------:R-:W-:Y:S01]  /*8400*/  IABS R7, R245 ;  /* 0x000000f500077213 */ /* 0x000fe20000000000 */
[----:B------:R-:W-:Y:S01]  /*8410*/  VIADD R247, R3, 0x192 ;  /* 0x0000019203f77836 */ /* 0x000fe20000000000 */
[----:B------:R-:W-:Y:S01]  /*8420*/  ISETP.GT.U32.AND P5, PT, R2, R0, PT ;  /* 0x000000000200720c */ /* 0x000fe20003fa4070 */
[----:B------:R-:W-:Y:S01]  /*8430*/  @!P2 IMAD.MOV R8, RZ, RZ, -R8 ;  /* 0x000000ffff08a224 */ /* 0x000fe200078e0a08 */
[----:B------:R-:W-:Y:S01]  /*8440*/  ISETP.GE.AND P2, PT, R238, RZ, PT ;  /* 0x000000ffee00720c */ /* 0x000fe20003f46270 */
[----:B------:R-:W-:Y:S01]  /*8450*/  IMAD.HI.U32 R15, R4, R7, RZ ;  /* 0x00000007040f7227 */ /* 0x000fe200078e00ff */
[----:B------:R-:W-:Y:S03]  /*8460*/  STL [R1+0x524], R14 ;  /* 0x0005240e01007387 */ /* 0x000fe60000100800 */
[----:B------:R-:W-:Y:S01]  /*8470*/  IMAD.MOV R15, RZ, RZ, -R15 ;  /* 0x000000ffff0f7224 */ /* 0x000fe200078e0a0f */
[----:B------:R-:W-:Y:S01]  /*8480*/  STL [R1+0x520], R13 ;  /* 0x0005200d01007387 */ /* 0x000fe20000100800 */
[----:B------:R-:W-:-:S02]  /*8490*/  @!P6 IMAD.IADD R9, R9, 0x1, -R2 ;  /* 0x000000010909e824 */ /* 0x000fc400078e0a02 */
[--C-:B------:R-:W-:Y:S01]  /*84a0*/  @!P4 IMAD.IADD R10, R10, 0x1, -R2.reuse ;  /* 0x000000010a0ac824 */ /* 0x100fe200078e0a02 */
[----:B------:R0:W-:Y:S01]  /*84b0*/  STL [R1+0x51c], R12 ;  /* 0x00051c0c01007387 */ /* 0x0001e20000100800 */
[--C-:B------:R-:W-:Y:S01]  /*84c0*/  @!P3 IMAD.IADD R6, R6, 0x1, -R2.reuse ;  /* 0x000000010606b824 */ /* 0x100fe200078e0a02 */
[----:B------:R-:W-:Y:S01]  /*84d0*/  ISETP.GE.AND P3, PT, R239, RZ, PT ;  /* 0x000000ffef00720c */ /* 0x000fe20003f66270 */
[----:B------:R-:W-:Y:S01]  /*84e0*/  @!P0 IMAD.IADD R5, R5, 0x1, -R2 ;  /* 0x0000000105058824 */ /* 0x000fe200078e0a02 */
[----:B------:R-:W-:Y:S01]  /*84f0*/  ISETP.GE.AND P0, PT, R246, RZ, PT ;  /* 0x000000fff600720c */ /* 0x000fe20003f06270 */
[C---:B------:R-:W-:Y:S01]  /*8500*/  IMAD R7, R2.reuse, R15, R7 ;  /* 0x0000000f02077224 */ /* 0x040fe200078e0207 */
[----:B------:R-:W-:Y:S01]  /*8510*/  IABS R15, R247 ;  /* 0x000000f7000f7213 */ /* 0x000fe20000000000 */
[----:B------:R-:W-:Y:S01]  /*8520*/  VIADD R246, R3, 0x191 ;  /* 0x0000019103f67836 */ /* 0x000fe20000000000 */
[----:B------:R1:W-:Y:S01]  /*8530*/  STL [R1+0x518], R11 ;  /* 0x0005180b01007387 */ /* 0x0003e20000100800 */
[----:B------:R-:W-:Y:S01]  /*8540*/  @!P1 IMAD.MOV R9, RZ, RZ, -R9 ;  /* 0x000000ffff099224 */ /* 0x000fe200078e0a09 */
[C---:B------:R-:W-:Y:S01]  /*8550*/  ISETP.GT.U32.AND P1, PT, R2.reuse, R10, PT ;  /* 0x0000000a0200720c */ /* 0x040fe20003f24070 */
[----:B0-----:R-:W-:Y:S01]  /*8560*/  IMAD.MOV.U32 R12, RZ, RZ, R6 ;  /* 0x000000ffff0c7224 */ /* 0x001fe200078e0006 */
[----:B------:R0:W-:Y:S01]  /*8570*/  STL [R1+0x514], R8 ;  /* 0x0005140801007387 */ /* 0x0001e20000100800 */
[----:B------:R-:W-:Y:S01]  /*8580*/  ISETP.GT.U32.AND P6, PT, R2, R7, PT ;  /* 0x000000070200720c */ /* 0x000fe20003fc4070 */
[----:B------:R-:W-:Y:S01]  /*8590*/  @!P5 IMAD.IADD R0, R0, 0x1, -R2 ;  /* 0x000000010000d824 */ /* 0x000fe200078e0a02 */
[----:B------:R-:W-:Y:S01]  /*85a0*/  ISETP.GE.AND P5, PT, R244, RZ, PT ;  /* 0x000000fff400720c */ /* 0x000fe20003fa6270 */
[----:B------:R-:W-:Y:S01]  /*85b0*/  @!P2 IMAD.MOV R12, RZ, RZ, -R12 ;  /* 0x000000ffff0ca224 */ /* 0x000fe200078e0a0c */
[----:B------:R-:W-:Y:S01]  /*85c0*/  STL [R1+0x50c], R9 ;  /* 0x00050c0901007387 */ /* 0x000fe20000100800 */
[----:B-1----:R-:W-:Y:S01]  /*85d0*/  IABS R11, R246 ;  /* 0x000000f6000b7213 */ /* 0x002fe20000000000 */
[----:B------:R-:W-:Y:S01]  /*85e0*/  @!P3 IMAD.MOV R5, RZ, RZ, -R5 ;  /* 0x000000ffff05b224 */ /* 0x000fe200078e0a05 */
[----:B------:R-:W-:Y:S01]  /*85f0*/  ISETP.GE.AND P3, PT, R247, RZ, PT ;  /* 0x000000fff700720c */ /* 0x000fe20003f66270 */
[----:B------:R-:W-:Y:S01]  /*8600*/  @!P0 IMAD.MOV R0, RZ, RZ, -R0 ;  /* 0x000000ffff008224 */ /* 0x000fe200078e0a00 */
[----:B------:R-:W-:Y:S01]  /*8610*/  STL [R1+0x508], R12 ;  /* 0x0005080c01007387 */ /* 0x000fe20000100800 */
[----:B0-----:R-:W-:Y:S01]  /*8620*/  IMAD.HI.U32 R8, R4, R15, RZ ;  /* 0x0000000f04087227 */ /* 0x001fe200078e00ff */
[----:B------:R-:W-:-:S02]  /*8630*/  ISETP.GE.AND P0, PT, R246, RZ, PT ;  /* 0x000000fff600720c */ /* 0x000fc40003f06270 */
[----:B------:R-:W-:Y:S01]  /*8640*/  STL [R1+0x504], R5 ;  /* 0x0005040501007387 */ /* 0x000fe20000100800 */
[----:B------:R-:W-:Y:S01]  /*8650*/  IMAD.MOV R8, RZ, RZ, -R8 ;  /* 0x000000ffff087224 */ /* 0x000fe200078e0a08 */
[----:B------:R-:W-:Y:S01]  /*8660*/  ISETP.GE.AND P4, PT, R245, RZ, PT ;  /* 0x000000fff500720c */ /* 0x000fe20003f86270 */
[----:B------:R-:W-:Y:S01]  /*8670*/  IMAD.HI.U32 R6, R4, R11, RZ ;  /* 0x0000000b04067227 */ /* 0x000fe200078e00ff */
[----:B------:R0:W-:Y:S03]  /*8680*/  STL [R1+0x500], R0 ;  /* 0x0005000001007387 */ /* 0x0001e60000100800 */
[----:B------:R-:W-:Y:S02]  /*8690*/  IMAD R8, R2, R8, R15 ;  /* 0x0000000802087224 */ /* 0x000fe400078e020f */
[----:B------:R-:W-:Y:S02]  /*86a0*/  IMAD.MOV R6, RZ, RZ, -R6 ;  /* 0x000000ffff067224 */ /* 0x000fe400078e0a06 */
[----:B------:R-:W-:-:S02]  /*86b0*/  @!P1 IMAD.IADD R10, R10, 0x1, -R2 ;  /* 0x000000010a0a9824 */ /* 0x000fc400078e0a02 */
[----:B------:R-:W-:Y:S01]  /*86c0*/  @!P6 IMAD.IADD R7, R7, 0x1, -R2 ;  /* 0x000000010707e824 */ /* 0x000fe200078e0a02 */
[C---:B------:R-:W-:Y:S01]  /*86d0*/  ISETP.GT.U32.AND P6, PT, R2.reuse, R8, PT ;  /* 0x000000080200720c */ /* 0x040fe20003fc4070 */
[C---:B0-----:R-:W-:Y:S02]  /*86e0*/  IMAD R0, R2.reuse, R6, R11 ;  /* 0x0000000602007224 */ /* 0x041fe400078e020b */
[----:B------:R-:W-:Y:S01]  /*86f0*/  IMAD.MOV.U32 R9, RZ, RZ, R10 ;  /* 0x000000ffff097224 */ /* 0x000fe200078e000a */
[C---:B------:R-:W-:Y:S01]  /*8700*/  ISETP.GT.U32.AND P2, PT, R2.reuse, R7, PT ;  /* 0x000000070200720c */ /* 0x040fe20003f44070 */
[C---:B------:R-:W-:Y:S02]  /*8710*/  VIADD R247, R3.reuse, 0x190 ;  /* 0x0000019003f77836 */ /* 0x040fe40000000000 */
[----:B------:R-:W-:Y:S01]  /*8720*/  @!P5 IMAD.MOV R9, RZ, RZ, -R9 ;  /* 0x000000ffff09d224 */ /* 0x000fe200078e0a09 */
[----:B------:R-:W-:Y:S01]  /*8730*/  ISETP.GT.U32.AND P5, PT, R2, R0, PT ;  /* 0x000000000200720c */ /* 0x000fe20003fa4070 */
[C---:B------:R-:W-:Y:S01]  /*8740*/  VIADD R246, R3.reuse, 0x18e ;  /* 0x0000018e03f67836 */ /* 0x040fe20000000000 */
[----:B------:R-:W-:Y:S01]  /*8750*/  IABS R12, R247 ;  /* 0x000000f7000c7213 */ /* 0x000fe20000000000 */
[----:B------:R-:W-:Y:S01]  /*8760*/  VIADD R238, R3, 0x18c ;  /* 0x0000018c03ee7836 */ /* 0x000fe20000000000 */
[----:B------:R-:W-:Y:S01]  /*8770*/  ISETP.GE.AND P1, PT, R247, RZ, PT ;  /* 0x000000fff700720c */ /* 0x000fe20003f26270 */
[----:B------:R-:W-:Y:S01]  /*8780*/  @!P6 IMAD.IADD R8, R8, 0x1, -R2 ;  /* 0x000000010808e824 */ /* 0x000fe200078e0a02 */
[----:B------:R-:W-:Y:S01]  /*8790*/  IABS R10, R246 ;  /* 0x000000f6000a7213 */ /* 0x000fe20000000000 */
[----:B------:R-:W-:Y:S01]  /*87a0*/  VIADD R247, R3, 0x18f ;  /* 0x0000018f03f77836 */ /* 0x000fe20000000000 */
[----:B------:R0:W-:Y:S01]  /*87b0*/  STL [R1+0x4fc], R9 ;  /* 0x0004fc0901007387 */ /* 0x0001e20000100800 */
[----:B------:R-:W-:Y:S01]  /*87c0*/  IMAD.HI.U32 R5, R4, R12, RZ ;  /* 0x0000000c04057227 */ /* 0x000fe200078e00ff */
[----:B------:R-:W-:-:S02]  /*87d0*/  ISETP.GT.U32.AND P6, PT, R2, R8, PT ;  /* 0x000000080200720c */ /* 0x000fc40003fc4070 */
[----:B------:R-:W-:Y:S01]  /*87e0*/  IABS R11, R247 ;  /* 0x000000f7000b7213 */ /* 0x000fe20000000000 */
[--C-:B------:R-:W-:Y:S02]  /*87f0*/  @!P5 IMAD.IADD R0, R0, 0x1, -R2.reuse ;  /* 0x000000010000d824 */ /* 0x100fe400078e0a02 */
[----:B------:R-:W-:Y:S02]  /*8800*/  IMAD.MOV R5, RZ, RZ, -R5 ;  /* 0x000000ffff057224 */ /* 0x000fe400078e0a05 */
[----:B------:R-:W-:Y:S01]  /*8810*/  @!P2 IMAD.IADD R7, R7, 0x1, -R2 ;  /* 0x000000010707a824 */ /* 0x000fe200078e0a02 */
[C---:B------:R-:W-:Y:S01]  /*8820*/  ISETP.GT.U32.AND P5, PT, R2.reuse, R0, PT ;  /* 0x000000000200720c */ /* 0x040fe20003fa4070 */
[----:B------:R-:W-:Y:S01]  /*8830*/  IMAD R12, R2, R5, R12 ;  /* 0x00000005020c7224 */ /* 0x000fe200078e020c */
[----:B------:R-:W-:Y:S01]  /*8840*/  ISETP.GE.AND P2, PT, R247, RZ, PT ;  /* 0x000000fff700720c */ /* 0x000fe20003f46270 */
[----:B------:R-:W-:Y:S01]  /*8850*/  IMAD.HI.U32 R5, R4, R11, RZ ;  /* 0x0000000b04057227 */ /* 0x000fe200078e00ff */
[----:B0-----:R-:W-:-:S03]  /*8860*/  IABS R9, R238 ;  /* 0x000000ee00097213 */ /* 0x001fc60000000000 */
[----:B------:R-:W-:Y:S02]  /*8870*/  VIADD R247, R3, 0x18d ;  /* 0x0000018d03f77836 */ /* 0x000fe40000000000 */
[----:B------:R-:W-:Y:S02]  /*8880*/  IMAD.MOV R5, RZ, RZ, -R5 ;  /* 0x000000ffff057224 */ /* 0x000fe400078e0a05 */
[----:B------:R-:W-:Y:S01]  /*8890*/  IMAD.HI.U32 R14, R4, R10, RZ ;  /* 0x0000000a040e7227 */ /* 0x000fe200078e00ff */
[----:B------:R-:W-:-:S03]  /*88a0*/  IABS R6, R247 ;  /* 0x000000f700067213 */ /* 0x000fc60000000000 */
[----:B------:R-:W-:Y:S01]  /*88b0*/  @!P6 IMAD.IADD R8, R8, 0x1, -R2 ;  /* 0x000000010808e824 */ /* 0x000fe200078e0a02 */
[C---:B------:R-:W-:Y:S01]  /*88c0*/  ISETP.GT.U32.AND P6, PT, R2.reuse, R12, PT ;  /* 0x0000000c0200720c */ /* 0x040fe20003fc4070 */
[----:B------:R-:W-:Y:S02]  /*88d0*/  IMAD R11, R2, R5, R11 ;  /* 0x00000005020b7224 */ /* 0x000fe400078e020b */
[----:B------:R-:W-:Y:S02]  /*88e0*/  IMAD.MOV R14, RZ, RZ, -R14 ;  /* 0x000000ffff0e7224 */ /* 0x000fe400078e0a0e */
[----:B------:R-:W-:Y:S01]  /*88f0*/  @!P4 IMAD.MOV R7, RZ, RZ, -R7 ;  /* 0x000000ffff07c224 */ /* 0x000fe200078e0a07 */
[----:B------:R-:W-:Y:S01]  /*8900*/  ISETP.GE.AND P4, PT, R246, RZ, PT ;  /* 0x000000fff600720c */ /* 0x000fe20003f86270 */
[----:B------:R-:W-:-:S03]  /*8910*/  IMAD.HI.U32 R13, R4, R6, RZ ;  /* 0x00000006040d7227 */ /* 0x000fc600078e00ff */
[----:B------:R0:W-:Y:S01]  /*8920*/  STL [R1+0x4f8], R7 ;  /* 0x0004f80701007387 */ /* 0x0001e20000100800 */
[----:B------:R-:W-:Y:S02]  /*8930*/  IMAD R10, R2, R14, R10 ;  /* 0x0000000e020a7224 */ /* 0x000fe400078e020a */
[----:B------:R-:W-:Y:S01]  /*8940*/  @!P5 IMAD.IADD R0, R0, 0x1, -R2 ;  /* 0x000000010000d824 */ /* 0x000fe200078e0a02 */
[C---:B------:R-:W-:Y:S01]  /*8950*/  ISETP.GT.U32.AND P5, PT, R2.reuse, R11, PT ;  /* 0x0000000b0200720c */ /* 0x040fe20003fa4070 */
[----:B------:R-:W-:Y:S02]  /*8960*/  IMAD.MOV.U32 R16, RZ, RZ, R8 ;  /* 0x000000ffff107224 */ /* 0x000fe400078e0008 */
[----:B------:R-:W-:Y:S02]  /*8970*/  IMAD.MOV R13, RZ, RZ, -R13 ;  /* 0x000000ffff0d7224 */ /* 0x000fe400078e0a0d */
[----:B------:R-:W-:Y:S01]  /*8980*/  @!P3 IMAD.MOV R16, RZ, RZ, -R16 ;  /* 0x000000ffff10b224 */ /* 0x000fe200078e0a10 */
[----:B------:R-:W-:Y:S01]  /*8990*/  ISETP.GT.U32.AND P3, PT, R2, R10, PT ;  /* 0x0000000a0200720c */ /* 0x000fe20003f64070 */
[----:B0-----:R-:W-:-:S03]  /*89a0*/  IMAD.HI.U32 R7, R4, R9, RZ ;  /* 0x0000000904077227 */ /* 0x001fc600078e00ff */
[----:B------:R-:W-:Y:S01]  /*89b0*/  STL [R1+0x4f4], R16 ;  /* 0x0004f41001007387 */ /* 0x000fe20000100800 */
[----:B------:R-:W-:Y:S02]  /*89c0*/  IMAD R6, R2, R13, R6 ;  /* 0x0000000d02067224 */ /* 0x000fe400078e0206 */
[----:B------:R-:W-:Y:S02]  /*89d0*/  @!P6 IMAD.IADD R12, R12, 0x1, -R2 ;  /* 0x000000010c0ce824 */ /* 0x000fe400078e0a02 */
[----:B------:R-:W-:Y:S02]  /*89e0*/  IMAD.MOV R13, RZ, RZ, -R7 ;  /* 0x000000ffff0d7224 */ /* 0x000fe400078e0a07 */
[----:B------:R-:W-:Y:S01]  /*89f0*/  IMAD.MOV.U32 R15, RZ, RZ, R0 ;  /* 0x000000ffff0f7224 */ /* 0x000fe200078e0000 */
[C---:B------:R-:W-:Y:S01]  /*8a00*/  ISETP.GT.U32.AND P6, PT, R2.reuse, R12, PT ;  /* 0x0000000c0200720c */ /* 0x040fe20003fc4070 */
[----:B------:R-:W-:Y:S02]  /*8a10*/  VIADD R244, R3, 0x18b ;  /* 0x0000018b03f47836 */ /* 0x000fe40000000000 */
[----:B------:R-:W-:-:S02]  /*8a20*/  IMAD R9, R2, R13, R9 ;  /* 0x0000000d02097224 */ /* 0x000fc400078e0209 */
[----:B------:R-:W-:Y:S01]  /*8a30*/  @!P0 IMAD.MOV R15, RZ, RZ, -R15 ;  /* 0x000000ffff0f8224 */ /* 0x000fe200078e0a0f */
[----:B------:R-:W-:Y:S01]  /*8a40*/  ISETP.GT.U32.AND P0, PT, R2, R6, PT ;  /* 0x000000060200720c */ /* 0x000fe20003f04070 */
[--C-:B------:R-:W-:Y:S01]  /*8a50*/  @!P5 IMAD.IADD R11, R11, 0x1, -R2.reuse ;  /* 0x000000010b0bd824 */ /* 0x100fe200078e0a02 */
[----:B------:R-:W-:Y:S01]  /*8a60*/  IABS R5, R244 ;  /* 0x000000f400057213 */ /* 0x000fe20000000000 */
[----:B------:R-:W-:Y:S01]  /*8a70*/  @!P3 IMAD.IADD R10, R10, 0x1, -R2 ;  /* 0x000000010a0ab824 */ /* 0x000fe200078e0a02 */
[C---:B------:R-:W-:Y:S01]  /*8a80*/  ISETP.GT.U32.AND P5, PT, R2.reuse, R9, PT ;  /* 0x000000090200720c */ /* 0x040fe20003fa4070 */
[C---:B------:R-:W-:Y:S01]  /*8a90*/  VIADD R239, R3.reuse, 0x189 ;  /* 0x0000018903ef7836 */ /* 0x040fe20000000000 */
[----:B------:R-:W-:Y:S01]  /*8aa0*/  ISETP.GT.U32.AND P3, PT, R2, R11, PT ;  /* 0x0000000b0200720c */ /* 0x000fe20003f64070 */
[----:B------:R-:W-:Y:S01]  /*8ab0*/  IMAD.HI.U32 R7, R4, R5, RZ ;  /* 0x0000000504077227 */ /* 0x000fe200078e00ff */
[----:B------:R0:W-:Y:S02]  /*8ac0*/  STL [R1+0x4e8], R15 ;  /* 0x0004e80f01007387 */ /* 0x0001e40000100800 */
[----:B------:R-:W-:Y:S01]  /*8ad0*/  IABS R13, R239 ;  /* 0x000000ef000d7213 */ /* 0x000fe20000000000 */
[----:B------:R-:W-:-:S02]  /*8ae0*/  VIADD R245, R3, 0x18a ;  /* 0x0000018a03f57836 */ /* 0x000fc40000000000 */
[----:B------:R-:W-:Y:S02]  /*8af0*/  IMAD.MOV R7, RZ, RZ, -R7 ;  /* 0x000000ffff077224 */ /* 0x000fe400078e0a07 */
[--C-:B------:R-:W-:Y:S01]  /*8b00*/  @!P6 IMAD.IADD R12, R12, 0x1, -R2.reuse ;  /* 0x000000010c0ce824 */ /* 0x100fe200078e0a02 */
[----:B------:R-:W-:Y:S01]  /*8b10*/  IABS R8, R245 ;  /* 0x000000f500087213 */ /* 0x000fe20000000000 */
[----:B------:R-:W-:Y:S01]  /*8b20*/  @!P0 IMAD.IADD R6, R6, 0x1, -R2 ;  /* 0x0000000106068824 */ /* 0x000fe200078e0a02 */
[C---:B------:R-:W-:Y:S01]  /*8b30*/  ISETP.GT.U32.AND P0, PT, R2.reuse, R10, PT ;  /* 0x0000000a0200720c */ /* 0x040fe20003f04070 */
[C---:B------:R-:W-:Y:S01]  /*8b40*/  IMAD R0, R2.reuse, R7, R5 ;  /* 0x0000000702007224 */ /* 0x040fe200078e0205 */
[----:B------:R-:W-:Y:S01]  /*8b50*/  ISETP.GE.AND P6, PT, R247, RZ, PT ;  /* 0x000000fff700720c */ /* 0x000fe20003fc6270 */
[----:B------:R-:W-:Y:S02]  /*8b60*/  IMAD.MOV.U32 R14, RZ, RZ, R12 ;  /* 0x000000ffff0e7224 */ /* 0x000fe400078e000c */
[----:B------:R-:W-:Y:S01]  /*8b70*/  @!P5 IMAD.IADD R9, R9, 0x1, -R2 ;  /* 0x000000010909d824 */ /* 0x000fe200078e0a02 */
[----:B------:R-:W-:Y:S01]  /*8b80*/  ISETP.GT.U32.AND P5, PT, R2, R6, PT ;  /* 0x000000060200720c */ /* 0x000fe20003fa4070 */
[----:B------:R-:W-:-:S02]  /*8b90*/  IMAD.MOV.U32 R12, RZ, RZ, R13 ;  /* 0x000000ffff0c7224 */ /* 0x000fc400078e000d */
[----:B------:R-:W-:Y:S01]  /*8ba0*/  @!P3 IMAD.IADD R11, R11, 0x1, -R2 ;  /* 0x000000010b0bb824 */ /* 0x000fe200078e0a02 */
[----:B------:R-:W-:Y:S01]  /*8bb0*/  ISETP.GT.U32.AND P3, PT, R2, R0, PT ;  /* 0x000000000200720c */ /* 0x000fe20003f64070 */
[----:B------:R-:W-:-:S04]  /*8bc0*/  IMAD.HI.U32 R13, R4, R8, RZ ;  /* 0x00000008040d7227 */ /* 0x000fc800078e00ff */
[----:B------:R-:W-:Y:S02]  /*8bd0*/  IMAD.MOV R13, RZ, RZ, -R13 ;  /* 0x000000ffff0d7224 */ /* 0x000fe400078e0a0d */
[----:B------:R-:W-:Y:S02]  /*8be0*/  VIADD R246, R3, 0x188 ;  /* 0x0000018803f67836 */ /* 0x000fe40000000000 */
[----:B------:R-:W-:Y:S02]  /*8bf0*/  IMAD R8, R2, R13, R8 ;  /* 0x0000000d02087224 */ /* 0x000fe400078e0208 */
[----:B------:R-:W-:Y:S01]  /*8c00*/  @!P1 IMAD.MOV R14, RZ, RZ, -R14 ;  /* 0x000000ffff0e9224 */ /* 0x000fe200078e0a0e */
[----:B------:R-:W-:Y:S01]  /*8c10*/  IABS R7, R246 ;  /* 0x000000f600077213 */ /* 0x000fe20000000000 */
[--C-:B------:R-:W-:Y:S01]  /*8c20*/  @!P5 IMAD.IADD R6, R6, 0x1, -R2.reuse ;  /* 0x000000010606d824 */ /* 0x100fe200078e0a02 */
[----:B------:R-:W-:Y:S01]  /*8c30*/  ISETP.GT.U32.AND P5, PT, R2, R8, PT ;  /* 0x000000080200720c */ /* 0x000fe20003fa4070 */
[----:B------:R-:W-:Y:S01]  /*8c40*/  @!P3 IMAD.IADD R0, R0, 0x1, -R2 ;  /* 0x000000010000b824 */ /* 0x000fe200078e0a02 */
[----:B------:R-:W-:Y:S01]  /*8c50*/  ISETP.GE.AND P3, PT, R245, RZ, PT ;  /* 0x000000fff500720c */ /* 0x000fe20003f66270 */
[----:B0-----:R-:W-:Y:S01]  /*8c60*/  IMAD.HI.U32 R15, R4, R12, RZ ;  /* 0x0000000c040f7227 */ /* 0x001fe200078e00ff */
[----:B------:R0:W-:Y:S01]  /*8c70*/  STL [R1+0x4e4], R14 ;  /* 0x0004e40e01007387 */ /* 0x0001e20000100800 */
[----:B------:R-:W-:-:S02]  /*8c80*/  ISETP.GT.U32.AND P1, PT, R2, R9, PT ;  /* 0x000000090200720c */ /* 0x000fc40003f24070 */
[C---:B------:R-:W-:Y:S02]  /*8c90*/  VIADD R245, R3.reuse, 0x185 ;  /* 0x0000018503f57836 */ /* 0x040fe40000000000 */
[----:B------:R-:W-:Y:S02]  /*8ca0*/  VIADD R247, R3, 0x187 ;  /* 0x0000018703f77836 */ /* 0x000fe40000000000 */
[----:B------:R-:W-:Y:S02]  /*8cb0*/  IMAD.MOV R15, RZ, RZ, -R15 ;  /* 0x000000ffff0f7224 */ /* 0x000fe400078e0a0f */
[----:B------:R-:W-:Y:S01]  /*8cc0*/  IMAD.MOV.U32 R17, RZ, RZ, R11 ;  /* 0x000000ffff117224 */ /* 0x000fe200078e000b */
[----:B------:R-:W-:Y:S01]  /*8cd0*/  IABS R11, R245 ;  /* 0x000000f5000b7213 */ /* 0x000fe20000000000 */
[----:B0-----:R-:W-:Y:S01]  /*8ce0*/  IMAD.HI.U32 R14, R4, R7, RZ ;  /* 0x00000007040e7227 */ /* 0x001fe200078e00ff */
[----:B------:R-:W-:-:S03]  /*8cf0*/  IABS R5, R247 ;  /* 0x000000f700057213 */ /* 0x000fc60000000000 */
[----:B------:R-:W-:Y:S01]  /*8d00*/  @!P0 IMAD.IADD R10, R10, 0x1, -R2 ;  /* 0x000000010a0a8824 */ /* 0x000fe200078e0a02 */
[----:B------:R-:W-:Y:S01]  /*8d10*/  ISETP.GE.AND P0, PT, R238, RZ, PT ;  /* 0x000000ffee00720c */ /* 0x000fe20003f06270 */
[----:B------:R-:W-:Y:S02]  /*8d20*/  IMAD.MOV R14, RZ, RZ, -R14 ;  /* 0x000000ffff0e7224 */ /* 0x000fe400078e0a0e */
[C---:B------:R-:W-:Y:S02]  /*8d30*/  IMAD R12, R2.reuse, R15, R12 ;  /* 0x0000000f020c7224 */ /* 0x040fe400078e020c */
[----:B------:R-:W-:Y:S02]  /*8d40*/  IMAD.MOV.U32 R16, RZ, RZ, R10 ;  /* 0x000000ffff107224 */ /* 0x000fe400078e000a */
[----:B------:R-:W-:Y:S02]  /*8d50*/  IMAD.MOV.U32 R10, RZ, RZ, R11 ;  /* 0x000000ffff0a7224 */ /* 0x000fe400078e000b */
[----:B------:R-:W-:-:S02]  /*8d60*/  IMAD R7, R2, R14, R7 ;  /* 0x0000000e02077224 */ /* 0x000fc400078e0207 */
[----:B------:R-:W-:Y:S01]  /*8d70*/  @!P5 IMAD.IADD R8, R8, 0x1, -R2 ;  /* 0x000000010808d824 */ /* 0x000fe200078e0a02 */
[C---:B------:R-:W-:Y:S01]  /*8d80*/  ISETP.GT.U32.AND P5, PT, R2.reuse, R12, PT ;  /* 0x0000000c0200720c */ /* 0x040fe20003fa4070 */
[----:B------:R-:W-:Y:S01]  /*8d90*/  @!P2 IMAD.MOV R17, RZ, RZ, -R17 ;  /* 0x000000ffff11a224 */ /* 0x000fe200078e0a11 */
[----:B------:R-:W-:Y:S01]  /*8da0*/  ISETP.GT.U32.AND P2, PT, R2, R0, PT ;  /* 0x000000000200720c */ /* 0x000fe20003f44070 */
[----:B------:R-:W-:Y:S02]  /*8db0*/  IMAD.MOV.U32 R11, RZ, RZ, R6 ;  /* 0x000000ffff0b7224 */ /* 0x000fe400078e0006 */
[----:B------:R-:W-:Y:S01]  /*8dc0*/  IMAD.HI.U32 R13, R4, R5, RZ ;  /* 0x00000005040d7227 */ /* 0x000fe200078e00ff */
[----:B------:R-:W-:Y:S03]  /*8dd0*/  STL [R1+0x4dc], R17 ;  /* 0x0004dc1101007387 */ /* 0x000fe60000100800 */
[----:B------:R-:W-:Y:S01]  /*8de0*/  @!P6 IMAD.MOV R11, RZ, RZ, -R11 ;  /* 0x000000ffff0be224 */ /* 0x000fe200078e0a0b */
[----:B------:R-:W-:Y:S01]  /*8df0*/  ISETP.GT.U32.AND P6, PT, R2, R7, PT ;  /* 0x000000070200720c */ /* 0x000fe20003fc4070 */
[----:B------:R-:W-:-:S02]  /*8e00*/  IMAD.MOV R13, RZ, RZ, -R13 ;  /* 0x000000ffff0d7224 */ /* 0x000fc400078e0a0d */
[----:B------:R-:W-:Y:S01]  /*8e10*/  @!P1 IMAD.IADD R9, R9, 0x1, -R2 ;  /* 0x0000000109099824 */ /* 0x000fe200078e0a02 */
[----:B------:R-:W-:Y:S01]  /*8e20*/  ISETP.GE.AND P1, PT, R244, RZ, PT ;  /* 0x000000fff400720c */ /* 0x000fe20003f26270 */
[----:B------:R-:W-:Y:S02]  /*8e30*/  VIADD R244, R3, 0x186 ;  /* 0x0000018603f47836 */ /* 0x000fe40000000000 */
[----:B------:R-:W-:Y:S02]  /*8e40*/  IMAD R5, R2, R13, R5 ;  /* 0x0000000d02057224 */ /* 0x000fe400078e0205 */
[----:B------:R-:W-:Y:S01]  /*8e50*/  @!P4 IMAD.MOV R16, RZ, RZ, -R16 ;  /* 0x000000ffff10c224 */ /* 0x000fe200078e0a10 */
[----:B------:R-:W-:Y:S01]  /*8e60*/  IABS R13, R244 ;  /* 0x000000f4000d7213 */ /* 0x000fe20000000000 */
[--C-:B------:R-:W-:Y:S01]  /*8e70*/  @!P2 IMAD.IADD R0, R0, 0x1, -R2.reuse ;  /* 0x000000010000a824 */ /* 0x100fe200078e0a02 */
[----:B------:R-:W-:Y:S01]  /*8e80*/  ISETP.GT.U32.AND P2, PT, R2, R5, PT ;  /* 0x000000050200720c */ /* 0x000fe20003f44070 */
[--C-:B------:R-:W-:Y:S01]  /*8e90*/  @!P5 IMAD.IADD R12, R12, 0x1, -R2.reuse ;  /* 0x000000010c0cd824 */ /* 0x100fe200078e0a02 */
[----:B------:R-:W-:Y:S01]  /*8ea0*/  STL [R1+0x4d8], R16 ;  /* 0x0004d81001007387 */ /* 0x000fe20000100800 */
[----:B------:R-:W-:Y:S01]  /*8eb0*/  @!P0 IMAD.MOV R9, RZ, RZ, -R9 ;  /* 0x000000ffff098224 */ /* 0x000fe200078e0a09 */
[C---:B------:R-:W-:Y:S01]  /*8ec0*/  ISETP.GT.U32.AND P4, PT, R2.reuse, R8, PT ;  /* 0x000000080200720c */ /* 0x040fe20003f84070 */
[----:B------:R-:W-:Y:S01]  /*8ed0*/  @!P6 IMAD.IADD R7, R7, 0x1, -R2 ;  /* 0x000000010707e824 */ /* 0x000fe200078e0a02 */
[----:B------:R0:W-:Y:S01]  /*8ee0*/  STL [R1+0x4d4], R11 ;  /* 0x0004d40b01007387 */ /* 0x0001e20000100800 */
[----:B------:R-:W-:Y:S01]  /*8ef0*/  ISETP.GT.U32.AND P6, PT, R2, R12, PT ;  /* 0x0000000c0200720c */ /* 0x000fe20003fc4070 */
[----:B------:R-:W-:Y:S01]  /*8f00*/  IMAD.HI.U32 R6, R4, R13, RZ ;  /* 0x0000000d04067227 */ /* 0x000fe200078e00ff */
[----:B------:R-:W-:Y:S01]  /*8f10*/  ISETP.GE.AND P0, PT, R239, RZ, PT ;  /* 0x000000ffef00720c */ /* 0x000fe20003f06270 */
[----:B------:R1:W-:Y:S01]  /*8f20*/  STL [R1+0x4d0], R9 ;  /* 0x0004d00901007387 */ /* 0x0003e20000100800 */
[----:B------:R-:W-:Y:S01]  /*8f30*/  ISETP.GE.AND P5, PT, R247, RZ, PT ;  /* 0x000000fff700720c */ /* 0x000fe20003fa6270 */
[----:B------:R-:W-:-:S02]  /*8f40*/  VIADD R238, R3, 0x184 ;  /* 0x0000018403ee7836 */ /* 0x000fc40000000000 */
[----:B------:R-:W-:Y:S02]  /*8f50*/  IMAD.MOV R6, RZ, RZ, -R6 ;  /* 0x000000ffff067224 */ /* 0x000fe400078e0a06 */
[----:B0-----:R-:W-:Y:S01]  /*8f60*/  IMAD.MOV.U32 R11, RZ, RZ, R0 ;  /* 0x000000ffff0b7224 */ /* 0x001fe200078e0000 */
[----:B------:R-:W-:Y:S01]  /*8f70*/  IABS R0, R238 ;  /* 0x000000ee00007213 */ /* 0x000fe20000000000 */
[----:B------:R-:W-:Y:S02]  /*8f80*/  IMAD R13, R2, R6, R13 ;  /* 0x00000006020d7224 */ /* 0x000fe400078e020d */
[----:B-1----:R-:W-:-:S04]  /*8f90*/  IMAD.HI.U32 R9, R4, R10, RZ ;  /* 0x0000000a04097227 */ /* 0x002fc800078e00ff */
[----:B------:R-:W-:Y:S02]  /*8fa0*/  IMAD.MOV R9, RZ, RZ, -R9 ;  /* 0x000000ffff097224 */ /* 0x000fe400078e0a09 */
[----:B------:R-:W-:Y:S01]  /*8fb0*/  @!P2 IMAD.IADD R5, R5, 0x1, -R2 ;  /* 0x000000010505a824 */ /* 0x000fe200078e0a02 */
[C---:B------:R-:W-:Y:S01]  /*8fc0*/  ISETP.GT.U32.AND P2, PT, R2.reuse, R7, PT ;  /* 0x000000070200720c */ /* 0x040fe20003f44070 */
[----:B------:R-:W-:Y:S02]  /*8fd0*/  @!P1 IMAD.MOV R11, RZ, RZ, -R11 ;  /* 0x000000ffff0b9224 */ /* 0x000fe400078e0a0b */
[C---:B------:R-:W-:Y:S01]  /*8fe0*/  IMAD R9, R2.reuse, R9, R10 ;  /* 0x0000000902097224 */ /* 0x040fe200078e020a */
[----:B------:R-:W-:Y:S01]  /*8ff0*/  ISETP.GT.U32.AND P1, PT, R2, R5, PT ;  /* 0x000000050200720c */ /* 0x000fe20003f24070 */
[----:B------:R-:W-:Y:S01]  /*9000*/  VIADD R239, R3, 0x183 ;  /* 0x0000018303ef7836 */ /* 0x000fe20000000000 */
[----:B------:R0:W-:Y:S01]  /*9010*/  STL [R1+0x4c8], R11 ;  /* 0x0004c80b01007387 */ /* 0x0001e20000100800 */
[----:B------:R-:W-:-:S02]  /*9020*/  IMAD.MOV.U32 R10, RZ, RZ, R0 ;  /* 0x000000ffff0a7224 */ /* 0x000fc400078e0000 */
[----:B------:R-:W-:Y:S01]  /*9030*/  @!P6 IMAD.IADD R12, R12, 0x1, -R2 ;  /* 0x000000010c0ce824 */ /* 0x000fe200078e0a02 */
[----:B------:R-:W-:Y:S01]  /*9040*/  ISETP.GT.U32.AND P6, PT, R2, R13, PT ;  /* 0x0000000d0200720c */ /* 0x000fe20003fc4070 */
[----:B------:R-:W-:Y:S02]  /*9050*/  VIADD R247, R3, 0x182 ;  /* 0x0000018203f77836 */ /* 0x000fe40000000000 */
[----:B------:R-:W-:Y:S01]  /*9060*/  IMAD.HI.U32 R14, R4, R10, RZ ;  /* 0x0000000a040e7227 */ /* 0x000fe200078e00ff */
[----:B0-----:R-:W-:-:S03]  /*9070*/  IABS R11, R239 ;  /* 0x000000ef000b7213 */ /* 0x001fc60000000000 */
[----:B------:R-:W-:Y:S01]  /*9080*/  @!P4 IMAD.IADD R8, R8, 0x1, -R2 ;  /* 0x000000010808c824 */ /* 0x000fe200078e0a02 */
[----:B------:R-:W-:Y:S01]  /*9090*/  ISETP.GE.AND P4, PT, R246, RZ, PT ;  /* 0x000000fff600720c */ /* 0x000fe20003f86270 */
[----:B------:R-:W-:Y:S01]  /*90a0*/  IMAD.MOV R14, RZ, RZ, -R14 ;  /* 0x000000ffff0e7224 */ /* 0x000fe200078e0a0e */
[----:B------:R-:W-:Y:S01]  /*90b0*/  IABS R6, R247 ;  /* 0x000000f700067213 */ /* 0x000fe20000000000 */
[----:B------:R-:W-:-:S04]  /*90c0*/  IMAD.HI.U32 R16, R4, R11, RZ ;  /* 0x0000000b04107227 */ /* 0x000fc800078e00ff */
[----:B------:R-:W-:Y:S01]  /*90d0*/  @!P2 IMAD.IADD R7, R7, 0x1, -R2 ;  /* 0x000000010707a824 */ /* 0x000fe200078e0a02 */
[C---:B------:R-:W-:Y:S01]  /*90e0*/  ISETP.GT.U32.AND P2, PT, R2.reuse, R9, PT ;  /* 0x000000090200720c */ /* 0x040fe20003f44070 */
[----:B------:R-:W-:Y:S02]  /*90f0*/  IMAD R10, R2, R14, R10 ;  /* 0x0000000e020a7224 */ /* 0x000fe400078e020a */
[----:B------:R-:W-:-:S04]  /*9100*/  IMAD.HI.U32 R15, R4, R6, RZ ;  /* 0x00000006040f7227 */ /* 0x000fc800078e00ff */
[----:B------:R-:W-:Y:S02]  /*9110*/  IMAD.MOV R16, RZ, RZ, -R16 ;  /* 0x000000ffff107224 */ /* 0x000fe400078e0a10 */
[----:B------:R-:W-:Y:S02]  /*9120*/  @!P3 IMAD.MOV R8, RZ, RZ, -R8 ;  /* 0x000000ffff08b224 */ /* 0x000fe400078e0a08 */
[--C-:B------:R-:W-:Y:S01]  /*9130*/  @!P6 IMAD.IADD R13, R13, 0x1, -R2.reuse ;  /* 0x000000010d0de824 */ /* 0x100fe200078e0a02 */
[----:B------:R-:W-:Y:S01]  /*9140*/  ISETP.GT.U32.AND P6, PT, R2, R10, PT ;  /* 0x0000000a0200720c */ /* 0x000fe20003fc4070 */
[----:B------:R-:W-:Y:S01]  /*9150*/  VIADD R246, R3, 0x181 ;  /* 0x0000018103f67836 */ /* 0x000fe20000000000 */
[----:B------:R0:W-:Y:S01]  /*9160*/  STL [R1+0x4c4], R8 ;  /* 0x0004c40801007387 */ /* 0x0001e20000100800 */
[----:B------:R-:W-:Y:S01]  /*9170*/  @!P1 IMAD.IADD R5, R5, 0x1, -R2 ;  /* 0x0000000105059824 */ /* 0x000fe200078e0a02 */
[----:B------:R-:W-:Y:S01]  /*9180*/  ISETP.GE.AND P1, PT, R244, RZ, PT ;  /* 0x000000fff400720c */ /* 0x000fe20003f26270 */
[----:B------:R-:W-:Y:S01]  /*9190*/  IMAD.MOV R15, RZ, RZ, -R15 ;  /* 0x000000ffff0f7224 */ /* 0x000fe200078e0a0f */
[----:B------:R-:W-:Y:S01]  /*91a0*/  IABS R0, R246 ;  /* 0x000000f600007213 */ /* 0x000fe20000000000 */
[C---:B------:R-:W-:Y:S01]  /*91b0*/  IMAD R11, R2.reuse, R16, R11 ;  /* 0x00000010020b7224 */ /* 0x040fe200078e020b */
[C---:B------:R-:W-:Y:S01]  /*91c0*/  ISETP.GT.U32.AND P3, PT, R2.reuse, R13, PT ;  /* 0x0000000d0200720c */ /* 0x040fe20003f64070 */
[----:B------:R-:W-:-:S02]  /*91d0*/  IMAD R6, R2, R15, R6 ;  /* 0x0000000f02067224 */ /* 0x000fc400078e0206 */
[----:B------:R-:W-:Y:S01]  /*91e0*/  @!P4 IMAD.MOV R7, RZ, RZ, -R7 ;  /* 0x000000ffff07c224 */ /* 0x000fe200078e0a07 */
[C---:B------:R-:W-:Y:S01]  /*91f0*/  ISETP.GT.U32.AND P4, PT, R2.reuse, R11, PT ;  /* 0x0000000b0200720c */ /* 0x040fe20003f84070 */
[----:B0-----:R-:W-:Y:S02]  /*9200*/  IMAD.MOV.U32 R8, RZ, RZ, R5 ;  /* 0x000000ffff087224 */ /* 0x001fe400078e0005 */
[----:B------:R-:W-:Y:S01]  /*9210*/  @!P2 IMAD.IADD R9, R9, 0x1, -R2 ;  /* 0x000000010909a824 */ /* 0x000fe200078e0a02 */
[----:B------:R-:W-:Y:S01]  /*9220*/  ISETP.GE.AND P2, PT, R245, RZ, PT ;  /* 0x000000fff500720c */ /* 0x000fe20003f46270 */
[----:B------:R-:W-:Y:S01]  /*9230*/  @!P5 IMAD.MOV R8, RZ, RZ, -R8 ;  /* 0x000000ffff08d224 */ /* 0x000fe200078e0a08 */
[----:B------:R-:W-:Y:S01]  /*9240*/  ISETP.GT.U32.AND P5, PT, R2, R6, PT ;  /* 0x000000060200720c */ /* 0x000fe20003fa4070 */
[----:B------:R-:W-:Y:S02]  /*9250*/  VIADD R244, R3, 0x180 ;  /* 0x0000018003f47836 */ /* 0x000fe40000000000 */
[----:B------:R-:W-:-:S03]  /*9260*/  IMAD.HI.U32 R14, R4, R0, RZ ;  /* 0x00000000040e7227 */ /* 0x000fc600078e00ff */
[----:B------:R-:W-:Y:S01]  /*9270*/  IABS R15, R244 ;  /* 0x000000f4000f7213 */ /* 0x000fe20000000000 */
[----:B------:R-:W-:Y:S02]  /*9280*/  @!P0 IMAD.MOV R12, RZ, RZ, -R12 ;  /* 0x000000ffff0c8224 */ /* 0x000fe400078e0a0c */
[----:B------:R-:W-:Y:S01]  /*9290*/  @!P6 IMAD.IADD R10, R10, 0x1, -R2 ;  /* 0x000000010a0ae824 */ /* 0x000fe200078e0a02 */
[C---:B------:R-:W-:Y:S01]  /*92a0*/  ISETP.GT.U32.AND P6, PT, R2.reuse, R9, PT ;  /* 0x000000090200720c */ /* 0x040fe20003fc4070 */
[----:B------:R-:W-:Y:S01]  /*92b0*/  IMAD.MOV R14, RZ, RZ, -R14 ;  /* 0x000000ffff0e7224 */ /* 0x000fe200078e0a0e */
[----:B------:R-:W-:Y:S01]  /*92c0*/  STL [R1+0x4c0], R12 ;  /* 0x0004c00c01007387 */ /* 0x000fe20000100800 */
[----:B------:R-:W-:Y:S01]  /*92d0*/  VIADD R245, R3, 0x17f ;  /* 0x0000017f03f57836 */ /* 0x000fe20000000000 */
[C---:B------:R-:W-:Y:S01]  /*92e0*/  ISETP.GT.U32.AND P0, PT, R2.reuse, R10, PT ;  /* 0x0000000a0200720c */ /* 0x040fe20003f04070 */
[----:B------:R-:W-:Y:S01]  /*92f0*/  IMAD R0, R2, R14, R0 ;  /* 0x0000000e02007224 */ /* 0x000fe200078e0200 */
[----:B------:R0:W-:Y:S01]  /*9300*/  STL [R1+0x4bc], R7 ;  /* 0x0004bc0701007387 */ /* 0x0001e20000100800 */
[--C-:B------:R-:W-:Y:S01]  /*9310*/  @!P4 IMAD.IADD R11, R11, 0x1, -R2.reuse ;  /* 0x000000010b0bc824 */ /* 0x100fe200078e0a02 */
[----:B------:R-:W-:Y:S01]  /*9320*/  IABS R14, R245 ;  /* 0x000000f5000e7213 */ /* 0x000fe20000000000 */
[--C-:B------:R-:W-:Y:S01]  /*9330*/  @!P5 IMAD.IADD R6, R6, 0x1, -R2.reuse ;  /* 0x000000010606d824 */ /* 0x100fe200078e0a02 */
[----:B------:R1:W-:Y:S01]  /*9340*/  STL [R1+0x4b4], R8 ;  /* 0x0004b40801007387 */ /* 0x0003e20000100800 */
[----:B------:R-:W-:Y:S01]  /*9350*/  @!P3 IMAD.IADD R13, R13, 0x1, -R2 ;  /* 0x000000010d0db824 */ /* 0x000fe200078e0a02 */
[----:B------:R-:W-:Y:S01]  /*9360*/  ISETP.GT.U32.AND P5, PT, R2, R11, PT ;  /* 0x0000000b0200720c */ /* 0x000fe20003fa4070 */
[----:B------:R-:W-:Y:S01]  /*9370*/  IMAD.HI.U32 R5, R4, R14, RZ ;  /* 0x0000000e04057227 */ /* 0x000fe200078e00ff */
[----:B------:R-:W-:-:S02]  /*9380*/  ISETP.GT.U32.AND P3, PT, R2, R0, PT ;  /* 0x000000000200720c */ /* 0x000fc40003f64070 */
[----:B------:R-:W-:Y:S01]  /*9390*/  ISETP.GE.AND P4, PT, R247, RZ, PT ;  /* 0x000000fff700720c */ /* 0x000fe20003f86270 */
[----:B0-----:R-:W-:-:S04]  /*93a0*/  IMAD.HI.U32 R7, R4, R15, RZ ;  /* 0x0000000f04077227 */ /* 0x001fc800078e00ff */
[----:B------:R-:W-:Y:S02]  /*93b0*/  IMAD.MOV R7, RZ, RZ, -R7 ;  /* 0x000000ffff077224 */ /* 0x000fe400078e0a07 */
[----:B------:R-:W-:Y:S01]  /*93c0*/  @!P6 IMAD.IADD R9, R9, 0x1, -R2 ;  /* 0x000000010909e824 */ /* 0x000fe200078e0a02 */
[----:B------:R-:W-:Y:S01]  /*93d0*/  ISETP.GE.AND P6, PT, R238, RZ, PT ;  /* 0x000000ffee00720c */ /* 0x000fe20003fc6270 */
[C---:B------:R-:W-:Y:S02]  /*93e0*/  IMAD R7, R2.reuse, R7, R15 ;  /* 0x0000000702077224 */ /* 0x040fe400078e020f */
[----:B------:R-:W-:Y:S02]  /*93f0*/  IMAD.MOV R5, RZ, RZ, -R5 ;  /* 0x000000ffff057224 */ /* 0x000fe400078e0a05 */
[----:B------:R-:W-:Y:S01]  /*9400*/  @!P2 IMAD.MOV R9, RZ, RZ, -R9 ;  /* 0x000000ffff09a224 */ /* 0x000fe200078e0a09 */
[C---:B------:R-:W-:Y:S01]  /*9410*/  ISETP.GT.U32.AND P2, PT, R2.reuse, R7, PT ;  /* 0x000000070200720c */ /* 0x040fe20003f44070 */
[----:B------:R-:W-:-:S02]  /*9420*/  IMAD R5, R2, R5, R14 ;  /* 0x0000000502057224 */ /* 0x000fc400078e020e */
[----:B-1----:R-:W-:Y:S02]  /*9430*/  IMAD.MOV.U32 R8, RZ, RZ, R13 ;  /* 0x000000ffff087224 */ /* 0x002fe400078e000d */
[----:B------:R-:W-:Y:S01]  /*9440*/  @!P0 IMAD.IADD R10, R10, 0x1, -R2 ;  /* 0x000000010a0a8824 */ /* 0x000fe200078e0a02 */
[----:B------:R-:W-:Y:S01]  /*9450*/  ISETP.GE.AND P0, PT, R239, RZ, PT ;  /* 0x000000ffef00720c */ /* 0x000fe20003f06270 */
[----:B------:R-:W-:Y:S01]  /*9460*/  @!P1 IMAD.MOV R8, RZ, RZ, -R8 ;  /* 0x000000ffff089224 */ /* 0x000fe200078e0a08 */
[C---:B------:R-:W-:Y:S01]  /*9470*/  ISETP.GT.U32.AND P1, PT, R2.reuse, R6, PT ;  /* 0x000000060200720c */ /* 0x040fe20003f24070 */
[----:B------:R-:W-:Y:S01]  /*9480*/  @!P5 IMAD.IADD R11, R11, 0x1, -R2 ;  /* 0x000000010b0bd824 */ /* 0x000fe200078e0a02 */
[----:B------:R-:W-:Y:S01]  /*9490*/  ISETP.GT.U32.AND P5, PT, R2, R5, PT ;  /* 0x000000050200720c */ /* 0x000fe20003fa4070 */
[C---:B------:R-:W-:Y:S01]  /*94a0*/  VIADD R247, R3.reuse, 0x17e ;  /* 0x0000017e03f77836 */ /* 0x040fe20000000000 */
[----:B------:R0:W-:Y:S01]  /*94b0*/  STL [R1+0x498], R8 ;  /* 0x0004980801007387 */ /* 0x0001e20000100800 */
[----:B------:R-:W-:Y:S01]  /*94c0*/  @!P6 IMAD.MOV R10, RZ, RZ, -R10 ;  /* 0x000000ffff0ae224 */ /* 0x000fe200078e0a0a */
[----:B------:R-:W-:Y:S01]  /*94d0*/  ISETP.GE.AND P6, PT, R246, RZ, PT ;  /* 0x000000fff600720c */ /* 0x000fe20003fc6270 */
[----:B------:R-:W-:Y:S01]  /*94e0*/  @!P3 IMAD.IADD R0, R0, 0x1, -R2 ;  /* 0x000000010000b824 */ /* 0x000fe200078e0a02 */
[----:B------:R1:W-:Y:S01]  /*94f0*/  STL [R1+0x490], R9 ;  /* 0x0004900901007387 */ /* 0x0003e20000100800 */
[----:B------:R-:W-:-:S02]  /*9500*/  VIADD R246, R3, 0x17d ;  /* 0x0000017d03f67836 */ /* 0x000fc40000000000 */
[--C-:B------:R-:W-:Y:S01]  /*9510*/  @!P2 IMAD.IADD R7, R7, 0x1, -R2.reuse ;  /* 0x000000010707a824 */ /* 0x100fe200078e0a02 */
[----:B------:R-:W-:Y:S01]  /*9520*/  ISETP.GT.U32.AND P3, PT, R2, R0, PT ;  /* 0x000000000200720c */ /* 0x000fe20003f64070 */
[----:B------:R-:W-:Y:S01]  /*9530*/  @!P0 IMAD.MOV R11, RZ, RZ, -R11 ;  /* 0x000000ffff0b8224 */ /* 0x000fe200078e0a0b */
[----:B0-----:R-:W-:Y:S01]  /*9540*/  IABS R8, R247 ;  /* 0x000000f700087213 */ /* 0x001fe20000000000 */
[----:B------:R0:W-:Y:S01]  /*9550*/  STL [R1+0x48c], R10 ;  /* 0x00048c0a01007387 */ /* 0x0001e20000100800 */
[--C-:B------:R-:W-:Y:S01]  /*9560*/  @!P1 IMAD.IADD R6, R6, 0x1, -R2.reuse ;  /* 0x0000000106069824 */ /* 0x100fe200078e0a02 */
[----:B------:R-:W-:Y:S01]  /*9570*/  ISETP.GT.U32.AND P0, PT, R2, R7, PT ;  /* 0x000000070200720c */ /* 0x000fe20003f04070 */
[----:B------:R-:W-:Y:S01]  /*9580*/  @!P5 IMAD.IADD R5, R5, 0x1, -R2 ;  /* 0x000000010505d824 */ /* 0x000fe200078e0a02 */
[----:B------:R-:W-:Y:S01]  /*9590*/  ISETP.GE.AND P2, PT, R247, RZ, PT ;  /* 0x000000fff700720c */ /* 0x000fe20003f46270 */
[----:B-1----:R-:W-:Y:S01]  /*95a0*/  IMAD.HI.U32 R9, R4, R8, RZ ;  /* 0x0000000804097227 */ /* 0x002fe200078e00ff */
[----:B------:R1:W-:Y:S01]  /*95b0*/  STL [R1+0x488], R11 ;  /* 0x0004880b01007387 */ /* 0x0003e20000100800 */
[----:B------:R-:W-:-:S02]  /*95c0*/  ISETP.GE.AND P1, PT, R244, RZ, PT ;  /* 0x000000fff400720c */ /* 0x000fc40003f26270 */
[----:B------:R-:W-:Y:S01]  /*95d0*/  IMAD.MOV R12, RZ, RZ, -R9 ;  /* 0x000000ffff0c7224 */ /* 0x000fe200078e0a09 */
[----:B0-----:R-:W-:Y:S01]  /*95e0*/  IABS R10, R246 ;  /* 0x000000f6000a7213 */ /* 0x001fe20000000000 */
[----:B------:R-:W-:Y:S01]  /*95f0*/  VIADD R247, R3, 0x17c ;  /* 0x0000017c03f77836 */ /* 0x000fe20000000000 */
[C---:B------:R-:W-:Y:S01]  /*9600*/  ISETP.GT.U32.AND P5, PT, R2.reuse, R5, PT ;  /* 0x000000050200720c */ /* 0x040fe20003fa4070 */
[----:B------:R-:W-:Y:S02]  /*9610*/  IMAD R8, R2, R12, R8 ;  /* 0x0000000c02087224 */ /* 0x000fe400078e0208 */
[----:B------:R-:W-:Y:S02]  /*9620*/  IMAD.MOV.U32 R9, RZ, RZ, R10 ;  /* 0x000000ffff097224 */ /* 0x000fe400078e000a */
[----:B-1----:R-:W-:Y:S01]  /*9630*/  IMAD.MOV.U32 R11, RZ, RZ, R6 ;  /* 0x000000ffff0b7224 */ /* 0x002fe200078e0006 */
[----:B------:R-:W-:Y:S01]  /*9640*/  IABS R6, R247 ;  /* 0x000000f700067213 */ /* 0x000fe20000000000 */
[----:B------:R-:W-:-:S04]  /*9650*/  IMAD.HI.U32 R10, R4, R9, RZ ;  /* 0x00000009040a7227 */ /* 0x000fc800078e00ff */
[----:B------:R-:W-:Y:S01]  /*9660*/  @!P4 IMAD.MOV R11, RZ, RZ, -R11 ;  /* 0x000000ffff0bc224 */ /* 0x000fe200078e0a0b */
[----:B------:R-:W-:Y:S01]  /*9670*/  ISETP.GT.U32.AND P4, PT, R2, R8, PT ;  /* 0x000000080200720c */ /* 0x000fe20003f84070 */
[----:B------:R-:W-:Y:S01]  /*9680*/  @!P3 IMAD.IADD R0, R0, 0x1, -R2 ;  /* 0x000000010000b824 */ /* 0x000fe200078e0a02 */
[----:B------:R-:W-:Y:S01]  /*9690*/  ISETP.GE.AND P3, PT, R245, RZ, PT ;  /* 0x000000fff500720c */ /* 0x000fe20003f66270 */
[----:B------:R-:W-:Y:S01]  /*96a0*/  IMAD.MOV R10, RZ, RZ, -R10 ;  /* 0x000000ffff0a7224 */ /* 0x000fe200078e0a0a */
[----:B------:R0:W-:Y:S01]  /*96b0*/  STL [R1+0x484], R11 ;  /* 0x0004840b01007387 */ /* 0x0001e20000100800 */
[----:B------:R-:W-:Y:S01]  /*96c0*/  @!P0 IMAD.IADD R7, R7, 0x1, -R2 ;  /* 0x0000000107078824 */ /* 0x000fe200078e0a02 */
[----:B------:R-:W-:Y:S01]  /*96d0*/  ISETP.GE.AND P0, PT, R247, RZ, PT ;  /* 0x000000fff700720c */ /* 0x000fe20003f06270 */
[----:B------:R-:W-:Y:S02]  /*96e0*/  IMAD R9, R2, R10, R9 ;  /* 0x0000000a02097224 */ /* 0x000fe400078e0209 */
[----:B------:R-:W-:-:S02]  /*96f0*/  IMAD.MOV.U32 R12, RZ, RZ, R7 ;  /* 0x000000ffff0c7224 */ /* 0x000fc400078e0007 */
[--C-:B------:R-:W-:Y:S01]  /*9700*/  @!P5 IMAD.IADD R5, R5, 0x1, -R2.reuse ;  /* 0x000000010505d824 */ /* 0x100fe200078e0a02 */
[----:B------:R-:W-:Y:S01]  /*9710*/  ISETP.GT.U32.AND P5, PT, R2, R9, PT ;  /* 0x000000090200720c */ /* 0x000fe20003fa4070 */
[----:B------:R-:W-:Y:S02]  /*9720*/  @!P4 IMAD.IADD R8, R8, 0x1, -R2 ;  /* 0x000000010808c824 */ /* 0x000fe400078e0a02 */
[----:B0-----:R-:W-:-:S04]  /*9730*/  IMAD.HI.U32 R11, R4, R6, RZ ;  /* 0x00000006040b7227 */ /* 0x001fc800078e00ff */
[----:B------:R-:W-:Y:S02]  /*9740*/  IMAD.MOV R7, RZ, RZ, -R11 ;  /* 0x000000ffff077224 */ /* 0x000fe400078e0a0b */
[----:B------:R-:W-:Y:S02]  /*9750*/  IMAD.MOV.U32 R11, RZ, RZ, R5 ;  /* 0x000000ffff0b7224 */ /* 0x000fe400078e0005 */
[----:B------:R-:W-:Y:S02]  /*9760*/  IMAD R6, R2, R7, R6 ;  /* 0x0000000702067224 */ /* 0x000fe400078e0206 */
[----:B------:R-:W-:Y:S01]  /*9770*/  @!P6 IMAD.MOV R0, RZ, RZ, -R0 ;  /* 0x000000ffff00e224 */ /* 0x000fe200078e0a00 */
[----:B------:R-:W-:Y:S01]  /*9780*/  ISETP.GE.AND P6, PT, R246, RZ, PT ;  /* 0x000000fff600720c */ /* 0x000fe20003fc6270 */
[----:B------:R-:W-:Y:S01]  /*9790*/  @!P3 IMAD.MOV R11, RZ, RZ, -R11 ;  /* 0x000000ffff0bb224 */ /* 0x000fe200078e0a0b */
[C---:B------:R-:W-:Y:S01]  /*97a0*/  ISETP.GT.U32.AND P3, PT, R2.reuse, R6, PT ;  /* 0x000000060200720c */ /* 0x040fe20003f64070 */
[C---:B------:R-:W-:Y:S01]  /*97b0*/  VIADD R246, R3.reuse, 0x17a ;  /* 0x0000017a03f67836 */ /* 0x040fe20000000000 */
[----:B------:R0:W-:Y:S01]  /*97c0*/  STL [R1+0x480], R0 ;  /* 0x0004800001007387 */ /* 0x0001e20000100800 */
[----:B------:R-:W-:Y:S01]  /*97d0*/  @!P1 IMAD.MOV R12, RZ, RZ, -R12 ;  /* 0x000000ffff0c9224 */ /* 0x000fe200078e0a0c */
[----:B------:R-:W-:Y:S01]  /*97e0*/  ISETP.GT.U32.AND P1, PT, R2, R8, PT ;  /* 0x000000080200720c */ /* 0x000fe20003f24070 */
[----:B------:R-:W-:-:S02]  /*97f0*/  VIADD R247, R3, 0x17b ;  /* 0x0000017b03f77836 */ /* 0x000fc40000000000 */
[--C-:B------:R-:W-:Y:S01]  /*9800*/  @!P5 IMAD.IADD R9, R9, 0x1, -R2.reuse ;  /* 0x000000010909d824 */ /* 0x100fe200078e0a02 */
[----:B------:R1:W-:Y:S01]  /*9810*/  STL [R1+0x47c], R12 ;  /* 0x00047c0c01007387 */ /* 0x0003e20000100800 */
[C---:B------:R-:W-:Y:S01]  /*9820*/  VIADD R244, R3.reuse, 0x178 ;  /* 0x0000017803f47836 */ /* 0x040fe20000000000 */
[----:B------:R-:W-:Y:S01]  /*9830*/  IABS R10, R247 ;  /* 0x000000f7000a7213 */ /* 0x000fe20000000000 */
[----:B------:R-:W-:Y:S01]  /*9840*/  VIADD R245, R3, 0x177 ;  /* 0x0000017703f57836 */ /* 0x000fe20000000000 */
[----:B0-----:R-:W-:Y:S01]  /*9850*/  IABS R0, R246 ;  /* 0x000000f600007213 */ /* 0x001fe20000000000 */
[----:B------:R-:W-:Y:S01]  /*9860*/  @!P3 IMAD.IADD R6, R6, 0x1, -R2 ;  /* 0x000000010606b824 */ /* 0x000fe200078e0a02 */
[----:B------:R-:W-:Y:S01]  /*9870*/  ISETP.GE.AND P4, PT, R247, RZ, PT ;  /* 0x000000fff700720c */ /* 0x000fe20003f86270 */
[----:B------:R-:W-:Y:S01]  /*9880*/  VIADD R247, R3, 0x179 ;  /* 0x0000017903f77836 */ /* 0x000fe20000000000 */
[----:B------:R-:W-:Y:S01]  /*9890*/  ISETP.GT.U32.AND P5, PT, R2, R9, PT ;  /* 0x000000090200720c */ /* 0x000fe20003fa4070 */
[----:B------:R-:W-:Y:S01]  /*98a0*/  IMAD.HI.U32 R5, R4, R0, RZ ;  /* 0x0000000004057227 */ /* 0x000fe200078e00ff */
[----:B------:R0:W-:Y:S01]  /*98b0*/  STL [R1+0x3fc], R11 ;  /* 0x0003fc0b01007387 */ /* 0x0001e20000100800 */
[----:B------:R-:W-:-:S02]  /*98c0*/  ISETP.GT.U32.AND P3, PT, R2, R6, PT ;  /* 0x000000060200720c */ /* 0x000fc40003f64070 */
[----:B------:R-:W-:Y:S01]  /*98d0*/  IMAD.MOV R5, RZ, RZ, -R5 ;  /* 0x000000ffff057224 */ /* 0x000fe200078e0a05 */
[----:B------:R-:W-:Y:S01]  /*98e0*/  IABS R7, R244 ;  /* 0x000000f400077213 */ /* 0x000fe20000000000 */
[----:B------:R-:W-:Y:S01]  /*98f0*/  @!P1 IMAD.IADD R8, R8, 0x1, -R2 ;  /* 0x0000000108089824 */ /* 0x000fe200078e0a02 */
[----:B------:R-:W-:Y:S01]  /*9900*/  ISETP.GE.AND P1, PT, R246, RZ, PT ;  /* 0x000000fff600720c */ /* 0x000fe20003f26270 */
[----:B-1----:R-:W-:Y:S01]  /*9910*/  IMAD.HI.U32 R12, R4, R10, RZ ;  /* 0x0000000a040c7227 */ /* 0x002fe200078e00ff */
[----:B0-----:R-:W-:-:S03]  /*9920*/  IABS R11, R247 ;  /* 0x000000f7000b7213 */ /* 0x001fc60000000000 */
[C---:B------:R-:W-:Y:S02]  /*9930*/  IMAD R0, R2.reuse, R5, R0 ;  /* 0x0000000502007224 */ /* 0x040fe400078e0200 */
[----:B------:R-:W-:Y:S02]  /*9940*/  IMAD.MOV.U32 R14, RZ, RZ, R8 ;  /* 0x000000ffff0e7224 */ /* 0x000fe400078e0008 */
[----:B------:R-:W-:Y:S02]  /*9950*/  IMAD.MOV R12, RZ, RZ, -R12 ;  /* 0x000000ffff0c7224 */ /* 0x000fe400078e0a0c */
[----:B------:R-:W-:Y:S01]  /*9960*/  @!P2 IMAD.MOV R14, RZ, RZ, -R14 ;  /* 0x000000ffff0ea224 */ /* 0x000fe200078e0a0e */
[C---:B------:R-:W-:Y:S01]  /*9970*/  ISETP.GT.U32.AND P2, PT, R2.reuse, R0, PT ;  /* 0x000000000200720c */ /* 0x040fe20003f44070 */
[----:B------:R-:W-:Y:S02]  /*9980*/  IMAD.MOV.U32 R5, RZ, RZ, R11 ;  /* 0x000000ffff057224 */ /* 0x000fe400078e000b */
[----:B------:R-:W-:Y:S01]  /*9990*/  IMAD R10, R2, R12, R10 ;  /* 0x0000000c020a7224 */ /* 0x000fe200078e020a */
[----:B------:R-:W-:Y:S01]  /*99a0*/  STL [R1+0x3f8], R14 ;  /* 0x0003f80e01007387 */ /* 0x000fe20000100800 */
[----:B------:R-:W-:-:S02]  /*99b0*/  @!P5 IMAD.IADD R9, R9, 0x1, -R2 ;  /* 0x000000010909d824 */ /* 0x000fc400078e0a02 */
[----:B------:R-:W-:Y:S01]  /*99c0*/  IMAD.HI.U32 R8, R4, R7, RZ ;  /* 0x0000000704087227 */ /* 0x000fe200078e00ff */
[----:B------:R-:W-:-:S03]  /*99d0*/  ISETP.GT.U32.AND P5, PT, R2, R10, PT ;  /* 0x0000000a0200720c */ /* 0x000fc60003fa4070 */
[----:B------:R-:W-:-:S04]  /*99e0*/  IMAD.HI.U32 R11, R4, R5, RZ ;  /* 0x00000005040b7227 */ /* 0x000fc800078e00ff */
[----:B------:R-:W-:Y:S02]  /*99f0*/  IMAD.MOV.U32 R13, RZ, RZ, R9 ;  /* 0x000000ffff0d7224 */ /* 0x000fe400078e0009 */
[----:B------:R-:W-:Y:S02]  /*9a00*/  IMAD.MOV R9, RZ, RZ, -R8 ;  /* 0x000000ffff097224 */ /* 0x000fe400078e0a08 */
[----:B------:R-:W-:Y:S02]  /*9a10*/  @!P3 IMAD.IADD R6, R6, 0x1, -R2 ;  /* 0x000000010606b824 */ /* 0x000fe400078e0a02 */
[----:B------:R-:W-:Y:S02]  /*9a20*/  IMAD.MOV R11, RZ, RZ, -R11 ;  /* 0x000000ffff0b7224 */ /* 0x000fe400078e0a0b */
[----:B------:R-:W-:Y:S02]  /*9a30*/  IMAD R7, R2, R9, R7 ;  /* 0x0000000902077224 */ /* 0x000fe400078e0207 */
[----:B------:R-:W-:-:S02]  /*9a40*/  IMAD.MOV.U32 R12, RZ, RZ, R6 ;  /* 0x000000ffff0c7224 */ /* 0x000fc400078e0006 */
[----:B------:R-:W-:Y:S01]  /*9a50*/  IMAD R8, R2, R11, R5 ;  /* 0x0000000b02087224 */ /* 0x000fe200078e0205 */
[----:B------:R-:W-:Y:S01]  /*9a60*/  IABS R11, R245 ;  /* 0x000000f5000b7213 */ /* 0x000fe20000000000 */
[----:B------:R-:W-:Y:S02]  /*9a70*/  @!P2 IMAD.IADD R0, R0, 0x1, -R2 ;  /* 0x000000010000a824 */ /* 0x000fe400078e0a02 */
[----:B------:R-:W-:Y:S01]  /*9a80*/  @!P0 IMAD.MOV R12, RZ, RZ, -R12 ;  /* 0x000000ffff0c8224 */ /* 0x000fe200078e0a0c */
[----:B------:R-:W-:Y:S01]  /*9a90*/  ISETP.GT.U32.AND P0, PT, R2, R7, PT ;  /* 0x000000070200720c */ /* 0x000fe20003f04070 */
[----:B------:R-:W-:Y:S01]  /*9aa0*/  IMAD.HI.U32 R6, R4, R11, RZ ;  /* 0x0000000b04067227 */ /* 0x000fe200078e00ff */
[C---:B------:R-:W-:Y:S02]  /*9ab0*/  ISETP.GT.U32.AND P2, PT, R2.reuse, R0, PT ;  /* 0x000000000200720c */ /* 0x040fe40003f44070 */
[----:B------:R-:W-:Y:S01]  /*9ac0*/  ISETP.GT.U32.AND P3, PT, R2, R8, PT ;  /* 0x000000080200720c */ /* 0x000fe20003f64070 */
[----:B------:R-:W-:-:S02]  /*9ad0*/  @!P5 IMAD.IADD R10, R10, 0x1, -R2 ;  /* 0x000000010a0ad824 */ /* 0x000fc400078e0a02 */
[----:B------:R-:W-:Y:S02]  /*9ae0*/  IMAD.MOV R6, RZ, RZ, -R6 ;  /* 0x000000ffff067224 */ /* 0x000fe400078e0a06 */
[----:B------:R-:W-:Y:S01]  /*9af0*/  VIADD R246, R3, 0x176 ;  /* 0x0000017603f67836 */ /* 0x000fe20000000000 */
[C---:B------:R-:W-:Y:S01]  /*9b00*/  ISETP.GT.U32.AND P5, PT, R2.reuse, R10, PT ;  /* 0x0000000a0200720c */ /* 0x040fe20003fa4070 */
[----:B------:R-:W-:Y:S02]  /*9b10*/  IMAD R6, R2, R6, R11 ;  /* 0x0000000602067224 */ /* 0x000fe400078e020b */
[--C-:B------:R-:W-:Y:S01]  /*9b20*/  @!P0 IMAD.IADD R7, R7, 0x1, -R2.reuse ;  /* 0x0000000107078824 */ /* 0x100fe200078e0a02 */
[----:B------:R-:W-:Y:S01]  /*9b30*/  IABS R9, R246 ;  /* 0x000000f600097213 */ /* 0x000fe20000000000 */
[----:B------:R-:W-:Y:S01]  /*9b40*/  @!P2 IMAD.IADD R0, R0, 0x1, -R2 ;  /* 0x000000010000a824 */ /* 0x000fe200078e0a02 */
[C---:B------:R-:W-:Y:S01]  /*9b50*/  ISETP.GT.U32.AND P2, PT, R2.reuse, R6, PT ;  /* 0x000000060200720c */ /* 0x040fe20003f44070 */
[----:B------:R-:W-:Y:S01]  /*9b60*/  @!P6 IMAD.MOV R13, RZ, RZ, -R13 ;  /* 0x000000ffff0de224 */ /* 0x000fe200078e0a0d */
[----:B------:R-:W-:Y:S01]  /*9b70*/  ISETP.GT.U32.AND P0, PT, R2, R7, PT ;  /* 0x000000070200720c */ /* 0x000fe20003f04070 */
[----:B------:R-:W-:Y:S01]  /*9b80*/  IMAD.HI.U32 R11, R4, R9, RZ ;  /* 0x00000009040b7227 */ /* 0x000fe200078e00ff */
[----:B------:R-:W-:-:S02]  /*9b90*/  ISETP.GE.AND P6, PT, R247, RZ, PT ;  /* 0x000000fff700720c */ /* 0x000fc40003fc6270 */
[----:B------:R0:W-:Y:S01]  /*9ba0*/  STL [R1+0x3f4], R13 ;  /* 0x0003f40d01007387 */ /* 0x0001e20000100800 */
[----:B------:R-:W-:Y:S02]  /*9bb0*/  VIADD R247, R3, 0x175 ;  /* 0x0000017503f77836 */ /* 0x000fe40000000000 */
[--C-:B------:R-:W-:Y:S01]  /*9bc0*/  @!P5 IMAD.IADD R10, R10, 0x1, -R2.reuse ;  /* 0x000000010a0ad824 */ /* 0x100fe200078e0a02 */
[----:B------:R1:W-:Y:S01]  /*9bd0*/  STL [R1+0x3f0], R12 ;  /* 0x0003f00c01007387 */ /* 0x0003e20000100800 */
[----:B------:R-:W-:Y:S01]  /*9be0*/  IMAD.MOV R11, RZ, RZ, -R11 ;  /* 0x000000ffff0b7224 */ /* 0x000fe200078e0a0b */
[----:B------:R-:W-:Y:S01]  /*9bf0*/  IABS R5, R247 ;  /* 0x000000f700057213 */ /* 0x000fe20000000000 */
[--C-:B------:R-:W-:Y:S01]  /*9c00*/  @!P2 IMAD.IADD R6, R6, 0x1, -R2.reuse ;  /* 0x000000010606a824 */ /* 0x100fe200078e0a02 */
[----:B------:R-:W-:Y:S01]  /*9c10*/  ISETP.GE.AND P5, PT, R244, RZ, PT ;  /* 0x000000fff400720c */ /* 0x000fe20003fa6270 */
[----:B------:R-:W-:Y:S02]  /*9c20*/  @!P3 IMAD.IADD R8, R8, 0x1, -R2 ;  /* 0x000000010808b824 */ /* 0x000fe400078e0a02 */
[----:B0-----:R-:W-:Y:S01]  /*9c30*/  IMAD.MOV.U32 R13, RZ, RZ, R10 ;  /* 0x000000ffff0d7224 */ /* 0x001fe200078e000a */
[C---:B------:R-:W-:Y:S01]  /*9c40*/  ISETP.GT.U32.AND P2, PT, R2.reuse, R6, PT ;  /* 0x000000060200720c */ /* 0x040fe20003f44070 */
[----:B------:R-:W-:Y:S01]  /*9c50*/  @!P0 IMAD.IADD R7, R7, 0x1, -R2 ;  /* 0x0000000107078824 */ /* 0x000fe200078e0a02 */
[----:B------:R-:W-:Y:S01]  /*9c60*/  ISETP.GT.U32.AND P3, PT, R2, R8, PT ;  /* 0x000000080200720c */ /* 0x000fe20003f64070 */
[----:B-1----:R-:W-:-:S02]  /*9c70*/  IMAD.MOV.U32 R12, RZ, RZ, R0 ;  /* 0x000000ffff0c7224 */ /* 0x002fc400078e0000 */
[----:B------:R-:W-:Y:S02]  /*9c80*/  IMAD R0, R2, R11, R9 ;  /* 0x0000000b02007224 */ /* 0x000fe400078e0209 */
[----:B------:R-:W-:Y:S01]  /*9c90*/  @!P1 IMAD.MOV R12, RZ, RZ, -R12 ;  /* 0x000000ffff0c9224 */ /* 0x000fe200078e0a0c */
[----:B------:R-:W-:Y:S01]  /*9ca0*/  ISETP.GE.AND P1, PT, R246, RZ, PT ;  /* 0x000000fff600720c */ /* 0x000fe20003f26270 */
[----:B------:R-:W-:Y:S01]  /*9cb0*/  VIADD R246, R3, 0x174 ;  /* 0x0000017403f67836 */ /* 0x000fe20000000000 */
[----:B------:R-:W-:Y:S01]  /*9cc0*/  ISETP.GT.U32.AND P0, PT, R2, R0, PT ;  /* 0x000000000200720c */ /* 0x000fe20003f04070 */
[----:B------:R-:W-:Y:S01]  /*9cd0*/  @!P4 IMAD.MOV R13, RZ, RZ, -R13 ;  /* 0x000000ffff0dc224 */ /* 0x000fe200078e0a0d */
[----:B------:R-:W-:Y:S01]  /*9ce0*/  ISETP.GE.AND P4, PT, R245, RZ, PT ;  /* 0x000000fff500720c */ /* 0x000fe20003f86270 */
[----:B------:R-:W-:Y:S01]  /*9cf0*/  IMAD.HI.U32 R10, R4, R5, RZ ;  /* 0x00000005040a7227 */ /* 0x000fe200078e00ff */
[----:B------:R-:W-:Y:S02]  /*9d00*/  IABS R9, R246 ;  /* 0x000000f600097213 */ /* 0x000fe40000000000 */
[----:B------:R-:W-:Y:S01]  /*9d10*/  STL [R1+0x3ec], R13 ;  /* 0x0003ec0d01007387 */ /* 0x000fe20000100800 */
[----:B------:R-:W-:-:S02]  /*9d20*/  IMAD.MOV R10, RZ, RZ, -R10 ;  /* 0x000000ffff0a7224 */ /* 0x000fc400078e0a0a */
[--C-:B------:R-:W-:Y:S01]  /*9d30*/  @!P2 IMAD.IADD R6, R6, 0x1, -R2.reuse ;  /* 0x000000010606a824 */ /* 0x100fe200078e0a02 */
[----:B------:R0:W-:Y:S01]  /*9d40*/  STL [R1+0x3e8], R12 ;  /* 0x0003e80c01007387 */ /* 0x0001e20000100800 */
[----:B------:R-:W-:Y:S02]  /*9d50*/  IMAD R5, R2, R10, R5 ;  /* 0x0000000a02057224 */ /* 0x000fe400078e0205 */
[--C-:B------:R-:W-:Y:S02]  /*9d60*/  @!P0 IMAD.IADD R0, R0, 0x1, -R2.reuse ;  /* 0x0000000100008824 */ /* 0x100fe400078e0a02 */
[----:B------:R-:W-:Y:S01]  /*9d70*/  @!P3 IMAD.IADD R8, R8, 0x1, -R2 ;  /* 0x000000010808b824 */ /* 0x000fe200078e0a02 */
[----:B------:R-:W-:Y:S01]  /*9d80*/  ISETP.GE.AND P3, PT, R247, RZ, PT ;  /* 0x000000fff700720c */ /* 0x000fe20003f66270 */
[----:B------:R-:W-:Y:S01]  /*9d90*/  @!P4 IMAD.MOV R6, RZ, RZ, -R6 ;  /* 0x000000ffff06c224 */ /* 0x000fe200078e0a06 */
[----:B------:R-:W-:Y:S01]  /*9da0*/  ISETP.GT.U32.AND P0, PT, R2, R0, PT ;  /* 0x000000000200720c */ /* 0x000fe20003f04070 */
[----:B------:R-:W-:Y:S01]  /*9db0*/  @!P6 IMAD.MOV R8, RZ, RZ, -R8 ;  /* 0x000000ffff08e224 */ /* 0x000fe200078e0a08 */
[----:B------:R-:W-:Y:S01]  /*9dc0*/  ISETP.GE.AND P6, PT, R246, RZ, PT ;  /* 0x000000fff600720c */ /* 0x000fe20003fc6270 */
[----:B0-----:R-:W-:-:S02]  /*9dd0*/  IMAD.MOV.U32 R12, RZ, RZ, R7 ;  /* 0x000000ffff0c7224 */ /* 0x001fc400078e0007 */
[----:B------:R-:W-:Y:S01]  /*9de0*/  IMAD.HI.U32 R7, R4, R9, RZ ;  /* 0x0000000904077227 */ /* 0x000fe200078e00ff */
[----:B------:R0:W-:Y:S03]  /*9df0*/  STL [R1+0x3e4], R8 ;  /* 0x0003e40801007387 */ /* 0x0001e60000100800 */
[----:B------:R-:W-:Y:S02]  /*9e00*/  IMAD.MOV R7, RZ, RZ, -R7 ;  /* 0x000000ffff077224 */ /* 0x000fe400078e0a07 */
[----:B------:R-:W-:Y:S01]  /*9e10*/  @!P5 IMAD.MOV R12, RZ, RZ, -R12 ;  /* 0x000000ffff0cd224 */ /* 0x000fe200078e0a0c */
[C---:B------:R-:W-:Y:S01]  /*9e20*/  ISETP.GT.U32.AND P5, PT, R2.reuse, R5, PT ;  /* 0x000000050200720c */ /* 0x040fe20003fa4070 */
[C---:B------:R-:W-:Y:S02]  /*9e30*/  IMAD R9, R2.reuse, R7, R9 ;  /* 0x0000000702097224 */ /* 0x040fe400078e0209 */
[C---:B------:R-:W-:Y:S01]  /*9e40*/  VIADD R247, R3.reuse, 0x173 ;  /* 0x0000017303f77836 */ /* 0x040fe20000000000 */
[----:B------:R1:W-:Y:S01]  /*9e50*/  STL [R1+0x3e0], R12 ;  /* 0x0003e00c01007387 */ /* 0x0003e20000100800 */
[C---:B------:R-:W-:Y:S01]  /*9e60*/  VIADD R244, R3.reuse, 0x172 ;  /* 0x0000017203f47836 */ /* 0x040fe20000000000 */
[----:B------:R-:W-:Y:S01]  /*9e70*/  ISETP.GT.U32.AND P4, PT, R2, R9, PT ;  /* 0x000000090200720c */ /* 0x000fe20003f84070 */
[----:B------:R-:W-:Y:S01]  /*9e80*/  @!P0 IMAD.IADD R0, R0, 0x1, -R2 ;  /* 0x0000000100008824 */ /* 0x000fe200078e0a02 */
[----:B0-----:R-:W-:Y:S01]  /*9e90*/  IABS R8, R247 ;  /* 0x000000f700087213 */ /* 0x001fe20000000000 */
[----:B------:R-:W-:Y:S01]  /*9ea0*/  VIADD R245, R3, 0x170 ;  /* 0x0000017003f57836 */ /* 0x000fe20000000000 */
[----:B------:R-:W-:Y:S01]  /*9eb0*/  IABS R10, R244 ;  /* 0x000000f4000a7213 */ /* 0x000fe20000000000 */
[----:B------:R-:W-:Y:S01]  /*9ec0*/  IMAD.MOV.U32 R13, RZ, RZ, R0 ;  /* 0x000000ffff0d7224 */ /* 0x000fe200078e0000 */
[----:B------:R-:W-:Y:S01]  /*9ed0*/  ISETP.GE.AND P2, PT, R247, RZ, PT ;  /* 0x000000fff700720c */ /* 0x000fe20003f46270 */
[----:B------:R-:W-:Y:S01]  /*9ee0*/  @!P5 IMAD.IADD R5, R5, 0x1, -R2 ;  /* 0x000000010505d824 */ /* 0x000fe200078e0a02 */
[----:B------:R0:W-:Y:S01]  /*9ef0*/  STL [R1+0x218], R6 ;  /* 0x0002180601007387 */ /* 0x0001e20000100800 */
[----:B-1----:R-:W-:-:S03]  /*9f00*/  IMAD.HI.U32 R12, R4, R8, RZ ;  /* 0x00000008040c7227 */ /* 0x002fc600078e00ff */
[----:B------:R-:W-:Y:S01]  /*9f10*/  ISETP.GT.U32.AND P5, PT, R2, R5, PT ;  /* 0x000000050200720c */ /* 0x000fe20003fa4070 */
[----:B------:R-:W-:Y:S02]  /*9f20*/  VIADD R247, R3, 0x171 ;  /* 0x0000017103f77836 */ /* 0x000fe40000000000 */
[----:B------:R-:W-:-:S03]  /*9f30*/  IMAD.HI.U32 R11, R4, R10, RZ ;  /* 0x0000000a040b7227 */ /* 0x000fc600078e00ff */
[----:B------:R-:W-:Y:S01]  /*9f40*/  IABS R7, R247 ;  /* 0x000000f700077213 */ /* 0x000fe20000000000 */
[----:B------:R-:W-:Y:S02]  /*9f50*/  @!P4 IMAD.IADD R9, R9, 0x1, -R2 ;  /* 0x000000010909c824 */ /* 0x000fe400078e0a02 */
[----:B------:R-:W-:Y:S02]  /*9f60*/  IMAD.MOV R12, RZ, RZ, -R12 ;  /* 0x000000ffff0c7224 */ /* 0x000fe400078e0a0c */
[----:B------:R-:W-:Y:S01]  /*9f70*/  IMAD.MOV R11, RZ, RZ, -R11 ;  /* 0x000000ffff0b7224 */ /* 0x000fe200078e0a0b */
[C---:B------:R-:W-:Y:S01]  /*9f80*/  ISETP.GT.U32.AND P4, PT, R2.reuse, R9, PT ;  /* 0x000000090200720c */ /* 0x040fe20003f84070 */
[----:B------:R-:W-:Y:S02]  /*9f90*/  IMAD R8, R2, R12, R8 ;  /* 0x0000000c02087224 */ /* 0x000fe400078e0208 */
[----:B------:R-:W-:Y:S01]  /*9fa0*/  @!P1 IMAD.MOV R13, RZ, RZ, -R13 ;  /* 0x000000ffff0d9224 */ /* 0x000fe200078e0a0d */
[----:B------:R-:W-:Y:S01]  /*9fb0*/  ISETP.GE.AND P1, PT, R244, RZ, PT ;  /* 0x000000fff400720c */ /* 0x000fe20003f26270 */
[----:B0-----:R-:W-:Y:S01]  /*9fc0*/  IMAD R6, R2, R11, R10 ;  /* 0x0000000b02067224 */ /* 0x001fe200078e020a */
[----:B------:R-:W-:Y:S01]  /*9fd0*/  IABS R10, R245 ;  /* 0x000000f5000a7213 */ /* 0x000fe20000000000 */
[----:B------:R-:W-:Y:S01]  /*9fe0*/  IMAD.HI.U32 R11, R4, R7, RZ ;  /* 0x00000007040b7227 */ /* 0x000fe200078e00ff */
[C---:B------:R-:W-:Y:S01]  /*9ff0*/  ISETP.GT.U32.AND P0, PT, R2.reuse, R8, PT ;  /* 0x000000080200720c */ /* 0x040fe20003f04070 */
[----:B------:R0:W-:Y:S02]  /*a000*/  STL [R1+0x214], R13 ;  /* 0x0002140d01007387 */ /* 0x0001e40000100800 */
[--C-:B------:R-:W-:Y:S01]  /*a010*/  @!P5 IMAD.IADD R5, R5, 0x1, -R2.reuse ;  /* 0x000000010505d824 */ /* 0x100fe200078e0a02 */
[----:B------:R-:W-:Y:S01]  /*a020*/  ISETP.GT.U32.AND P5, PT, R2, R6, PT ;  /* 0x000000060200720c */ /* 0x000fe20003fa4070 */
[----:B------:R-:W-:-:S02]  /*a030*/  @!P4 IMAD.IADD R9, R9, 0x1, -R2 ;  /* 0x000000010909c824 */ /* 0x000fc400078e0a02 */
[----:B------:R-:W-:Y:S02]  /*a040*/  @!P3 IMAD.MOV R5, RZ, RZ, -R5 ;  /* 0x000000ffff05b224 */ /* 0x000fe400078e0a05 */
[----:B------:R-:W-:Y:S02]  /*a050*/  VIADD R246, R3, 0x16f ;  /* 0x0000016f03f67836 */ /* 0x000fe40000000000 */
[----:B0-----:R-:W-:Y:S01]  /*a060*/  IMAD.MOV R13, RZ, RZ, -R11 ;  /* 0x000000ffff0d7224 */ /* 0x001fe200078e0a0b */
[----:B------:R0:W-:Y:S01]  /*a070*/  STL [R1+0x210], R5 ;  /* 0x0002100501007387 */ /* 0x0001e20000100800 */
[----:B------:R-:W-:Y:S01]  /*a080*/  IMAD.HI.U32 R11, R4, R10, RZ ;  /* 0x0000000a040b7227 */ /* 0x000fe200078e00ff */
[----:B------:R-:W-:-:S03]  /*a090*/  IABS R12, R246 ;  /* 0x000000f6000c7213 */ /* 0x000fc60000000000 */
[C---:B------:R-:W-:Y:S02]  /*a0a0*/  IMAD R7, R2.reuse, R13, R7 ;  /* 0x0000000d02077224 */ /* 0x040fe400078e0207 */
[----:B------:R-:W-:Y:S02]  /*a0b0*/  IMAD.MOV R11, RZ, RZ, -R11 ;  /* 0x000000ffff0b7224 */ /* 0x000fe400078e0a0b */
[----:B------:R-:W-:Y:S01]  /*a0c0*/  IMAD.MOV.U32 R13, RZ, RZ, R9 ;  /* 0x000000ffff0d7224 */ /* 0x000fe200078e0009 */
[C---:B------:R-:W-:Y:S01]  /*a0d0*/  ISETP.GT.U32.AND P4, PT, R2.reuse, R7, PT ;  /* 0x000000070200720c */ /* 0x040fe20003f84070 */
[----:B0-----:R-:W-:Y:S02]  /*a0e0*/  IMAD R5, R2, R11, R10 ;  /* 0x0000000b02057224 */ /* 0x001fe400078e020a */
[----:B------:R-:W-:Y:S01]  /*a0f0*/  @!P0 IMAD.IADD R8, R8, 0x1, -R2 ;  /* 0x0000000108088824 */ /* 0x000fe200078e0a02 */
[----:B------:R-:W-:Y:S01]  /*a100*/  ISETP.GE.AND P0, PT, R247, RZ, PT ;  /* 0x000000fff700720c */ /* 0x000fe20003f06270 */
[----:B------:R-:W-:Y:S01]  /*a110*/  @!P6 IMAD.MOV R13, RZ, RZ, -R13 ;  /* 0x000000ffff0de224 */ /* 0x000fe200078e0a0d */
[C---:B------:R-:W-:Y:S01]  /*a120*/  ISETP.GT.U32.AND P6, PT, R2.reuse, R5, PT ;  /* 0x000000050200720c */ /* 0x040fe20003fc4070 */
[----:B------:R-:W-:Y:S01]  /*a130*/  IMAD.MOV.U32 R0, RZ, RZ, R12 ;  /* 0x000000ffff007224 */ /* 0x000fe200078e000c */
[----:B------:R-:W-:Y:S01]  /*a140*/  ISETP.GT.U32.AND P3, PT, R2, R8, PT ;  /* 0x000000080200720c */ /* 0x000fe20003f64070 */
[----:B------:R-:W-:Y:S01]  /*a150*/  VIADD R247, R3, 0x16e ;  /* 0x0000016e03f77836 */ /* 0x000fe20000000000 */
[----:B------:R0:W-:Y:S01]  /*a160*/  STL [R1+0x20c], R13 ;  /* 0x00020c0d01007387 */ /* 0x0001e20000100800 */
[----:B------:R-:W-:-:S03]  /*a170*/  IMAD.HI.U32 R12, R4, R0, RZ ;  /* 0x00000000040c7227 */ /* 0x000fc600078e00ff */
[----:B------:R-:W-:Y:S01]  /*a180*/  IABS R10, R247 ;  /* 0x000000f7000a7213 */ /* 0x000fe20000000000 */
[----:B------:R-:W-:Y:S01]  /*a190*/  @!P4 IMAD.IADD R7, R7, 0x1, -R2 ;  /* 0x000000010707c824 */ /* 0x000fe200078e0a02 */
[----:B------:R-:W-:Y:S01]  /*a1a0*/  ISETP.GE.AND P4, PT, R246, RZ, PT ;  /* 0x000000fff600720c */ /* 0x000fe20003f86270 */
[----:B------:R-:W-:Y:S02]  /*a1b0*/  IMAD.MOV R12, RZ, RZ, -R12 ;  /* 0x000000ffff0c7224 */ /* 0x000fe400078e0a0c */
[----:B------:R-:W-:Y:S02]  /*a1c0*/  VIADD R239, R3, 0x16d ;  /* 0x0000016d03ef7836 */ /* 0x000fe40000000000 */
[----:B------:R-:W-:Y:S01]  /*a1d0*/  @!P6 IMAD.IADD R5, R5, 0x1, -R2 ;  /* 0x000000010505e824 */ /* 0x000fe200078e0a02 */
[C---:B------:R-:W-:Y:S01]  /*a1e0*/  ISETP.GT.U32.AND P6, PT, R2.reuse, R7, PT ;  /* 0x000000070200720c */ /* 0x040fe20003fc4070 */
[----:B------:R-:W-:Y:S01]  /*a1f0*/  IMAD R0, R2, R12, R0 ;  /* 0x0000000c02007224 */ /* 0x000fe200078e0200 */
[----:B------:R-:W-:Y:S01]  /*a200*/  IABS R9, R239 ;  /* 0x000000ef00097213 */ /* 0x000fe20000000000 */
[----:B------:R-:W-:-:S02]  /*a210*/  @!P3 IMAD.IADD R8, R8, 0x1, -R2 ;  /* 0x000000010808b824 */ /* 0x000fc400078e0a02 */
[----:B------:R-:W-:Y:S01]  /*a220*/  IMAD.HI.U32 R12, R4, R10, RZ ;  /* 0x0000000a040c7227 */ /* 0x000fe200078e00ff */
[----:B------:R-:W-:-:S03]  /*a230*/  ISETP.GT.U32.AND P3, PT, R2, R0, PT ;  /* 0x000000000200720c */ /* 0x000fc60003f64070 */
[----:B------:R-:W-:Y:S02]  /*a240*/  VIADD R244, R3, 0x16c ;  /* 0x0000016c03f47836 */ /* 0x000fe40000000000 */
[----:B------:R-:W-:Y:S02]  /*a250*/  IMAD.MOV R12, RZ, RZ, -R12 ;  /* 0x000000ffff0c7224 */ /* 0x000fe400078e0a0c */
[----:B------:R-:W-:Y:S01]  /*a260*/  @!P2 IMAD.MOV R8, RZ, RZ, -R8 ;  /* 0x000000ffff08a224 */ /* 0x000fe200078e0a08 */
[----:B0-----:R-:W-:Y:S01]  /*a270*/  IABS R13, R244 ;  /* 0x000000f4000d7213 */ /* 0x001fe20000000000 */
[----:B------:R-:W-:Y:S01]  /*a280*/  IMAD.HI.U32 R11, R4, R9, RZ ;  /* 0x00000009040b7227 */ /* 0x000fe200078e00ff */
[----:B------:R-:W-:Y:S02]  /*a290*/  ISETP.GT.U32.AND P2, PT, R2, R5, PT ;  /* 0x000000050200720c */ /* 0x000fe40003f44070 */
[----:B------:R0:W-:Y:S01]  /*a2a0*/  STL [R1+0x208], R8 ;  /* 0x0002080801007387 */ /* 0x0001e20000100800 */
[----:B------:R-:W-:-:S02]  /*a2b0*/  @!P5 IMAD.IADD R6, R6, 0x1, -R2 ;  /* 0x000000010606d824 */ /* 0x000fc400078e0a02 */
[C---:B------:R-:W-:Y:S02]  /*a2c0*/  IMAD R10, R2.reuse, R12, R10 ;  /* 0x0000000c020a7224 */ /* 0x040fe400078e020a */
[----:B------:R-:W-:Y:S01]  /*a2d0*/  IMAD.MOV R11, RZ, RZ, -R11 ;  /* 0x000000ffff0b7224 */ /* 0x000fe200078e0a0b */
[C---:B------:R-:W-:Y:S01]  /*a2e0*/  ISETP.GT.U32.AND P5, PT, R2.reuse, R6, PT ;  /* 0x000000060200720c */ /* 0x040fe20003fa4070 */
[--C-:B------:R-:W-:Y:S01]  /*a2f0*/  @!P6 IMAD.IADD R7, R7, 0x1, -R2.reuse ;  /* 0x000000010707e824 */ /* 0x100fe200078e0a02 */
[C---:B------:R-:W-:Y:S01]  /*a300*/  ISETP.GT.U32.AND P6, PT, R2.reuse, R10, PT ;  /* 0x0000000a0200720c */ /* 0x040fe20003fc4070 */
[C---:B------:R-:W-:Y:S02]  /*a310*/  IMAD R9, R2.reuse, R11, R9 ;  /* 0x0000000b02097224 */ /* 0x040fe400078e0209 */
[----:B0-----:R-:W-:Y:S02]  /*a320*/  IMAD.MOV.U32 R8, RZ, RZ, R13 ;  /* 0x000000ffff087224 */ /* 0x001fe400078e000d */
[----:B------:R-:W-:Y:S01]  /*a330*/  @!P2 IMAD.IADD R5, R5, 0x1, -R2 ;  /* 0x000000010505a824 */ /* 0x000fe200078e0a02 */
[----:B------:R-:W-:Y:S01]  /*a340*/  ISETP.GT.U32.AND P2, PT, R2, R9, PT ;  /* 0x000000090200720c */ /* 0x000fe20003f44070 */
[----:B------:R-:W-:-:S04]  /*a350*/  IMAD.HI.U32 R11, R4, R8, RZ ;  /* 0x00000008040b7227 */ /* 0x000fc800078e00ff */
[----:B------:R-:W-:Y:S02]  /*a360*/  IMAD.MOV R11, RZ, RZ, -R11 ;  /* 0x000000ffff0b7224 */ /* 0x000fe400078e0a0b */
[----:B------:R-:W-:Y:S01]  /*a370*/  @!P5 IMAD.IADD R6, R6, 0x1, -R2 ;  /* 0x000000010606d824 */ /* 0x000fe200078e0a02 */
[----:B------:R-:W-:Y:S01]  /*a380*/  ISETP.GE.AND P5, PT, R245, RZ, PT ;  /* 0x000000fff500720c */ /* 0x000fe20003fa6270 */
[----:B------:R-:W-:Y:S02]  /*a390*/  IMAD R8, R2, R11, R8 ;  /* 0x0000000b02087224 */ /* 0x000fe400078e0208 */
[----:B------:R-:W-:Y:S02]  /*a3a0*/  @!P6 IMAD.IADD R10, R10, 0x1, -R2 ;  /* 0x000000010a0ae824 */ /* 0x000fe400078e0a02 */
[----:B------:R-:W-:Y:S01]  /*a3b0*/  @!P1 IMAD.MOV R6, RZ, RZ, -R6 ;  /* 0x000000ffff069224 */ /* 0x000fe200078e0a06 */
[----:B------:R-:W-:Y:S01]  /*a3c0*/  ISETP.GT.U32.AND P6, PT, R2, R8, PT ;  /* 0x000000080200720c */ /* 0x000fe20003fc4070 */
[----:B------:R-:W-:-:S02]  /*a3d0*/  VIADD R246, R3, 0x16a ;  /* 0x0000016a03f67836 */ /* 0x000fc40000000000 */
[--C-:B------:R-:W-:Y:S01]  /*a3e0*/  @!P2 IMAD.IADD R9, R9, 0x1, -R2.reuse ;  /* 0x000000010909a824 */ /* 0x100fe200078e0a02 */
[----:B------:R-:W-:Y:S01]  /*a3f0*/  ISETP.GT.U32.AND P2, PT, R2, R10, PT ;  /* 0x0000000a0200720c */ /* 0x000fe20003f44070 */
[--C-:B------:R-:W-:Y:S01]  /*a400*/  @!P3 IMAD.IADD R0, R0, 0x1, -R2.reuse ;  /* 0x000000010000b824 */ /* 0x100fe200078e0a02 */
[----:B------:R-:W-:Y:S01]  /*a410*/  ISETP.GE.AND P3, PT, R247, RZ, PT ;  /* 0x000000fff700720c */ /* 0x000fe20003f66270 */
[----:B------:R0:W-:Y:S01]  /*a420*/  STL [R1+0x204], R6 ;  /* 0x0002040601007387 */ /* 0x0001e20000100800 */
[C---:B------:R-:W-:Y:S02]  /*a430*/  VIADD R247, R3.reuse, 0x169 ;  /* 0x0000016903f77836 */ /* 0x040fe40000000000 */
[----:B------:R-:W-:Y:S01]  /*a440*/  IMAD.MOV.U32 R15, RZ, RZ, R5 ;  /* 0x000000ffff0f7224 */ /* 0x000fe200078e0005 */
[----:B------:R-:W-:Y:S01]  /*a450*/  ISETP.GT.U32.AND P1, PT, R2, R0, PT ;  /* 0x000000000200720c */ /* 0x000fe20003f24070 */
[----:B------:R-:W-:Y:S01]  /*a460*/  VIADD R245, R3, 0x16b ;  /* 0x0000016b03f57836 */ /* 0x000fe20000000000 */
[----:B------:R-:W-:Y:S01]  /*a470*/  IABS R11, R247 ;  /* 0x000000f7000b7213 */ /* 0x000fe20000000000 */
[----:B------:R-:W-:-:S02]  /*a480*/  @!P6 IMAD.IADD R8, R8, 0x1, -R2 ;  /* 0x000000010808e824 */ /* 0x000fc400078e0a02 */
[----:B------:R-:W-:Y:S01]  /*a490*/  @!P0 IMAD.MOV R7, RZ, RZ, -R7 ;  /* 0x000000ffff078224 */ /* 0x000fe200078e0a07 */
[----:B0-----:R-:W-:Y:S01]  /*a4a0*/  IABS R6, R246 ;  /* 0x000000f600067213 */ /* 0x001fe20000000000 */
[----:B------:R-:W-:Y:S01]  /*a4b0*/  IMAD.HI.U32 R5, R4, R11, RZ ;  /* 0x0000000b04057227 */ /* 0x000fe200078e00ff */
[----:B------:R-:W-:Y:S02]  /*a4c0*/  ISETP.GT.U32.AND P6, PT, R2, R8, PT ;  /* 0x000000080200720c */ /* 0x000fe40003fc4070 */
[----:B------:R-:W-:Y:S01]  /*a4d0*/  IABS R12, R245 ;  /* 0x000000f5000c7213 */ /* 0x000fe20000000000 */
[----:B------:R-:W-:Y:S01]  /*a4e0*/  IMAD.HI.U32 R13, R4, R6, RZ ;  /* 0x00000006040d7227 */ /* 0x000fe200078e00ff */
[----:B------:R-:W-:Y:S01]  /*a4f0*/  ISETP.GE.AND P0, PT, R244, RZ, PT ;  /* 0x000000fff400720c */ /* 0x000fe20003f06270 */
[----:B------:R0:W-:Y:S02]  /*a500*/  STL [R1+0x200], R7 ;  /* 0x0002000701007387 */ /* 0x0001e40000100800 */
[----:B------:R-:W-:-:S02]  /*a510*/  IMAD.MOV R13, RZ, RZ, -R13 ;  /* 0x000000ffff0d7224 */ /* 0x000fc400078e0a0d */
[----:B------:R-:W-:Y:S02]  /*a520*/  @!P2 IMAD.IADD R10, R10, 0x1, -R2 ;  /* 0x000000010a0aa824 */ /* 0x000fe400078e0a02 */
[C---:B------:R-:W-:Y:S02]  /*a530*/  IMAD R6, R2.reuse, R13, R6 ;  /* 0x0000000d02067224 */ /* 0x040fe400078e0206 */
[----:B------:R-:W-:Y:S02]  /*a540*/  IMAD.MOV R5, RZ, RZ, -R5 ;  /* 0x000000ffff057224 */ /* 0x000fe400078e0a05 */
[----:B------:R-:W-:Y:S02]  /*a550*/  IMAD.MOV.U32 R13, RZ, RZ, R10 ;  /* 0x000000ffff0d7224 */ /* 0x000fe400078e000a */
[C---:B------:R-:W-:Y:S02]  /*a560*/  IMAD R5, R2.reuse, R5, R11 ;  /* 0x0000000502057224 */ /* 0x040fe400078e020b */
[----:B------:R-:W-:Y:S01]  /*a570*/  @!P3 IMAD.MOV R13, RZ, RZ, -R13 ;  /* 0x000000ffff0db224 */ /* 0x000fe200078e0a0d */
[----:B------:R-:W-:Y:S01]  /*a580*/  ISETP.GT.U32.AND P3, PT, R2, R6, PT ;  /* 0x000000060200720c */ /* 0x000fe20003f64070 */
[----:B------:R-:W-:Y:S01]  /*a590*/  @!P6 IMAD.IADD R8, R8, 0x1, -R2 ;  /* 0x000000010808e824 */ /* 0x000fe200078e0a02 */
[----:B------:R-:W-:Y:S01]  /*a5a0*/  ISETP.GT.U32.AND P6, PT, R2, R5, PT ;  /* 0x000000050200720c */ /* 0x000fe20003fc4070 */
[----:B------:R-:W-:-:S04]  /*a5b0*/  IMAD.HI.U32 R14, R4, R12, RZ ;  /* 0x0000000c040e7227 */ /* 0x000fc800078e00ff */
[----:B------:R-:W-:Y:S01]  /*a5c0*/  @!P1 IMAD.IADD R0, R0, 0x1, -R2 ;  /* 0x0000000100009824 */ /* 0x000fe200078e0a02 */
[----:B------:R-:W-:Y:S01]  /*a5d0*/  ISETP.GE.AND P1, PT, R239, RZ, PT ;  /* 0x000000ffef00720c */ /* 0x000fe20003f26270 */
[----:B------:R-:W-:Y:S02]  /*a5e0*/  IMAD.MOV R14, RZ, RZ, -R14 ;  /* 0x000000ffff0e7224 */ /* 0x000fe400078e0a0e */
[C---:B------:R-:W-:Y:S02]  /*a5f0*/  VIADD R239, R3.reuse, 0x168 ;  /* 0x0000016803ef7836 */ /* 0x040fe40000000000 */
[----:B------:R-:W-:Y:S02]  /*a600*/  VIADD R244, R3, 0x167 ;  /* 0x0000016703f47836 */ /* 0x000fe40000000000 */
[C---:B0-----:R-:W-:Y:S01]  /*a610*/  IMAD R7, R2.reuse, R14, R12 ;  /* 0x0000000e02077224 */ /* 0x041fe200078e020c */
[----:B------:R-:W-:Y:S01]  /*a620*/  IABS R12, R239 ;  /* 0x000000ef000c7213 */ /* 0x000fe20000000000 */
[----:B------:R-:W-:Y:S01]  /*a630*/  @!P5 IMAD.MOV R15, RZ, RZ, -R15 ;  /* 0x000000ffff0fd224 */ /* 0x000fe200078e0a0f */
[----:B------:R-:W-:Y:S01]  /*a640*/  IABS R11, R244 ;  /* 0x000000f4000b7213 */ /* 0x000fe20000000000 */
[----:B------:R-:W-:Y:S01]  /*a650*/  @!P4 IMAD.MOV R0, RZ, RZ, -R0 ;  /* 0x000000ffff00c224 */ /* 0x000fe200078e0a00 */
[----:B------:R-:W-:Y:S01]  /*a660*/  ISETP.GT.U32.AND P2, PT, R2, R7, PT ;  /* 0x000000070200720c */ /* 0x000fe20003f44070 */
[--C-:B------:R-:W-:Y:S01]  /*a670*/  @!P3 IMAD.IADD R6, R6, 0x1, -R2.reuse ;  /* 0x000000010606b824 */ /* 0x100fe200078e0a02 */
[----:B------:R-:W-:Y:S01]  /*a680*/  STL [R1+0x1fc], R15 ;  /* 0x0001fc0f01007387 */ /* 0x000fe20000100800 */
[----:B------:R-:W-:Y:S01]  /*a690*/  @!P6 IMAD.IADD R5, R5, 0x1, -R2 ;  /* 0x000000010505e824 */ /* 0x000fe200078e0a02 */
[----:B------:R-:W-:Y:S01]  /*a6a0*/  ISETP.GT.U32.AND P5, PT, R2, R9, PT ;  /* 0x000000090200720c */ /* 0x000fe20003fa4070 */
[----:B------:R-:W-:Y:S01]  /*a6b0*/  IMAD.HI.U32 R14, R4, R11, RZ ;  /* 0x0000000b040e7227 */ /* 0x000fe200078e00ff */
[----:B------:R0:W-:Y:S01]  /*a6c0*/  STL [R1+0x1f8], R0 ;  /* 0x0001f80001007387 */ /* 0x0001e20000100800 */
[----:B------:R-:W-:-:S02]  /*a6d0*/  ISETP.GT.U32.AND P6, PT, R2, R6, PT ;  /* 0x000000060200720c */ /* 0x000fc40003fc4070 */
[----:B------:R-:W-:Y:S01]  /*a6e0*/  ISETP.GE.AND P4, PT, R245, RZ, PT ;  /* 0x000000fff500720c */ /* 0x000fe20003f86270 */
[----:B------:R-:W-:Y:S01]  /*a6f0*/  VIADD R245, R3, 0x166 ;  /* 0x0000016603f57836 */ /* 0x000fe20000000000 */
[----:B------:R1:W-:Y:S01]  /*a700*/  STL [R1+0x1f4], R13 ;  /* 0x0001f40d01007387 */ /* 0x0003e20000100800 */
[----:B------:R-:W-:Y:S02]  /*a710*/  IMAD.MOV R14, RZ, RZ, -R14 ;  /* 0x000000ffff0e7224 */ /* 0x000fe400078e0a0e */
[----:B------:R-:W-:Y:S01]  /*a720*/  @!P2 IMAD.IADD R7, R7, 0x1, -R2 ;  /* 0x000000010707a824 */ /* 0x000fe200078e0a02 */
[----:B------:R-:W-:Y:S01]  /*a730*/  ISETP.GE.AND P2, PT, R247, RZ, PT ;  /* 0x000000fff700720c */ /* 0x000fe20003f46270 */
[----:B0-----:R-:W-:-:S03]  /*a740*/  IMAD.HI.U32 R0, R4, R12, RZ ;  /* 0x0000000c04007227 */ /* 0x001fc600078e00ff */
[C---:B------:R-:W-:Y:S01]  /*a750*/  ISETP.GT.U32.AND P3, PT, R2.reuse, R7, PT ;  /* 0x000000070200720c */ /* 0x040fe20003f64070 */
[----:B------:R-:W-:Y:S02]  /*a760*/  IMAD.MOV R0, RZ, RZ, -R0 ;  /* 0x000000ffff007224 */ /* 0x000fe400078e0a00 */
[C---:B------:R-:W-:Y:S02]  /*a770*/  IMAD R11, R2.reuse, R14, R11 ;  /* 0x0000000e020b7224 */ /* 0x040fe400078e020b */
[----:B------:R-:W-:Y:S01]  /*a780*/  IMAD R0, R2, R0, R12 ;  /* 0x0000000002007224 */ /* 0x000fe200078e020c */
[----:B------:R-:W-:Y:S01]  /*a790*/  IABS R12, R245 ;  /* 0x000000f5000c7213 */ /* 0x000fe20000000000 */
[--C-:B------:R-:W-:Y:S01]  /*a7a0*/  @!P6 IMAD.IADD R6, R6, 0x1, -R2.reuse ;  /* 0x000000010606e824 */ /* 0x100fe200078e0a02 */
[----:B------:R-:W-:Y:S01]  /*a7b0*/  ISETP.GT.U32.AND P6, PT, R2, R11, PT ;  /* 0x0000000b0200720c */ /* 0x000fe20003fc4070 */
[----:B------:R-:W-:Y:S01]  /*a7c0*/  @!P5 IMAD.IADD R9, R9, 0x1, -R2 ;  /* 0x000000010909d824 */ /* 0x000fe200078e0a02 */
[----:B------:R-:W-:Y:S01]  /*a7d0*/  ISETP.GE.AND P5, PT, R246, RZ, PT ;  /* 0x000000fff600720c */ /* 0x000fe20003fa6270 */
[----:B------:R-:W-:-:S04]  /*a7e0*/  IMAD.HI.U32 R14, R4, R12, RZ ;  /* 0x0000000c040e7227 */ /* 0x000fc800078e00ff */
[----:B------:R-:W-:Y:S01]  /*a7f0*/  @!P0 IMAD.MOV R8, RZ, RZ, -R8 ;  /* 0x000000ffff088224 */ /* 0x000fe200078e0a08 */
[C---:B------:R-:W-:Y:S01]  /*a800*/  ISETP.GT.U32.AND P0, PT, R2.reuse, R0, PT ;  /* 0x000000000200720c */ /* 0x040fe20003f04070 */
[C---:B------:R-:W-:Y:S02]  /*a810*/  VIADD R247, R3.reuse, 0x164 ;  /* 0x0000016403f77836 */ /* 0x040fe40000000000 */
[----:B------:R-:W-:Y:S02]  /*a820*/  IMAD.MOV R14, RZ, RZ, -R14 ;  /* 0x000000ffff0e7224 */ /* 0x000fe400078e0a0e */
[----:B------:R-:W-:Y:S01]  /*a830*/  @!P1 IMAD.MOV R9, RZ, RZ, -R9 ;  /* 0x000000ffff099224 */ /* 0x000fe200078e0a09 */
[C---:B------:R-:W-:Y:S01]  /*a840*/  ISETP.GT.U32.AND P1, PT, R2.reuse, R5, PT ;  /* 0x000000050200720c */ /* 0x040fe20003f24070 */
[----:B------:R-:W-:Y:S01]  /*a850*/  VIADD R246, R3, 0x165 ;  /* 0x0000016503f67836 */ /* 0x000fe20000000000 */
[----:B------:R-:W-:Y:S01]  /*a860*/  IABS R10, R247 ;  /* 0x000000f7000a7213 */ /* 0x000fe20000000000 */
[C---:B------:R-:W-:Y:S01]  /*a870*/  IMAD R12, R2.reuse, R14, R12 ;  /* 0x0000000e020c7224 */ /* 0x040fe200078e020c */
[----:B------:R0:W-:Y:S01]  /*a880*/  STL [R1+0x1f0], R9 ;  /* 0x0001f00901007387 */ /* 0x0001e20000100800 */
[--C-:B------:R-:W-:Y:S01]  /*a890*/  @!P6 IMAD.IADD R11, R11, 0x1, -R2.reuse ;  /* 0x000000010b0be824 */ /* 0x100fe200078e0a02 */
[----:B-1----:R-:W-:Y:S01]  /*a8a0*/  IABS R13, R246 ;  /* 0x000000f6000d7213 */ /* 0x002fe20000000000 */
[--C-:B------:R-:W-:Y:S01]  /*a8b0*/  @!P3 IMAD.IADD R7, R7, 0x1, -R2.reuse ;  /* 0x000000010707b824 */ /* 0x100fe200078e0a02 */
[----:B------:R1:W-:Y:S01]  /*a8c0*/  STL [R1+0x1ec], R8 ;  /* 0x0001ec0801007387 */ /* 0x0003e20000100800 */
[----:B------:R-:W-:Y:S01]  /*a8d0*/  ISETP.GT.U32.AND P6, PT, R2, R12, PT ;  /* 0x0000000c0200720c */ /* 0x000fe20003fc4070 */
[--C-:B------:R-:W-:Y:S01]  /*a8e0*/  @!P0 IMAD.IADD R0, R0, 0x1, -R2.reuse ;  /* 0x0000000100008824 */ /* 0x100fe200078e0a02 */
[----:B------:R-:W-:Y:S01]  /*a8f0*/  ISETP.GE.AND P3, PT, R239, RZ, PT ;  /* 0x000000ffef00720c */ /* 0x000fe20003f66270 */
[----:B------:R-:W-:Y:S01]  /*a900*/  @!P4 IMAD.MOV R7, RZ, RZ, -R7 ;  /* 0x000000ffff07c224 */ /* 0x000fe200078e0a07 */
[----:B------:R-:W-:Y:S01]  /*a910*/  ISETP.GE.AND P0, PT, R245, RZ, PT ;  /* 0x000000fff500720c */ /* 0x000fe20003f06270 */
[----:B0-----:R-:W-:Y:S01]  /*a920*/  IMAD.MOV.U32 R9, RZ, RZ, R13 ;  /* 0x000000ffff097224 */ /* 0x001fe200078e000d */
[----:B------:R-:W-:Y:S01]  /*a930*/  ISETP.GT.U32.AND P4, PT, R2, R0, PT ;  /* 0x000000000200720c */ /* 0x000fe20003f84070 */
[----:B------:R-:W-:Y:S01]  /*a940*/  @!P1 IMAD.IADD R5, R5, 0x1, -R2 ;  /* 0x0000000105059824 */ /* 0x000fe200078e0a02 */
[----:B------:R-:W-:Y:S01]  /*a950*/  ISETP.GE.AND P1, PT, R244, RZ, PT ;  /* 0x000000fff400720c */ /* 0x000fe20003f26270 */
[----:B-1----:R-:W-:Y:S01]  /*a960*/  IMAD.MOV.U32 R8, RZ, RZ, R10 ;  /* 0x000000ffff087224 */ /* 0x002fe200078e000a */
[----:B------:R-:W-:Y:S01]  /*a970*/  STL [R1+0x1e8], R7 ;  /* 0x0001e80701007387 */ /* 0x000fe20000100800 */
[----:B------:R-:W-:Y:S01]  /*a980*/  @!P5 IMAD.MOV R6, RZ, RZ, -R6 ;  /* 0x000000ffff06d224 */ /* 0x000fe200078e0a06 */
[----:B------:R-:W-:Y:S01]  /*a990*/  ISETP.GT.U32.AND P5, PT, R2, R11, PT ;  /* 0x0000000b0200720c */ /* 0x000fe20003fa4070 */
[----:B------:R-:W-:-:S03]  /*a9a0*/  IMAD.HI.U32 R10, R4, R8, RZ ;  /* 0x00000008040a7227 */ /* 0x000fc600078e00ff */
[----:B------:R0:W-:Y:S01]  /*a9b0*/  STL [R1+0x1e4], R6 ;  /* 0x0001e40601007387 */ /* 0x0001e20000100800 */
[----:B------:R-:W-:-:S04]  /*a9c0*/  IMAD.HI.U32 R13, R4, R9, RZ ;  /* 0x00000009040d7227 */ /* 0x000fc800078e00ff */
[----:B------:R-:W-:Y:S02]  /*a9d0*/  IMAD.MOV R10, RZ, RZ, -R10 ;  /* 0x000000ffff0a7224 */ /* 0x000fe400078e0a0a */
[----:B------:R-:W-:Y:S02]  /*a9e0*/  VIADD R244, R3, 0x163 ;  /* 0x0000016303f47836 */ /* 0x000fe40000000000 */
[----:B------:R-:W-:Y:S02]  /*a9f0*/  IMAD.MOV R13, RZ, RZ, -R13 ;  /* 0x000000ffff0d7224 */ /* 0x000fe400078e0a0d */
[----:B0-----:R-:W-:Y:S01]  /*aa00*/  IMAD R6, R2, R10, R8 ;  /* 0x0000000a02067224 */ /* 0x001fe200078e0208 */
[----:B------:R-:W-:Y:S01]  /*aa10*/  IABS R10, R244 ;  /* 0x000000f4000a7213 */ /* 0x000fe20000000000 */
[----:B------:R-:W-:Y:S02]  /*aa20*/  @!P2 IMAD.MOV R5, RZ, RZ, -R5 ;  /* 0x000000ffff05a224 */ /* 0x000fe400078e0a05 */
[----:B------:R-:W-:-:S02]  /*aa30*/  @!P6 IMAD.IADD R12, R12, 0x1, -R2 ;  /* 0x000000010c0ce824 */ /* 0x000fc400078e0a02 */
[----:B------:R-:W-:Y:S01]  /*aa40*/  IMAD R9, R2, R13, R9 ;  /* 0x0000000d02097224 */ /* 0x000fe200078e0209 */
[----:B------:R0:W-:Y:S01]  /*aa50*/  STL [R1+0x1e0], R5 ;  /* 0x0001e00501007387 */ /* 0x0001e20000100800 */
[----:B------:R-:W-:Y:S01]  /*aa60*/  @!P4 IMAD.IADD R0, R0, 0x1, -R2 ;  /* 0x000000010000c824 */ /* 0x000fe200078e0a02 */
[C---:B------:R-:W-:Y:S01]  /*aa70*/  ISETP.GT.U32.AND P6, PT, R2.reuse, R12, PT ;  /* 0x0000000c0200720c */ /* 0x040fe20003fc4070 */
[C---:B------:R-:W-:Y:S01]  /*aa80*/  VIADD R239, R3.reuse, 0x161 ;  /* 0x0000016103ef7836 */ /* 0x040fe20000000000 */
[C---:B------:R-:W-:Y:S01]  /*aa90*/  ISETP.GT.U32.AND P2, PT, R2.reuse, R9, PT ;  /* 0x000000090200720c */ /* 0x040fe20003f44070 */
[----:B------:R-:W-:Y:S01]  /*aaa0*/  @!P3 IMAD.MOV R0, RZ, RZ, -R0 ;  /* 0x000000ffff00b224 */ /* 0x000fe200078e0a00 */
[----:B------:R-:W-:Y:S01]  /*aab0*/  ISETP.GT.U32.AND P4, PT, R2, R6, PT ;  /* 0x000000060200720c */ /* 0x000fe20003f84070 */
[----:B------:R-:W-:Y:S01]  /*aac0*/  VIADD R245, R3, 0x162 ;  /* 0x0000016203f57836 */ /* 0x000fe20000000000 */
[----:B------:R-:W-:Y:S01]  /*aad0*/  IABS R13, R239 ;  /* 0x000000ef000d7213 */ /* 0x000fe20000000000 */
[----:B------:R-:W-:Y:S01]  /*aae0*/  @!P5 IMAD.IADD R11, R11, 0x1, -R2 ;  /* 0x000000010b0bd824 */ /* 0x000fe200078e0a02 */
[----:B------:R1:W-:Y:S01]  /*aaf0*/  STL [R1+0x1dc], R0 ;  /* 0x0001dc0001007387 */ /* 0x0003e20000100800 */
[----:B0-----:R-:W-:Y:S01]  /*ab00*/  IMAD.HI.U32 R5, R4, R10, RZ ;  /* 0x0000000a04057227 */ /* 0x001fe200078e00ff */
[----:B------:R-:W-:-:S02]  /*ab10*/  IABS R7, R245 ;  /* 0x000000f500077213 */ /* 0x000fc40000000000 */
[----:B------:R-:W-:Y:S01]  /*ab20*/  ISETP.GE.AND P5, PT, R246, RZ, PT ;  /* 0x000000fff600720c */ /* 0x000fe20003fa6270 */
[----:B------:R-:W-:Y:S02]  /*ab30*/  IMAD.MOV R5, RZ, RZ, -R5 ;  /* 0x000000ffff057224 */ /* 0x000fe400078e0a05 */
[----:B------:R-:W-:Y:S02]  /*ab40*/  @!P6 IMAD.IADD R12, R12, 0x1, -R2 ;  /* 0x000000010c0ce824 */ /* 0x000fe400078e0a02 */
[----:B------:R-:W-:Y:S02]  /*ab50*/  IMAD R10, R2, R5, R10 ;  /* 0x00000005020a7224 */ /* 0x000fe400078e020a */
[----:B-1----:R-:W-:-:S03]  /*ab60*/  IMAD.HI.U32 R0, R4, R13, RZ ;  /* 0x0000000d04007227 */ /* 0x002fc600078e00ff */
[----:B------:R-:W-:Y:S01]  /*ab70*/  ISETP.GT.U32.AND P6, PT, R2, R10, PT ;  /* 0x0000000a0200720c */ /* 0x000fe20003fc4070 */
[--C-:B------:R-:W-:Y:S02]  /*ab80*/  @!P2 IMAD.IADD R9, R9, 0x1, -R2.reuse ;  /* 0x000000010909a824 */ /* 0x100fe400078e0a02 */
[----:B------:R-:W-:Y:S01]  /*ab90*/  @!P4 IMAD.IADD R6, R6, 0x1, -R2 ;  /* 0x000000010606c824 */ /* 0x000fe200078e0a02 */
[----:B------:R-:W-:Y:S01]  /*aba0*/  ISETP.GE.AND P4, PT, R247, RZ, PT ;  /* 0x000000fff700720c */ /* 0x000fe20003f86270 */
[----:B------:R-:W-:Y:S01]  /*abb0*/  IMAD.MOV R0, RZ, RZ, -R0 ;  /* 0x000000ffff007224 */ /* 0x000fe200078e0a00 */
[----:B------:R-:W-:Y:S01]  /*abc0*/  ISETP.GT.U32.AND P2, PT, R2, R9, PT ;  /* 0x000000090200720c */ /* 0x000fe20003f44070 */
[----:B------:R-:W-:Y:S01]  /*abd0*/  IMAD.HI.U32 R8, R4, R7, RZ ;  /* 0x0000000704087227 */ /* 0x000fe200078e00ff */
[----:B------:R-:W-:-:S03]  /*abe0*/  ISETP.GT.U32.AND P3, PT, R2, R6, PT ;  /* 0x000000060200720c */ /* 0x000fc60003f64070 */
[----:B------:R-:W-:Y:S02]  /*abf0*/  IMAD R0, R2, R0, R13 ;  /* 0x0000000002007224 */ /* 0x000fe400078e020d */
[----:B------:R-:W-:Y:S02]  /*ac00*/  IMAD.MOV R8, RZ, RZ, -R8 ;  /* 0x000000ffff087224 */ /* 0x000fe400078e0a08 */
[--C-:B------:R-:W-:Y:S01]  /*ac10*/  @!P6 IMAD.IADD R10, R10, 0x1, -R2.reuse ;  /* 0x000000010a0ae824 */ /* 0x100fe200078e0a02 */
[C---:B------:R-:W-:Y:S01]  /*ac20*/  ISETP.GT.U32.AND P6, PT, R2.reuse, R0, PT ;  /* 0x000000000200720c */ /* 0x040fe20003fc4070 */
[----:B------:R-:W-:Y:S02]  /*ac30*/  VIADD R246, R3, 0x160 ;  /* 0x0000016003f67836 */ /* 0x000fe40000000000 */
[----:B------:R-:W-:Y:S02]  /*ac40*/  IMAD R7, R2, R8, R7 ;  /* 0x0000000802077224 */ /* 0x000fe400078e0207 */
[--C-:B------:R-:W-:Y:S01]  /*ac50*/  @!P2 IMAD.IADD R9, R9, 0x1, -R2.reuse ;  /* 0x000000010909a824 */ /* 0x100fe200078e0a02 */
[----:B------:R-:W-:Y:S01]  /*ac60*/  IABS R8, R246 ;  /* 0x000000f600087213 */ /* 0x000fe20000000000 */
[----:B------:R-:W-:Y:S01]  /*ac70*/  @!P3 IMAD.IADD R6, R6, 0x1, -R2 ;  /* 0x000000010606b824 */ /* 0x000fe200078e0a02 */
[----:B------:R-:W-:Y:S01]  /*ac80*/  ISETP.GT.U32.AND P2, PT, R2, R7, PT ;  /* 0x000000070200720c */ /* 0x000fe20003f44070 */
[C---:B------:R-:W-:Y:S01]  /*ac90*/  VIADD R247, R3.reuse, 0x15f ;  /* 0x0000015f03f77836 */ /* 0x040fe20000000000 */
[----:B------:R-:W-:Y:S01]  /*aca0*/  ISETP.GE.AND P3, PT, R244, RZ, PT ;  /* 0x000000fff400720c */ /* 0x000fe20003f66270 */
[----:B------:R-:W-:-:S02]  /*acb0*/  VIADD R244, R3, 0x15e ;  /* 0x0000015e03f47836 */ /* 0x000fc40000000000 */
[----:B------:R-:W-:Y:S01]  /*acc0*/  IMAD.HI.U32 R15, R4, R8, RZ ;  /* 0x00000008040f7227 */ /* 0x000fe200078e00ff */
[----:B------:R-:W-:Y:S02]  /*acd0*/  IABS R5, R247 ;  /* 0x000000f700057213 */ /* 0x000fe40000000000 */
[----:B------:R-:W-:Y:S01]  /*ace0*/  IABS R14, R244 ;  /* 0x000000f4000e7213 */ /* 0x000fe20000000000 */
[----:B------:R-:W-:Y:S02]  /*acf0*/  IMAD.MOV.U32 R16, RZ, RZ, R11 ;  /* 0x000000ffff107224 */ /* 0x000fe400078e000b */
[----:B------:R-:W-:Y:S02]  /*ad00*/  @!P6 IMAD.IADD R0, R0, 0x1, -R2 ;  /* 0x000000010000e824 */ /* 0x000fe400078e0a02 */
[----:B------:R-:W-:Y:S02]  /*ad10*/  IMAD.MOV R15, RZ, RZ, -R15 ;  /* 0x000000ffff0f7224 */ /* 0x000fe400078e0a0f */
[----:B------:R-:W-:Y:S01]  /*ad20*/  @!P1 IMAD.MOV R16, RZ, RZ, -R16 ;  /* 0x000000ffff109224 */ /* 0x000fe200078e0a10 */
[----:B------:R-:W-:Y:S01]  /*ad30*/  ISETP.GT.U32.AND P1, PT, R2, R10, PT ;  /* 0x0000000a0200720c */ /* 0x000fe20003f24070 */
[----:B------:R-:W-:Y:S01]  /*ad40*/  IMAD.HI.U32 R13, R4, R5, RZ ;  /* 0x00000005040d7227 */ /* 0x000fe200078e00ff */
[----:B------:R-:W-:-:S02]  /*ad50*/  ISETP.GT.U32.AND P6, PT, R2, R0, PT ;  /* 0x000000000200720c */ /* 0x000fc40003fc4070 */
[----:B------:R-:W-:Y:S01]  /*ad60*/  STL [R1+0x1d8], R16 ;  /* 0x0001d81001007387 */ /* 0x000fe20000100800 */
[----:B------:R-:W-:-:S04]  /*ad70*/  IMAD.HI.U32 R11, R4, R14, RZ ;  /* 0x0000000e040b7227 */ /* 0x000fc800078e00ff */
[----:B------:R-:W-:Y:S02]  /*ad80*/  @!P0 IMAD.MOV R12, RZ, RZ, -R12 ;  /* 0x000000ffff0c8224 */ /* 0x000fe400078e0a0c */
[C---:B------:R-:W-:Y:S02]  /*ad90*/  IMAD R8, R2.reuse, R15, R8 ;  /* 0x0000000f02087224 */ /* 0x040fe400078e0208 */
[----:B------:R-:W-:Y:S01]  /*ada0*/  @!P5 IMAD.MOV R9, RZ, RZ, -R9 ;  /* 0x000000ffff09d224 */ /* 0x000fe200078e0a09 */
[----:B------:R-:W-:Y:S01]  /*adb0*/  STL [R1+0x1d4], R12 ;  /* 0x0001d40c01007387 */ /* 0x000fe20000100800 */
[----:B------:R-:W-:Y:S01]  /*adc0*/  @!P2 IMAD.IADD R7, R7, 0x1, -R2 ;  /* 0x000000010707a824 */ /* 0x000fe200078e0a02 */
[C---:B------:R-:W-:Y:S01]  /*add0*/  ISETP.GT.U32.AND P5, PT, R2.reuse, R8, PT ;  /* 0x000000080200720c */ /* 0x040fe20003fa4070 */
[----:B------:R-:W-:Y:S01]  /*ade0*/  @!P4 IMAD.MOV R6, RZ, RZ, -R6 ;  /* 0x000000ffff06c224 */ /* 0x000fe200078e0a06 */
[----:B------:R-:W-:Y:S01]  /*adf0*/  STL [R1+0x1d0], R9 ;  /* 0x0001d00901007387 */ /* 0x000fe20000100800 */
[----:B------:R-:W-:Y:S01]  /*ae00*/  IMAD.MOV R13, RZ, RZ, -R13 ;  /* 0x000000ffff0d7224 */ /* 0x000fe200078e0a0d */
[C---:B------:R-:W-:Y:S01]  /*ae10*/  ISETP.GT.U32.AND P0, PT, R2.reuse, R7, PT ;  /* 0x000000070200720c */ /* 0x040fe20003f04070 */
[----:B------:R-:W-:Y:S01]  /*ae20*/  IMAD.MOV R11, RZ, RZ, -R11 ;  /* 0x000000ffff0b7224 */ /* 0x000fe200078e0a0b */
[----:B------:R0:W-:Y:S01]  /*ae30*/  STL [R1+0x1cc], R6 ;  /* 0x0001cc0601007387 */ /* 0x0001e20000100800 */
[----:B------:R-:W-:Y:S01]  /*ae40*/  IMAD R5, R2, R13, R5 ;  /* 0x0000000d02057224 */ /* 0x000fe200078e0205 */
[----:B------:R-:W-:Y:S01]  /*ae50*/  ISETP.GE.AND P2, PT, R245, RZ, PT ;  /* 0x000000fff500720c */ /* 0x000fe20003f46270 */
[--C-:B------:R-:W-:Y:S01]  /*ae60*/  @!P1 IMAD.IADD R10, R10, 0x1, -R2.reuse ;  /* 0x000000010a0a9824 */ /* 0x100fe200078e0a02 */
[----:B------:R-:W-:Y:S01]  /*ae70*/  ISETP.GE.AND P4, PT, R239, RZ, PT ;  /* 0x000000ffef00720c */ /* 0x000fe20003f86270 */
[----:B------:R-:W-:Y:S01]  /*ae80*/  @!P6 IMAD.IADD R0, R0, 0x1, -R2 ;  /* 0x000000010000e824 */ /* 0x000fe200078e0a02 */
[----:B------:R-:W-:Y:S01]  /*ae90*/  ISETP.GT.U32.AND P1, PT, R2, R5, PT ;  /* 0x000000050200720c */ /* 0x000fe20003f24070 */
[----:B------:R-:W-:-:S02]  /*aea0*/  VIADD R245, R3, 0x15d ;  /* 0x0000015d03f57836 */ /* 0x000fc40000000000 */
[----:B------:R-:W-:Y:S01]  /*aeb0*/  @!P5 IMAD.IADD R8, R8, 0x1, -R2 ;  /* 0x000000010808d824 */ /* 0x000fe200078e0a02 */
[----:B------:R-:W-:Y:S01]  /*aec0*/  ISETP.GE.AND P5, PT, R247, RZ, PT ;  /* 0x000000fff700720c */ /* 0x000fe20003fa6270 */
[----:B0-----:R-:W-:Y:S01]  /*aed0*/  IMAD R6, R2, R11, R14 ;  /* 0x0000000b02067224 */ /* 0x001fe200078e020e */
[----:B------:R-:W-:Y:S01]  /*aee0*/  IABS R13, R245 ;  /* 0x000000f5000d7213 */ /* 0x000fe20000000000 */
[----:B------:R-:W-:Y:S01]  /*aef0*/  @!P0 IMAD.IADD R7, R7, 0x1, -R2 ;  /* 0x0000000107078824 */ /* 0x000fe200078e0a02 */
[----:B------:R-:W-:Y:S01]  /*af00*/  ISETP.GE.AND P0, PT, R246, RZ, PT ;  /* 0x000000fff600720c */ /* 0x000fe20003f06270 */
[----:B------:R-:W-:Y:S01]  /*af10*/  @!P3 IMAD.MOV R10, RZ, RZ, -R10 ;  /* 0x000000ffff0ab224 */ /* 0x000fe200078e0a0a */
[C---:B------:R-:W-:Y:S01]  /*af20*/  ISETP.GT.U32.AND P6, PT, R2.reuse, R6, PT ;  /* 0x000000060200720c */ /* 0x040fe20003fc4070 */
[----:B------:R-:W-:Y:S01]  /*af30*/  VIADD R246, R3, 0x15c ;  /* 0x0000015c03f67836 */ /* 0x000fe20000000000 */
[----:B------:R-:W-:Y:S01]  /*af40*/  ISETP.GT.U32.AND P3, PT, R2, R8, PT ;  /* 0x000000080200720c */ /* 0x000fe20003f64070 */
[----:B------:R-:W-:Y:S01]  /*af50*/  @!P1 IMAD.IADD R5, R5, 0x1, -R2 ;  /* 0x0000000105059824 */ /* 0x000fe200078e0a02 */
[----:B------:R0:W-:Y:S01]  /*af60*/  STL [R1+0x1c8], R10 ;  /* 0x0001c80a01007387 */ /* 0x0001e20000100800 */
[----:B------:R-:W-:Y:S01]  /*af70*/  IMAD.MOV.U32 R12, RZ, RZ, R7 ;  /* 0x000000ffff0c7224 */ /* 0x000fe200078e0007 */
[----:B------:R-:W-:Y:S01]  /*af80*/  ISETP.GE.AND P1, PT, R244, RZ, PT ;  /* 0x000000fff400720c */ /* 0x000fe20003f26270 */
[----:B------:R-:W-:-:S04]  /*af90*/  IMAD.HI.U32 R9, R4, R13, RZ ;  /* 0x0000000d04097227 */ /* 0x000fc800078e00ff */
[----:B------:R-:W-:Y:S01]  /*afa0*/  @!P2 IMAD.MOV R12, RZ, RZ, -R12 ;  /* 0x000000ffff0ca224 */ /* 0x000fe200078e0a0c */
[----:B------:R-:W-:Y:S01]  /*afb0*/  ISETP.GT.U32.AND P2, PT, R2, R5, PT ;  /* 0x000000050200720c */ /* 0x000fe20003f44070 */
[----:B------:R-:W-:Y:S01]  /*afc0*/  @!P6 IMAD.IADD R6, R6, 0x1, -R2 ;  /* 0x000000010606e824 */ /* 0x000fe200078e0a02 */
[----:B0-----:R-:W-:Y:S01]  /*afd0*/  IABS R10, R246 ;  /* 0x000000f6000a7213 */ /* 0x001fe20000000000 */
[----:B------:R-:W-:Y:S01]  /*afe0*/  IMAD.MOV R9, RZ, RZ, -R9 ;  /* 0x000000ffff097224 */ /* 0x000fe200078e0a09 */
[----:B------:R0:W-:Y:S01]  /*aff0*/  STL [R1+0x1c4], R12 ;  /* 0x0001c40c01007387 */ /* 0x0001e20000100800 */
[----:B------:R-:W-:Y:S01]  /*b000*/  VIADD R247, R3, 0x15b ;  /* 0x0000015b03f77836 */ /* 0x000fe20000000000 */
[----:B------:R-:W-:Y:S01]  /*b010*/  ISETP.GT.U32.AND P6, PT, R2, R6, PT ;  /* 0x000000060200720c */ /* 0x000fe20003fc4070 */
[----:B------:R-:W-:-:S03]  /*b020*/  IMAD.HI.U32 R7, R4, R10, RZ ;  /* 0x0000000a04077227 */ /* 0x000fc600078e00ff */
[----:B------:R-:W-:Y:S01]  /*b030*/  IABS R11, R247 ;  /* 0x000000f7000b7213 */ /* 0x000fe20000000000 */
[----:B------:R-:W-:Y:S02]  /*b040*/  IMAD R9, R2, R9, R13 ;  /* 0x0000000902097224 */ /* 0x000fe400078e020d */
[----:B------:R-:W-:Y:S02]  /*b050*/  IMAD.MOV R7, RZ, RZ, -R7 ;  /* 0x000000ffff077224 */ /* 0x000fe400078e0a07 */
[----:B------:R-:W-:Y:S01]  /*b060*/  @!P3 IMAD.IADD R8, R8, 0x1, -R2 ;  /* 0x000000010808b824 */ /* 0x000fe200078e0a02 */
[C---:B------:R-:W-:Y:S01]  /*b070*/  ISETP.GT.U32.AND P3, PT, R2.reuse, R9, PT ;  /* 0x000000090200720c */ /* 0x040fe20003f64070 */
[----:B------:R-:W-:Y:S02]  /*b080*/  IMAD R7, R2, R7, R10 ;  /* 0x0000000702077224 */ /* 0x000fe400078e020a */
[----:B0-----:R-:W-:Y:S02]  /*b090*/  IMAD.MOV.U32 R12, RZ, RZ, R8 ;  /* 0x000000ffff0c7224 */ /* 0x001fe400078e0008 */
[----:B------:R-:W-:Y:S01]  /*b0a0*/  @!P4 IMAD.MOV R0, RZ, RZ, -R0 ;  /* 0x000000ffff00c224 */ /* 0x000fe200078e0a00 */
[----:B------:R-:W-:Y:S01]  /*b0b0*/  ISETP.GE.AND P4, PT, R245, RZ, PT ;  /* 0x000000fff500720c */ /* 0x000fe20003f86270 */
[--C-:B------:R-:W-:Y:S01]  /*b0c0*/  @!P2 IMAD.IADD R5, R5, 0x1, -R2.reuse ;  /* 0x000000010505a824 */ /* 0x100fe200078e0a02 */
[----:B------:R-:W-:Y:S01]  /*b0d0*/  ISETP.GE.AND P2, PT, R247, RZ, PT ;  /* 0x000000fff700720c */ /* 0x000fe20003f46270 */
[----:B------:R-:W-:Y:S01]  /*b0e0*/  @!P6 IMAD.IADD R6, R6, 0x1, -R2 ;  /* 0x000000010606e824 */ /* 0x000fe200078e0a02 */
[----:B------:R-:W-:Y:S01]  /*b0f0*/  ISETP.GT.U32.AND P6, PT, R2, R7, PT ;  /* 0x000000070200720c */ /* 0x000fe20003fc4070 */
[----:B------:R-:W-:Y:S01]  /*b100*/  @!P0 IMAD.MOV R12, RZ, RZ, -R12 ;  /* 0x000000ffff0c8224 */ /* 0x000fe200078e0a0c */
[----:B------:R0:W-:Y:S01]  /*b110*/  STL [R1+0x1c0], R0 ;  /* 0x0001c00001007387 */ /* 0x0001e20000100800 */
[----:B------:R-:W-:Y:S01]  /*b120*/  VIADD R247, R3, 0x15a ;  /* 0x0000015a03f77836 */ /* 0x000fe20000000000 */
[----:B------:R-:W-:Y:S01]  /*b130*/  ISETP.GE.AND P0, PT, R246, RZ, PT ;  /* 0x000000fff600720c */ /* 0x000fe20003f06270 */
[----:B------:R-:W-:Y:S01]  /*b140*/  @!P3 IMAD.IADD R9, R9, 0x1, -R2 ;  /* 0x000000010909b824 */ /* 0x000fe200078e0a02 */
[----:B------:R1:W-:Y:S01]  /*b150*/  STL [R1+0x1bc], R12 ;  /* 0x0001bc0c01007387 */ /* 0x0003e20000100800 */
[----:B------:R-:W-:Y:S01]  /*b160*/  VIADD R244, R3, 0x159 ;  /* 0x0000015903f47836 */ /* 0x000fe20000000000 */
[----:B------:R-:W-:Y:S01]  /*b170*/  ISETP.GE.AND P3, PT, R247, RZ, PT ;  /* 0x000000fff700720c */ /* 0x000fe20003f66270 */
[----:B------:R-:W-:-:S02]  /*b180*/  IMAD.MOV.U32 R14, RZ, RZ, R5 ;  /* 0x000000ffff0e7224 */ /* 0x000fc400078e0005 */
[----:B------:R-:W-:Y:S02]  /*b190*/  VIADD R245, R3, 0x158 ;  /* 0x0000015803f57836 */ /* 0x000fe40000000000 */
[----:B0-----:R-:W-:Y:S01]  /*b1a0*/  IMAD.HI.U32 R0, R4, R11, RZ ;  /* 0x0000000b04007227 */ /* 0x001fe200078e00ff */
[----:B-1----:R-:W-:-:S03]  /*b1b0*/  IABS R12, R247 ;  /* 0x000000f7000c7213 */ /* 0x002fc60000000000 */
[----:B------:R-:W-:Y:S01]  /*b1c0*/  IMAD.MOV R0, RZ, RZ, -R0 ;  /* 0x000000ffff007224 */ /* 0x000fe200078e0a00 */
[----:B------:R-:W-:Y:S01]  /*b1d0*/  IABS R8, R245 ;  /* 0x000000f500087213 */ /* 0x000fe20000000000 */
[----:B------:R-:W-:Y:S02]  /*b1e0*/  @!P6 IMAD.IADD R7, R7, 0x1, -R2 ;  /* 0x000000010707e824 */ /* 0x000fe400078e0a02 */
[C---:B------:R-:W-:Y:S01]  /*b1f0*/  IMAD R10, R2.reuse, R0, R11 ;  /* 0x00000000020a7224 */ /* 0x040fe200078e020b */
[----:B------:R-:W-:Y:S01]  /*b200*/  IABS R0, R244 ;  /* 0x000000f400007213 */ /* 0x000fe20000000000 */
[----:B------:R-:W-:Y:S01]  /*b210*/  IMAD.MOV.U32 R11, RZ, RZ, R12 ;  /* 0x000000ffff0b7224 */ /* 0x000fe200078e000c */
[C---:B------:R-:W-:Y:S01]  /*b220*/  ISETP.GT.U32.AND P6, PT, R2.reuse, R7, PT ;  /* 0x000000070200720c */ /* 0x040fe20003fc4070 */
[----:B------:R-:W-:Y:S01]  /*b230*/  @!P5 IMAD.MOV R14, RZ, RZ, -R14 ;  /* 0x000000ffff0ed224 */ /* 0x000fe200078e0a0e */
[----:B------:R-:W-:Y:S01]  /*b240*/  ISETP.GT.U32.AND P5, PT, R2, R9, PT ;  /* 0x000000090200720c */ /* 0x000fe20003fa4070 */
[----:B------:R-:W-:-:S03]  /*b250*/  IMAD.HI.U32 R13, R4, R11, RZ ;  /* 0x0000000b040d7227 */ /* 0x000fc600078e00ff */
[----:B------:R0:W-:Y:S01]  /*b260*/  STL [R1+0x1b8], R14 ;  /* 0x0001b80e01007387 */ /* 0x0001e20000100800 */
[----:B------:R-:W-:-:S04]  /*b270*/  IMAD.HI.U32 R5, R4, R0, RZ ;  /* 0x0000000004057227 */ /* 0x000fc800078e00ff */
[----:B------:R-:W-:Y:S02]  /*b280*/  IMAD.MOV R13, RZ, RZ, -R13 ;  /* 0x000000ffff0d7224 */ /* 0x000fe400078e0a0d */
[----:B------:R-:W-:Y:S02]  /*b290*/  IMAD.MOV R5, RZ, RZ, -R5 ;  /* 0x000000ffff057224 */ /* 0x000fe400078e0a05 */
[C---:B------:R-:W-:Y:S02]  /*b2a0*/  IMAD R11, R2.reuse, R13, R11 ;  /* 0x0000000d020b7224 */ /* 0x040fe400078e020b */
[----:B0-----:R-:W-:Y:S02]  /*b2b0*/  IMAD.MOV.U32 R14, RZ, RZ, R6 ;  /* 0x000000ffff0e7224 */ /* 0x001fe400078e0006 */
[C---:B------:R-:W-:Y:S02]  /*b2c0*/  IMAD R0, R2.reuse, R5, R0 ;  /* 0x0000000502007224 */ /* 0x040fe400078e0200 */
[----:B------:R-:W-:Y:S01]  /*b2d0*/  @!P1 IMAD.MOV R14, RZ, RZ, -R14 ;  /* 0x000000ffff0e9224 */ /* 0x000fe200078e0a0e */
[C---:B------:R-:W-:Y:S01]  /*b2e0*/  ISETP.GT.U32.AND P1, PT, R2.reuse, R10, PT ;  /* 0x0000000a0200720c */ /* 0x040fe20003f24070 */
[--C-:B------:R-:W-:Y:S01]  /*b2f0*/  @!P5 IMAD.IADD R9, R9, 0x1, -R2.reuse ;  /* 0x000000010909d824 */ /* 0x100fe200078e0a02 */
[C---:B------:R-:W-:Y:S01]  /*b300*/  ISETP.GT.U32.AND P5, PT, R2.reuse, R11, PT ;  /* 0x0000000b0200720c */ /* 0x040fe20003fa4070 */
[----:B------:R-:W-:Y:S01]  /*b310*/  VIADD R239, R3, 0x157 ;  /* 0x0000015703ef7836 */ /* 0x000fe20000000000 */
[----:B------:R-:W-:Y:S01]  /*b320*/  STL [R1+0x1b4], R14 ;  /* 0x0001b40e01007387 */ /* 0x000fe20000100800 */
[----:B------:R-:W-:Y:S01]  /*b330*/  @!P6 IMAD.IADD R7, R7, 0x1, -R2 ;  /* 0x000000010707e824 */ /* 0x000fe200078e0a02 */
[----:B------:R-:W-:Y:S01]  /*b340*/  ISETP.GT.U32.AND P6, PT, R2, R0, PT ;  /* 0x000000000200720c */ /* 0x000fe20003fc4070 */
[----:B------:R-:W-:Y:S01]  /*b350*/  VIADD R246, R3, 0x156 ;  /* 0x0000015603f67836 */ /* 0x000fe20000000000 */
[----:B------:R-:W-:Y:S01]  /*b360*/  IABS R12, R239 ;  /* 0x000000ef000c7213 */ /* 0x000fe20000000000 */
[----:B------:R-:W-:-:S03]  /*b370*/  IMAD.HI.U32 R13, R4, R8, RZ ;  /* 0x00000008040d7227 */ /* 0x000fc600078e00ff */
[----:B------:R-:W-:Y:S01]  /*b380*/  IABS R5, R246 ;  /* 0x000000f600057213 */ /* 0x000fe20000000000 */
[----:B------:R-:W-:Y:S01]  /*b390*/  @!P1 IMAD.IADD R10, R10, 0x1, -R2 ;  /* 0x000000010a0a9824 */ /* 0x000fe200078e0a02 */
[----:B------:R-:W-:Y:S01]  /*b3a0*/  ISETP.GE.AND P1, PT, R244, RZ, PT ;  /* 0x000000fff400720c */ /* 0x000fe20003f26270 */
[----:B------:R-:W-:Y:S02]  /*b3b0*/  IMAD.MOV.U32 R6, RZ, RZ, R12 ;  /* 0x000000ffff067224 */ /* 0x000fe400078e000c */
[----:B------:R-:W-:Y:S01]  /*b3c0*/  @!P5 IMAD.IADD R11, R11, 0x1, -R2 ;  /* 0x000000010b0bd824 */ /* 0x000fe200078e0a02 */
[----:B------:R-:W-:Y:S01]  /*b3d0*/  ISETP.GT.U32.AND P5, PT, R2, R10, PT ;  /* 0x0000000a0200720c */ /* 0x000fe20003fa4070 */
[----:B------:R-:W-:Y:S02]  /*b3e0*/  IMAD.MOV R13, RZ, RZ, -R13 ;  /* 0x000000ffff0d7224 */ /* 0x000fe400078e0a0d */
[----:B------:R-:W-:-:S04]  /*b3f0*/  IMAD.HI.U32 R12, R4, R6, RZ ;  /* 0x00000006040c7227 */ /* 0x000fc800078e00ff */
[----:B------:R-:W-:Y:S01]  /*b400*/  @!P6 IMAD.IADD R0, R0, 0x1, -R2 ;  /* 0x000000010000e824 */ /* 0x000fe200078e0a02 */
[C---:B------:R-:W-:Y:S01]  /*b410*/  ISETP.GT.U32.AND P6, PT, R2.reuse, R11, PT ;  /* 0x0000000b0200720c */ /* 0x040fe20003fc4070 */
[----:B------:R-:W-:Y:S02]  /*b420*/  IMAD R8, R2, R13, R8 ;  /* 0x0000000d02087224 */ /* 0x000fe400078e0208 */
[----:B------:R-:W-:Y:S02]  /*b430*/  IMAD.MOV R12, RZ, RZ, -R12 ;  /* 0x000000ffff0c7224 */ /* 0x000fe400078e0a0c */
[----:B------:R-:W-:-:S04]  /*b440*/  IMAD.HI.U32 R13, R4, R5, RZ ;  /* 0x00000005040d7227 */ /* 0x000fc800078e00ff */
[----:B------:R-:W-:Y:S01]  /*b450*/  @!P4 IMAD.MOV R9, RZ, RZ, -R9 ;  /* 0x000000ffff09c224 */ /* 0x000fe200078e0a09 */
[C---:B------:R-:W-:Y:S01]  /*b460*/  ISETP.GT.U32.AND P4, PT, R2.reuse, R0, PT ;  /* 0x000000000200720c */ /* 0x040fe20003f84070 */
[----:B------:R-:W-:Y:S01]  /*b470*/  @!P0 IMAD.MOV R7, RZ, RZ, -R7 ;  /* 0x000000ffff078224 */ /* 0x000fe200078e0a07 */
[C---:B------:R-:W-:Y:S01]  /*b480*/  ISETP.GT.U32.AND P0, PT, R2.reuse, R8, PT ;  /* 0x000000080200720c */ /* 0x040fe20003f04070 */
[----:B------:R-:W-:Y:S01]  /*b490*/  IMAD R6, R2, R12, R6 ;  /* 0x0000000c02067224 */ /* 0x000fe200078e0206 */
[----:B------:R-:W-:Y:S01]  /*b4a0*/  STL [R1+0x1b0], R9 ;  /* 0x0001b00901007387 */ /* 0x000fe20000100800 */
[----:B------:R-:W-:Y:S02]  /*b4b0*/  IMAD.MOV R13, RZ, RZ, -R13 ;  /* 0x000000ffff0d7224 */ /* 0x000fe400078e0a0d */
[----:B------:R-:W-:Y:S01]  /*b4c0*/  @!P5 IMAD.IADD R10, R10, 0x1, -R2 ;  /* 0x000000010a0ad824 */ /* 0x000fe200078e0a02 */
[----:B------:R0:W-:Y:S01]  /*b4d0*/  STL [R1+0x1ac], R7 ;  /* 0x0001ac0701007387 */ /* 0x0001e20000100800 */
[----:B------:R-:W-:Y:S01]  /*b4e0*/  ISETP.GT.U32.AND P5, PT, R2, R6, PT ;  /* 0x000000060200720c */ /* 0x000fe20003fa4070 */
[----:B------:R-:W-:-:S02]  /*b4f0*/  VIADD R247, R3, 0x155 ;  /* 0x0000015503f77836 */ /* 0x000fc40000000000 */
[--C-:B------:R-:W-:Y:S02]  /*b500*/  @!P6 IMAD.IADD R11, R11, 0x1, -R2.reuse ;  /* 0x000000010b0be824 */ /* 0x100fe400078e0a02 */
[----:B------:R-:W-:Y:S01]  /*b510*/  VIADD R244, R3, 0x154 ;  /* 0x0000015403f47836 */ /* 0x000fe20000000000 */
[----:B------:R-:W-:Y:S01]  /*b520*/  IABS R12, R247 ;  /* 0x000000f7000c7213 */ /* 0x000fe20000000000 */
[----:B------:R-:W-:Y:S01]  /*b530*/  @!P0 IMAD.IADD R8, R8, 0x1, -R2 ;  /* 0x0000000108088824 */ /* 0x000fe200078e0a02 */
[----:B------:R-:W-:Y:S01]  /*b540*/  ISETP.GE.AND P0, PT, R239, RZ, PT ;  /* 0x000000ffef00720c */ /* 0x000fe20003f06270 */
[----:B0-----:R-:W-:Y:S01]  /*b550*/  IMAD R7, R2, R13, R5 ;  /* 0x0000000d02077224 */ /* 0x001fe200078e0205 */
[----:B------:R-:W-:Y:S01]  /*b560*/  IABS R9, R244 ;  /* 0x000000f400097213 */ /* 0x000fe20000000000 */
[----:B------:R-:W-:-:S03]  /*b570*/  IMAD.HI.U32 R5, R4, R12, RZ ;  /* 0x0000000c04057227 */ /* 0x000fc600078e00ff */
[----:B------:R-:W-:Y:S01]  /*b580*/  ISETP.GT.U32.AND P6, PT, R2, R7, PT ;  /* 0x000000070200720c */ /* 0x000fe20003fc4070 */
[--C-:B------:R-:W-:Y:S01]  /*b590*/  @!P5 IMAD.IADD R6, R6, 0x1, -R2.reuse ;  /* 0x000000010606d824 */ /* 0x100fe200078e0a02 */
[----:B------:R-:W-:Y:S01]  /*b5a0*/  ISETP.GT.U32.AND P5, PT, R2, R8, PT ;  /* 0x000000080200720c */ /* 0x000fe20003fa4070 */
[----:B------:R-:W-:Y:S02]  /*b5b0*/  IMAD.MOV R5, RZ, RZ, -R5 ;  /* 0x000000ffff057224 */ /* 0x000fe400078e0a05 */
[----:B------:R-:W-:Y:S01]  /*b5c0*/  @!P4 IMAD.IADD R0, R0, 0x1, -R2 ;  /* 0x000000010000c824 */ /* 0x000fe200078e0a02 */
[----:B------:R-:W-:Y:S01]  /*b5d0*/  ISETP.GE.AND P4, PT, R245, RZ, PT ;  /* 0x000000fff500720c */ /* 0x000fe20003f86270 */
[----:B------:R-:W-:-:S04]  /*b5e0*/  IMAD.HI.U32 R13, R4, R9, RZ ;  /* 0x00000009040d7227 */ /* 0x000fc800078e00ff */
[C---:B------:R-:W-:Y:S02]  /*b5f0*/  IMAD R5, R2.reuse, R5, R12 ;  /* 0x0000000502057224 */ /* 0x040fe400078e020c */
[----:B------:R-:W-:Y:S01]  /*b600*/  @!P6 IMAD.IADD R7, R7, 0x1, -R2 ;  /* 0x000000010707e824 */ /* 0x000fe200078e0a02 */
[C---:B------:R-:W-:Y:S01]  /*b610*/  ISETP.GT.U32.AND P6, PT, R2.reuse, R6, PT ;  /* 0x000000060200720c */ /* 0x040fe20003fc4070 */
[----:B------:R-:W-:Y:S02]  /*b620*/  @!P2 IMAD.MOV R10, RZ, RZ, -R10 ;  /* 0x000000ffff0aa224 */ /* 0x000fe400078e0a0a */
[----:B------:R-:W-:Y:S01]  /*b630*/  @!P3 IMAD.MOV R11, RZ, RZ, -R11 ;  /* 0x000000ffff0bb224 */ /* 0x000fe200078e0a0b */
[C---:B------:R-:W-:Y:S01]  /*b640*/  ISETP.GT.U32.AND P2, PT, R2.reuse, R7, PT ;  /* 0x000000070200720c */ /* 0x040fe20003f44070 */
[----:B------:R-:W-:Y:S01]  /*b650*/  @!P1 IMAD.MOV R0, RZ, RZ, -R0 ;  /* 0x000000ffff009224 */ /* 0x000fe200078e0a00 */
[----:B------:R-:W-:Y:S01]  /*b660*/  STL [R1+0x1a8], R10 ;  /* 0x0001a80a01007387 */ /* 0x000fe20000100800 */
[C---:B------:R-:W-:Y:S01]  /*b670*/  VIADD R245, R3.reuse, 0x153 ;  /* 0x0000015303f57836 */ /* 0x040fe20000000000 */
[----:B------:R-:W-:Y:S01]  /*b680*/  ISETP.GT.U32.AND P1, PT, R2, R5, PT ;  /* 0x000000050200720c */ /* 0x000fe20003f24070 */
[----:B------:R-:W-:Y:S01]  /*b690*/  IMAD.MOV R13, RZ, RZ, -R13 ;  /* 0x000000ffff0d7224 */ /* 0x000fe200078e0a0d */
[----:B------:R0:W-:Y:S01]  /*b6a0*/  STL [R1+0x1a4], R11 ;  /* 0x0001a40b01007387 */ /* 0x0001e20000100800 */
[----:B------:R-:W-:Y:S01]  /*b6b0*/  ISETP.GE.AND P3, PT, R246, RZ, PT ;  /* 0x000000fff600720c */ /* 0x000fe20003f66270 */
[----:B------:R-:W-:Y:S01]  /*b6c0*/  VIADD R246, R3, 0x152 ;  /* 0x0000015203f67836 */ /* 0x000fe20000000000 */
[----:B------:R-:W-:Y:S01]  /*b6d0*/  IABS R12, R245 ;  /* 0x000000f5000c7213 */ /* 0x000fe20000000000 */
[----:B------:R1:W-:Y:S01]  /*b6e0*/  STL [R1+0x1a0], R0 ;  /* 0x0001a00001007387 */ /* 0x0003e20000100800 */
[----:B------:R-:W-:-:S02]  /*b6f0*/  @!P6 IMAD.IADD R6, R6, 0x1, -R2 ;  /* 0x000000010606e824 */ /* 0x000fc400078e0a02 */
[--C-:B------:R-:W-:Y:S01]  /*b700*/  @!P5 IMAD.IADD R8, R8, 0x1, -R2.reuse ;  /* 0x000000010808d824 */ /* 0x100fe200078e0a02 */
[----:B------:R-:W-:Y:S01]  /*b710*/  ISETP.GE.AND P5, PT, R247, RZ, PT ;  /* 0x000000fff700720c */ /* 0x000fe20003fa6270 */
[----:B------:R-:W-:Y:S01]  /*b720*/  VIADD R247, R3, 0x151 ;  /* 0x0000015103f77836 */ /* 0x000fe20000000000 */
[----:B0-----:R-:W-:Y:S01]  /*b730*/  IABS R11, R246 ;  /* 0x000000f6000b7213 */ /* 0x001fe20000000000 */
[----:B------:R-:W-:Y:S01]  /*b740*/  @!P1 IMAD.IADD R5, R5, 0x1, -R2 ;  /* 0x0000000105059824 */ /* 0x000fe200078e0a02 */
[----:B------:R-:W-:Y:S01]  /*b750*/  ISETP.GE.AND P1, PT, R245, RZ, PT ;  /* 0x000000fff500720c */ /* 0x000fe20003f26270 */
[----:B------:R-:W-:Y:S01]  /*b760*/  @!P4 IMAD.MOV R8, RZ, RZ, -R8 ;  /* 0x000000ffff08c224 */ /* 0x000fe200078e0a08 */
[----:B------:R-:W-:Y:S01]  /*b770*/  IABS R10, R247 ;  /* 0x000000f7000a7213 */ /* 0x000fe20000000000 */
[C---:B-1----:R-:W-:Y:S01]  /*b780*/  IMAD R0, R2.reuse, R13, R9 ;  /* 0x0000000d02007224 */ /* 0x042fe200078e0209 */
[----:B------:R-:W-:Y:S01]  /*b790*/  ISETP.GT.U32.AND P4, PT, R2, R5, PT ;  /* 0x000000050200720c */ /* 0x000fe20003f84070 */
[----:B------:R-:W-:Y:S01]  /*b7a0*/  IMAD.HI.U32 R9, R4, R12, RZ ;  /* 0x0000000c04097227 */ /* 0x000fe200078e00ff */
[----:B------:R-:W-:Y:S02]  /*b7b0*/  STL [R1+0x19c], R8 ;  /* 0x00019c0801007387 */ /* 0x000fe40000100800 */
[----:B------:R-:W-:Y:S01]  /*b7c0*/  ISETP.GT.U32.AND P6, PT, R2, R0, PT ;  /* 0x000000000200720c */ /* 0x000fe20003fc4070 */
[----:B------:R-:W-:-:S02]  /*b7d0*/  IMAD.MOV R9, RZ, RZ, -R9 ;  /* 0x000000ffff097224 */ /* 0x000fc400078e0a09 */
[----:B------:R-:W-:Y:S02]  /*b7e0*/  @!P0 IMAD.MOV R6, RZ, RZ, -R6 ;  /* 0x000000ffff068224 */ /* 0x000fe400078e0a06 */
[----:B------:R-:W-:Y:S01]  /*b7f0*/  @!P2 IMAD.IADD R7, R7, 0x1, -R2 ;  /* 0x000000010707a824 */ /* 0x000fe200078e0a02 */
[----:B------:R-:W-:Y:S01]  /*b800*/  ISETP.GE.AND P2, PT, R244, RZ, PT ;  /* 0x000000fff400720c */ /* 0x000fe20003f46270 */
[----:B------:R-:W-:Y:S01]  /*b810*/  IMAD R9, R2, R9, R12 ;  /* 0x0000000902097224 */ /* 0x000fe200078e020c */
[----:B------:R0:W-:Y:S01]  /*b820*/  STL [R1+0x198], R6 ;  /* 0x0001980601007387 */ /* 0x0001e20000100800 */
[----:B------:R-:W-:-:S04]  /*b830*/  IMAD.HI.U32 R14, R4, R11, RZ ;  /* 0x0000000b040e7227 */ /* 0x000fc800078e00ff */
[----:B------:R-:W-:Y:S01]  /*b840*/  @!P6 IMAD.IADD R0, R0, 0x1, -R2 ;  /* 0x000000010000e824 */ /* 0x000fe200078e0a02 */
[----:B------:R-:W-:Y:S01]  /*b850*/  ISETP.GT.U32.AND P6, PT, R2, R9, PT ;  /* 0x000000090200720c */ /* 0x000fe20003fc4070 */
[----:B------:R-:W-:-:S03]  /*b860*/  IMAD.HI.U32 R12, R4, R10, RZ ;  /* 0x0000000a040c7227 */ /* 0x000fc600078e00ff */
[----:B------:R-:W-:Y:S01]  /*b870*/  ISETP.GT.U32.AND P0, PT, R2, R0, PT ;  /* 0x000000000200720c */ /* 0x000fe20003f04070 */
[----:B0-----:R-:W-:Y:S02]  /*b880*/  IMAD.MOV.U32 R6, RZ, RZ, R7 ;  /* 0x000000ffff067224 */ /* 0x001fe400078e0007 */
[----:B------:R-:W-:Y:S02]  /*b890*/  IMAD.MOV R14, RZ, RZ, -R14 ;  /* 0x000000ffff0e7224 */ /* 0x000fe400078e0a0e */
[----:B------:R-:W-:Y:S02]  /*b8a0*/  VIADD R244, R3, 0x150 ;  /* 0x0000015003f47836 */ /* 0x000fe40000000000 */
[----:B------:R-:W-:Y:S01]  /*b8b0*/  @!P3 IMAD.MOV R6, RZ, RZ, -R6 ;  /* 0x000000ffff06b224 */ /* 0x000fe200078e0a06 */
[----:B------:R-:W-:Y:S01]  /*b8c0*/  ISETP.GE.AND P3, PT, R246, RZ, PT ;  /* 0x000000fff600720c */ /* 0x000fe20003f66270 */
[----:B------:R-:W-:Y:S01]  /*b8d0*/  IMAD.MOV R12, RZ, RZ, -R12 ;  /* 0x000000ffff0c7224 */ /* 0x000fe200078e0a0c */
[----:B------:R-:W-:Y:S01]  /*b8e0*/  IABS R13, R244 ;  /* 0x000000f4000d7213 */ /* 0x000fe20000000000 */
[----:B------:R-:W-:Y:S01]  /*b8f0*/  IMAD R7, R2, R14, R11 ;  /* 0x0000000e02077224 */ /* 0x000fe200078e020b */
[----:B------:R0:W-:Y:S01]  /*b900*/  STL [R1+0x190], R6 ;  /* 0x0001900601007387 */ /* 0x0001e20000100800 */
[----:B------:R-:W-:-:S02]  /*b910*/  @!P4 IMAD.IADD R5, R5, 0x1, -R2 ;  /* 0x000000010505c824 */ /* 0x000fc400078e0a02 */
[----:B------:R-:W-:Y:S01]  /*b920*/  IMAD.MOV.U32 R8, RZ, RZ, R13 ;  /* 0x000000ffff087224 */ /* 0x000fe200078e000d */
[----:B------:R-:W-:Y:S01]  /*b930*/  ISETP.GT.U32.AND P4, PT, R2, R7, PT ;  /* 0x000000070200720c */ /* 0x000fe20003f84070 */
[----:B------:R-:W-:Y:S02]  /*b940*/  @!P6 IMAD.IADD R9, R9, 0x1, -R2 ;  /* 0x000000010909e824 */ /* 0x000fe400078e0a02 */
[----:B------:R-:W-:Y:S02]  /*b950*/  IMAD.MOV.U32 R15, RZ, RZ, R5 ;  /* 0x000000ffff0f7224 */ /* 0x000fe400078e0005 */
[----:B------:R-:W-:-:S04]  /*b960*/  IMAD.HI.U32 R11, R4, R8, RZ ;  /* 0x00000008040b7227 */ /* 0x000fc800078e00ff */
[C---:B0-----:R-:W-:Y:S02]  /*b970*/  IMAD R6, R2.reuse, R12, R10 ;  /* 0x0000000c02067224 */ /* 0x041fe400078e020a */
[C---:B------:R-:W-:Y:S02]  /*b980*/  VIADD R239, R3.reuse, 0x14f ;  /* 0x0000014f03ef7836 */ /* 0x040fe40000000000 */
[----:B------:R-:W-:Y:S01]  /*b990*/  @!P5 IMAD.MOV R15, RZ, RZ, -R15 ;  /* 0x000000ffff0fd224 */ /* 0x000fe200078e0a0f */
[----:B------:R-:W-:Y:S01]  /*b9a0*/  ISETP.GT.U32.AND P6, PT, R2, R6, PT ;  /* 0x000000060200720c */ /* 0x000fe20003fc4070 */
[----:B------:R-:W-:Y:S01]  /*b9b0*/  IMAD.MOV R11, RZ, RZ, -R11 ;  /* 0x000000ffff0b7224 */ /* 0x000fe200078e0a0b */
[----:B------:R-:W-:Y:S01]  /*b9c0*/  IABS R13, R239 ;  /* 0x000000ef000d7213 */ /* 0x000fe20000000000 */
[--C-:B------:R-:W-:Y:S01]  /*b9d0*/  @!P0 IMAD.IADD R0, R0, 0x1, -R2.reuse ;  /* 0x0000000100008824 */ /* 0x100fe200078e0a02 */
[----:B------:R0:W-:Y:S01]  /*b9e0*/  STL [R1+0x188], R15 ;  /* 0x0001880f01007387 */ /* 0x0001e20000100800 */
[----:B------:R-:W-:Y:S01]  /*b9f0*/  VIADD R245, R3, 0x14e ;  /* 0x0000014e03f57836 */ /* 0x000fe20000000000 */
[----:B------:R-:W-:Y:S01]  /*ba00*/  ISETP.GE.AND P0, PT, R247, RZ, PT ;  /* 0x000000fff700720c */ /* 0x000fe20003f06270 */
[----:B------:R-:W-:Y:S01]  /*ba10*/  @!P4 IMAD.IADD R7, R7, 0x1, -R2 ;  /* 0x000000010707c824 */ /* 0x000fe200078e0a02 */
[C---:B------:R-:W-:Y:S01]  /*ba20*/  ISETP.GT.U32.AND P4, PT, R2.reuse, R9, PT ;  /* 0x000000090200720c */ /* 0x040fe20003f84070 */
[----:B------:R-:W-:Y:S01]  /*ba30*/  IMAD R8, R2, R11, R8 ;  /* 0x0000000b02087224 */ /* 0x000fe200078e0208 */
[----:B------:R-:W-:Y:S01]  /*ba40*/  IABS R10, R245 ;  /* 0x000000f5000a7213 */ /* 0x000fe20000000000 */
[----:B------:R-:W-:-:S04]  /*ba50*/  IMAD.HI.U32 R14, R4, R13, RZ ;  /* 0x0000000d040e7227 */ /* 0x000fc800078e00ff */
[----:B0-----:R-:W-:Y:S02]  /*ba60*/  IMAD.MOV.U32 R15, RZ, RZ, R0 ;  /* 0x000000ffff0f7224 */ /* 0x001fe400078e0000 */
[----:B------:R-:W-:Y:S01]  /*ba70*/  @!P6 IMAD.IADD R6, R6, 0x1, -R2 ;  /* 0x000000010606e824 */ /* 0x000fe200078e0a02 */
[C---:B------:R-:W-:Y:S01]  /*ba80*/  ISETP.GT.U32.AND P6, PT, R2.reuse, R7, PT ;  /* 0x000000070200720c */ /* 0x040fe20003fc4070 */
[----:B------:R-:W-:Y:S01]  /*ba90*/  @!P2 IMAD.MOV R15, RZ, RZ, -R15 ;  /* 0x000000ffff0fa224 */ /* 0x000fe200078e0a0f */
[----:B------:R-:W-:Y:S01]  /*baa0*/  ISETP.GT.U32.AND P2, PT, R2, R8, PT ;  /* 0x000000080200720c */ /* 0x000fe20003f44070 */
[----:B------:R-:W-:Y:S01]  /*bab0*/  IMAD.HI.U32 R5, R4, R10, RZ ;  /* 0x0000000a04057227 */ /* 0x000fe200078e00ff */
[----:B------:R-:W-:Y:S02]  /*bac0*/  ISETP.GT.U32.AND P5, PT, R2, R6, PT ;  /* 0x000000060200720c */ /* 0x000fe40003fa4070 */
[----:B------:R-:W-:Y:S01]  /*bad0*/  STL [R1+0x184], R15 ;  /* 0x0001840f01007387 */ /* 0x000fe20000100800 */
[----:B------:R-:W-:-:S02]  /*bae0*/  IMAD.MOV R14, RZ, RZ, -R14 ;  /* 0x000000ffff0e7224 */ /* 0x000fc400078e0a0e */
[----:B------:R-:W-:Y:S02]  /*baf0*/  IMAD.MOV R0, RZ, RZ, -R5 ;  /* 0x000000ffff007224 */ /* 0x000fe400078e0a05 */
[----:B------:R-:W-:Y:S02]  /*bb00*/  IMAD R5, R2, R14, R13 ;  /* 0x0000000e02057224 */ /* 0x000fe400078e020d */
[--C-:B------:R-:W-:Y:S02]  /*bb10*/  @!P6 IMAD.IADD R7, R7, 0x1, -R2.reuse ;  /* 0x000000010707e824 */ /* 0x100fe400078e0a02 */
[--C-:B------:R-:W-:Y:S01]  /*bb20*/  @!P2 IMAD.IADD R8, R8, 0x1, -R2.reuse ;  /* 0x000000010808a824 */ /* 0x100fe200078e0a02 */
[C---:B------:R-:W-:Y:S01]  /*bb30*/  ISETP.GT.U32.AND P6, PT, R2.reuse, R5, PT ;  /* 0x000000050200720c */ /* 0x040fe20003fc4070 */
[----:B------:R-:W-:Y:S02]  /*bb40*/  VIADD R247, R3, 0x14c ;  /* 0x0000014c03f77836 */ /* 0x000fe40000000000 */
[----:B------:R-:W-:Y:S01]  /*bb50*/  @!P4 IMAD.IADD R9, R9, 0x1, -R2 ;  /* 0x000000010909c824 */ /* 0x000fe200078e0a02 */
[C---:B------:R-:W-:Y:S01]  /*bb60*/  ISETP.GT.U32.AND P2, PT, R2.reuse, R8, PT ;  /* 0x000000080200720c */ /* 0x040fe20003f44070 */
[----:B------:R-:W-:Y:S01]  /*bb70*/  IMAD R0, R2, R0, R10 ;  /* 0x0000000002007224 */ /* 0x000fe200078e020a */
[----:B------:R-:W-:Y:S01]  /*bb80*/  ISETP.GE.AND P4, PT, R244, RZ, PT ;  /* 0x000000fff400720c */ /* 0x000fe20003f86270 */
[----:B------:R-:W-:Y:S01]  /*bb90*/  @!P1 IMAD.MOV R9, RZ, RZ, -R9 ;  /* 0x000000ffff099224 */ /* 0x000fe200078e0a09 */
[----:B------:R-:W-:Y:S01]  /*bba0*/  IABS R11, R247 ;  /* 0x000000f7000b7213 */ /* 0x000fe20000000000 */
[----:B------:R-:W-:Y:S01]  /*bbb0*/  VIADD R244, R3, 0x14b ;  /* 0x0000014b03f47836 */ /* 0x000fe20000000000 */
[----:B------:R-:W-:Y:S01]  /*bbc0*/  ISETP.GE.AND P1, PT, R239, RZ, PT ;  /* 0x000000ffef00720c */ /* 0x000fe20003f26270 */
[----:B------:R-:W-:Y:S01]  /*bbd0*/  IMAD.MOV.U32 R14, RZ, RZ, R7 ;  /* 0x000000ffff0e7224 */ /* 0x000fe200078e0007 */
[----:B------:R0:W-:Y:S01]  /*bbe0*/  STL [R1+0x134], R9 ;  /* 0x0001340901007387 */ /* 0x0001e20000100800 */
[----:B------:R-:W-:Y:S01]  /*bbf0*/  @!P6 IMAD.IADD R5, R5, 0x1, -R2 ;  /* 0x000000010505e824 */ /* 0x000fe200078e0a02 */
[----:B------:R-:W-:Y:S01]  /*bc00*/  ISETP.GE.AND P6, PT, R245, RZ, PT ;  /* 0x000000fff500720c */ /* 0x000fe20003fc6270 */
[----:B------:R-:W-:-:S04]  /*bc10*/  IMAD.HI.U32 R10, R4, R11, RZ ;  /* 0x0000000b040a7227 */ /* 0x000fc800078e00ff */
[----:B------:R-:W-:Y:S02]  /*bc20*/  VIADD R246, R3, 0x14d ;  /* 0x0000014d03f67836 */ /* 0x000fe40000000000 */
[----:B------:R-:W-:Y:S01]  /*bc30*/  @!P3 IMAD.MOV R14, RZ, RZ, -R14 ;  /* 0x000000ffff0eb224 */ /* 0x000fe200078e0a0e */
[----:B0-----:R-:W-:Y:S01]  /*bc40*/  IABS R9, R244 ;  /* 0x000000f400097213 */ /* 0x001fe20000000000 */
[----:B------:R-:W-:Y:S01]  /*bc50*/  IMAD.MOV R10, RZ, RZ, -R10 ;  /* 0x000000ffff0a7224 */ /* 0x000fe200078e0a0a */
[----:B------:R-:W-:Y:S01]  /*bc60*/  ISETP.GT.U32.AND P3, PT, R2, R5, PT ;  /* 0x000000050200720c */ /* 0x000fe20003f64070 */
[--C-:B------:R-:W-:Y:S01]  /*bc70*/  @!P5 IMAD.IADD R6, R6, 0x1, -R2.reuse ;  /* 0x000000010606d824 */ /* 0x100fe200078e0a02 */
[----:B------:R-:W-:Y:S01]  /*bc80*/  IABS R12, R246 ;  /* 0x000000f6000c7213 */ /* 0x000fe20000000000 */
[----:B------:R-:W-:Y:S01]  /*bc90*/  IMAD.HI.U32 R7, R4, R9, RZ ;  /* 0x0000000904077227 */ /* 0x000fe200078e00ff */
[----:B------:R-:W-:Y:S01]  /*bca0*/  ISETP.GT.U32.AND P5, PT, R2, R0, PT ;  /* 0x000000000200720c */ /* 0x000fe20003fa4070 */
[----:B------:R-:W-:Y:S02]  /*bcb0*/  STL [R1+0x130], R14 ;  /* 0x0001300e01007387 */ /* 0x000fe40000100800 */
[----:B------:R-:W-:-:S02]  /*bcc0*/  @!P2 IMAD.IADD R8, R8, 0x1, -R2 ;  /* 0x000000010808a824 */ /* 0x000fc400078e0a02 */
[----:B------:R-:W-:Y:S02]  /*bcd0*/  IMAD R11, R2, R10, R11 ;  /* 0x0000000a020b7224 */ /* 0x000fe400078e020b */
[----:B------:R-:W-:Y:S02]  /*bce0*/  IMAD.MOV R7, RZ, RZ, -R7 ;  /* 0x000000ffff077224 */ /* 0x000fe400078e0a07 */
[----:B------:R-:W-:Y:S02]  /*bcf0*/  IMAD.MOV.U32 R10, RZ, RZ, R8 ;  /* 0x000000ffff0a7224 */ /* 0x000fe400078e0008 */
[----:B------:R-:W-:-:S04]  /*bd00*/  IMAD.HI.U32 R13, R4, R12, RZ ;  /* 0x0000000c040d7227 */ /* 0x000fc800078e00ff */
[C---:B------:R-:W-:Y:S02]  /*bd10*/  IMAD R9, R2.reuse, R7, R9 ;  /* 0x0000000702097224 */ /* 0x040fe400078e0209 */
[----:B------:R-:W-:Y:S01]  /*bd20*/  @!P4 IMAD.MOV R10, RZ, RZ, -R10 ;  /* 0x000000ffff0ac224 */ /* 0x000fe200078e0a0a */
[C---:B------:R-:W-:Y:S01]  /*bd30*/  ISETP.GT.U32.AND P4, PT, R2.reuse, R11, PT ;  /* 0x0000000b0200720c */ /* 0x040fe20003f84070 */
[----:B------:R-:W-:Y:S02]  /*bd40*/  IMAD.MOV R13, RZ, RZ, -R13 ;  /* 0x000000ffff0d7224 */ /* 0x000fe400078e0a0d */
[----:B------:R-:W-:Y:S01]  /*bd50*/  @!P3 IMAD.IADD R5, R5, 0x1, -R2 ;  /* 0x000000010505b824 */ /* 0x000fe200078e0a02 */
[C---:B------:R-:W-:Y:S01]  /*bd60*/  ISETP.GT.U32.AND P3, PT, R2.reuse, R9, PT ;  /* 0x000000090200720c */ /* 0x040fe20003f64070 */
[----:B------:R-:W-:Y:S02]  /*bd70*/  IMAD R12, R2, R13, R12 ;  /* 0x0000000d020c7224 */ /* 0x000fe400078e020c */
[----:B------:R-:W-:-:S02]  /*bd80*/  @!P5 IMAD.IADD R0, R0, 0x1, -R2 ;  /* 0x000000010000d824 */ /* 0x000fc400078e0a02 */
[----:B------:R-:W-:Y:S01]  /*bd90*/  @!P0 IMAD.MOV R6, RZ, RZ, -R6 ;  /* 0x000000ffff068224 */ /* 0x000fe200078e0a06 */
[C---:B------:R-:W-:Y:S01]  /*bda0*/  ISETP.GT.U32.AND P2, PT, R2.reuse, R12, PT ;  /* 0x0000000c0200720c */ /* 0x040fe20003f44070 */
[----:B------:R-:W-:Y:S01]  /*bdb0*/  VIADD R245, R3, 0x14a ;  /* 0x0000014a03f57836 */ /* 0x000fe20000000000 */
[----:B------:R-:W-:Y:S01]  /*bdc0*/  ISETP.GT.U32.AND P5, PT, R2, R0, PT ;  /* 0x000000000200720c */ /* 0x000fe20003fa4070 */
[--C-:B------:R-:W-:Y:S01]  /*bdd0*/  @!P4 IMAD.IADD R11, R11, 0x1, -R2.reuse ;  /* 0x000000010b0bc824 */ /* 0x100fe200078e0a02 */
[----:B------:R0:W-:Y:S01]  /*bde0*/  STL [R1+0x12c], R6 ;  /* 0x00012c0601007387 */ /* 0x0001e20000100800 */
[----:B------:R-:W-:Y:S01]  /*bdf0*/  @!P1 IMAD.MOV R5, RZ, RZ, -R5 ;  /* 0x000000ffff059224 */ /* 0x000fe200078e0a05 */
[----:B------:R-:W-:Y:S01]  /*be00*/  ISETP.GE.AND P0, PT, R246, RZ, PT ;  /* 0x000000fff600720c */ /* 0x000fe20003f06270 */
[----:B------:R-:W-:Y:S01]  /*be10*/  @!P3 IMAD.IADD R9, R9, 0x1, -R2 ;  /* 0x000000010909b824 */ /* 0x000fe200078e0a02 */
[----:B------:R-:W-:Y:S01]  /*be20*/  ISETP.GT.U32.AND P3, PT, R2, R11, PT ;  /* 0x0000000b0200720c */ /* 0x000fe20003f64070 */
[----:B------:R1:W-:Y:S01]  /*be30*/  STL [R1+0x128], R10 ;  /* 0x0001280a01007387 */ /* 0x0003e20000100800 */
[----:B------:R-:W-:-:S02]  /*be40*/  VIADD R246, R3, 0x149 ;  /* 0x0000014903f67836 */ /* 0x000fc40000000000 */
[----:B------:R-:W-:Y:S01]  /*be50*/  ISETP.GT.U32.AND P1, PT, R2, R9, PT ;  /* 0x000000090200720c */ /* 0x000fe20003f24070 */
[--C-:B------:R-:W-:Y:S01]  /*be60*/  @!P2 IMAD.IADD R12, R12, 0x1, -R2.reuse ;  /* 0x000000010c0ca824 */ /* 0x100fe200078e0a02 */
[----:B0-----:R-:W-:Y:S01]  /*be70*/  IABS R6, R245 ;  /* 0x000000f500067213 */ /* 0x001fe20000000000 */
[----:B------:R-:W-:Y:S01]  /*be80*/  @!P5 IMAD.IADD R0, R0, 0x1, -R2 ;  /* 0x000000010000d824 */ /* 0x000fe200078e0a02 */
[----:B------:R0:W-:Y:S01]  /*be90*/  STL [R1+0x124], R5 ;  /* 0x0001240501007387 */ /* 0x0001e20000100800 */
[----:B------:R-:W-:Y:S01]  /*bea0*/  ISETP.GE.AND P5, PT, R247, RZ, PT ;  /* 0x000000fff700720c */ /* 0x000fe20003fa6270 */
[----:B------:R-:W-:Y:S01]  /*beb0*/  VIADD R247, R3, 0x148 ;  /* 0x0000014803f77836 */ /* 0x000fe20000000000 */
[----:B------:R-:W-:Y:S01]  /*bec0*/  ISETP.GT.U32.AND P4, PT, R2, R12, PT ;  /* 0x0000000c0200720c */ /* 0x000fe20003f84070 */
[----:B------:R-:W-:Y:S01]  /*bed0*/  IMAD.HI.U32 R8, R4, R6, RZ ;  /* 0x0000000604087227 */ /* 0x000fe200078e00ff */
[----:B------:R-:W-:Y:S02]  /*bee0*/  IABS R7, R246 ;  /* 0x000000f600077213 */ /* 0x000fe40000000000 */
[----:B-1----:R-:W-:Y:S01]  /*bef0*/  IABS R10, R247 ;  /* 0x000000f7000a7213 */ /* 0x002fe20000000000 */
[----:B------:R-:W-:Y:S01]  /*bf00*/  IMAD.MOV R8, RZ, RZ, -R8 ;  /* 0x000000ffff087224 */ /* 0x000fe200078e0a08 */
[----:B------:R-:W-:Y:S01]  /*bf10*/  ISETP.GE.AND P2, PT, R244, RZ, PT ;  /* 0x000000fff400720c */ /* 0x000fe20003f46270 */
[----:B0-----:R-:W-:-:S02]  /*bf20*/  IMAD.MOV.U32 R5, RZ, RZ, R0 ;  /* 0x000000ffff057224 */ /* 0x001fc400078e0000 */
[C---:B------:R-:W-:Y:S02]  /*bf30*/  IMAD R6, R2.reuse, R8, R6 ;  /* 0x0000000802067224 */ /* 0x040fe400078e0206 */
[----:B------:R-:W-:Y:S01]  /*bf40*/  @!P6 IMAD.MOV R5, RZ, RZ, -R5 ;  /* 0x000000ffff05e224 */ /* 0x000fe200078e0a05 */
[----:B------:R-:W-:Y:S01]  /*bf50*/  ISETP.GE.AND P6, PT, R245, RZ, PT ;  /* 0x000000fff500720c */ /* 0x000fe20003fc6270 */
[----:B------:R-:W-:Y:S01]  /*bf60*/  @!P3 IMAD.IADD R11, R11, 0x1, -R2 ;  /* 0x000000010b0bb824 */ /* 0x000fe200078e0a02 */
[----:B------:R-:W-:Y:S01]  /*bf70*/  ISETP.GT.U32.AND P3, PT, R2, R6, PT ;  /* 0x000000060200720c */ /* 0x000fe20003f64070 */
[----:B------:R-:W-:Y:S01]  /*bf80*/  IMAD.MOV.U32 R0, RZ, RZ, R10 ;  /* 0x000000ffff007224 */ /* 0x000fe200078e000a */
[----:B------:R0:W-:Y:S01]  /*bf90*/  STL [R1+0x120], R5 ;  /* 0x0001200501007387 */ /* 0x0001e20000100800 */
[----:B------:R-:W-:Y:S01]  /*bfa0*/  @!P4 IMAD.IADD R12, R12, 0x1, -R2 ;  /* 0x000000010c0cc824 */ /* 0x000fe200078e0a02 */
[----:B------:R-:W-:Y:S01]  /*bfb0*/  ISETP.GE.AND P4, PT, R246, RZ, PT ;  /* 0x000000fff600720c */ /* 0x000fe20003f86270 */
[----:B------:R-:W-:-:S04]  /*bfc0*/  IMAD.HI.U32 R10, R4, R0, RZ ;  /* 0x00000000040a7227 */ /* 0x000fc800078e00ff */
[----:B------:R-:W-:Y:S02]  /*bfd0*/  IMAD.MOV.U32 R15, RZ, RZ, R12 ;  /* 0x000000ffff0f7224 */ /* 0x000fe400078e000c */
[----:B------:R-:W-:Y:S02]  /*bfe0*/  IMAD.MOV R10, RZ, RZ, -R10 ;  /* 0x000000ffff0a7224 */ /* 0x000fe400078e0a0a */
[----:B0-----:R-:W-:-:S04]  /*bff0*/  IMAD.HI.U32 R5, R4, R7, RZ ;  /* 0x0000000704057227 */ /* 0x001fc800078e00ff */
[----:B------:R-:W-:Y:S02]  /*c000*/  IMAD.MOV R5, RZ, RZ, -R5 ;  /* 0x000000ffff057224 */ /* 0x000fe400078e0a05 */
[--C-:B------:R-:W-:Y:S02]  /*c010*/  @!P3 IMAD.IADD R6, R6, 0x1, -R2.reuse ;  /* 0x000000010606b824 */ /* 0x100fe400078e0a02 */
[C---:B------:R-:W-:Y:S02]  /*c020*/  IMAD R5, R2.reuse, R5, R7 ;  /* 0x0000000502057224 */ /* 0x040fe400078e0207 */
[----:B------:R-:W-:Y:S01]  /*c030*/  VIADD R239, R3, 0x146 ;  /* 0x0000014603ef7836 */ /* 0x000fe20000000000 */
[C---:B------:R-:W-:Y:S01]  /*c040*/  ISETP.GT.U32.AND P3, PT, R2.reuse, R6, PT ;  /* 0x000000060200720c */ /* 0x040fe20003f64070 */
[----:B------:R-:W-:Y:S01]  /*c050*/  @!P0 IMAD.MOV R15, RZ, RZ, -R15 ;  /* 0x000000ffff0f8224 */ /* 0x000fe200078e0a0f */
[C---:B------:R-:W-:Y:S01]  /*c060*/  ISETP.GT.U32.AND P0, PT, R2.reuse, R5, PT ;  /* 0x000000050200720c */ /* 0x040fe20003f04070 */
[----:B------:R-:W-:Y:S01]  /*c070*/  @!P1 IMAD.IADD R9, R9, 0x1, -R2 ;  /* 0x0000000109099824 */ /* 0x000fe200078e0a02 */
[----:B------:R-:W-:Y:S01]  /*c080*/  ISETP.GE.AND P1, PT, R247, RZ, PT ;  /* 0x000000fff700720c */ /* 0x000fe20003f26270 */
[C---:B------:R-:W-:Y:S01]  /*c090*/  VIADD R247, R3.reuse, 0x144 ;  /* 0x0000014403f77836 */ /* 0x040fe20000000000 */
[----:B------:R0:W-:Y:S01]  /*c0a0*/  STL [R1+0x11c], R15 ;  /* 0x00011c0f01007387 */ /* 0x0001e20000100800 */
[C---:B------:R-:W-:Y:S01]  /*c0b0*/  IMAD R0, R2.reuse, R10, R0 ;  /* 0x0000000a02007224 */ /* 0x040fe200078e0200 */
[----:B------:R-:W-:Y:S01]  /*c0c0*/  IABS R10, R239 ;  /* 0x000000ef000a7213 */ /* 0x000fe20000000000 */
[----:B------:R-:W-:Y:S01]  /*c0d0*/  @!P5 IMAD.MOV R11, RZ, RZ, -R11 ;  /* 0x000000ffff0bd224 */ /* 0x000fe200078e0a0b */
[----:B------:R-:W-:Y:S01]  /*c0e0*/  IABS R8, R247 ;  /* 0x000000f700087213 */ /* 0x000fe20000000000 */
[----:B------:R-:W-:Y:S01]  /*c0f0*/  VIADD R245, R3, 0x147 ;  /* 0x0000014703f57836 */ /* 0x000fe20000000000 */
[----:B------:R-:W-:Y:S01]  /*c100*/  ISETP.GT.U32.AND P5, PT, R2, R0, PT ;  /* 0x000000000200720c */ /* 0x000fe20003fa4070 */
[----:B------:R-:W-:Y:S01]  /*c110*/  IMAD.HI.U32 R12, R4, R10, RZ ;  /* 0x0000000a040c7227 */ /* 0x000fe200078e00ff */
[----:B------:R1:W-:Y:S02]  /*c120*/  STL [R1+0x118], R11 ;  /* 0x0001180b01007387 */ /* 0x0003e40000100800 */
[----:B------:R-:W-:Y:S01]  /*c130*/  IABS R13, R245 ;  /* 0x000000f5000d7213 */ /* 0x000fe20000000000 */
[----:B------:R-:W-:-:S02]  /*c140*/  @!P3 IMAD.IADD R6, R6, 0x1, -R2 ;  /* 0x000000010606b824 */ /* 0x000fc400078e0a02 */
[----:B------:R-:W-:Y:S02]  /*c150*/  @!P0 IMAD.IADD R5, R5, 0x1, -R2 ;  /* 0x0000000105058824 */ /* 0x000fe400078e0a02 */
[----:B------:R-:W-:Y:S02]  /*c160*/  VIADD R246, R3, 0x145 ;  /* 0x0000014503f67836 */ /* 0x000fe40000000000 */
[----:B0-----:R-:W-:Y:S01]  /*c170*/  IMAD.MOV.U32 R15, RZ, RZ, R6 ;  /* 0x000000ffff0f7224 */ /* 0x001fe200078e0006 */
[----:B------:R-:W-:Y:S01]  /*c180*/  ISETP.GT.U32.AND P0, PT, R2, R5, PT ;  /* 0x000000050200720c */ /* 0x000fe20003f04070 */
[----:B-1----:R-:W-:Y:S01]  /*c190*/  IMAD.MOV.U32 R11, RZ, RZ, R8 ;  /* 0x000000ffff0b7224 */ /* 0x002fe200078e0008 */
[----:B------:R-:W-:Y:S01]  /*c1a0*/  IABS R7, R246 ;  /* 0x000000f600077213 */ /* 0x000fe20000000000 */
[----:B------:R-:W-:Y:S02]  /*c1b0*/  IMAD.MOV R8, RZ, RZ, -R12 ;  /* 0x000000ffff087224 */ /* 0x000fe400078e0a0c */
[----:B------:R-:W-:-:S04]  /*c1c0*/  IMAD.HI.U32 R14, R4, R13, RZ ;  /* 0x0000000d040e7227 */ /* 0x000fc800078e00ff */
[C---:B------:R-:W-:Y:S02]  /*c1d0*/  IMAD R8, R2.reuse, R8, R10 ;  /* 0x0000000802087224 */ /* 0x040fe400078e020a */
[----:B------:R-:W-:Y:S01]  /*c1e0*/  @!P2 IMAD.MOV R9, RZ, RZ, -R9 ;  /* 0x000000ffff09a224 */ /* 0x000fe200078e0a09 */
[----:B------:R-:W-:Y:S01]  /*c1f0*/  ISETP.GE.AND P2, PT, R245, RZ, PT ;  /* 0x000000fff500720c */ /* 0x000fe20003f46270 */
[----:B------:R-:W-:Y:S01]  /*c200*/  @!P6 IMAD.MOV R15, RZ, RZ, -R15 ;  /* 0x000000ffff0fe224 */ /* 0x000fe200078e0a0f */
[----:B------:R-:W-:Y:S01]  /*c210*/  ISETP.GT.U32.AND P6, PT, R2, R8, PT ;  /* 0x000000080200720c */ /* 0x000fe20003fc4070 */
[----:B------:R-:W-:Y:S01]  /*c220*/  IMAD.MOV R14, RZ, RZ, -R14 ;  /* 0x000000ffff0e7224 */ /* 0x000fe200078e0a0e */
[----:B------:R0:W-:Y:S01]  /*c230*/  STL [R1+0x114], R9 ;  /* 0x0001140901007387 */ /* 0x0001e20000100800 */
[----:B------:R-:W-:Y:S02]  /*c240*/  @!P5 IMAD.IADD R0, R0, 0x1, -R2 ;  /* 0x000000010000d824 */ /* 0x000fe400078e0a02 */
[----:B------:R-:W-:Y:S01]  /*c250*/  IMAD.HI.U32 R12, R4, R7, RZ ;  /* 0x00000007040c7227 */ /* 0x000fe200078e00ff */
[----:B------:R-:W-:Y:S02]  /*c260*/  STL [R1+0x110], R15 ;  /* 0x0001100f01007387 */ /* 0x000fe40000100800 */
[----:B------:R-:W-:Y:S01]  /*c270*/  ISETP.GT.U32.AND P5, PT, R2, R0, PT ;  /* 0x000000000200720c */ /* 0x000fe20003fa4070 */
[----:B------:R-:W-:-:S02]  /*c280*/  IMAD.MOV R12, RZ, RZ, -R12 ;  /* 0x000000ffff0c7224 */ /* 0x000fc400078e0a0c */
[----:B------:R-:W-:-:S04]  /*c290*/  IMAD.HI.U32 R10, R4, R11, RZ ;  /* 0x0000000b040a7227 */ /* 0x000fc800078e00ff */
[C---:B0-----:R-:W-:Y:S02]  /*c2a0*/  IMAD R9, R2.reuse, R14, R13 ;  /* 0x0000000e02097224 */ /* 0x041fe400078e020d */
[----:B------:R-:W-:Y:S02]  /*c2b0*/  @!P0 IMAD.IADD R5, R5, 0x1, -R2 ;  /* 0x0000000105058824 */ /* 0x000fe400078e0a02 */
[C---:B------:R-:W-:Y:S01]  /*c2c0*/  IMAD R7, R2.reuse, R12, R7 ;  /* 0x0000000c02077224 */ /* 0x040fe200078e0207 */
[C---:B------:R-:W-:Y:S01]  /*c2d0*/  ISETP.GT.U32.AND P3, PT, R2.reuse, R9, PT ;  /* 0x000000090200720c */ /* 0x040fe20003f64070 */
[----:B------:R-:W-:Y:S02]  /*c2e0*/  IMAD.MOV R10, RZ, RZ, -R10 ;  /* 0x000000ffff0a7224 */ /* 0x000fe400078e0a0a */
[----:B------:R-:W-:Y:S01]  /*c2f0*/  VIADD R244, R3, 0x143 ;  /* 0x0000014303f47836 */ /* 0x000fe20000000000 */
[----:B------:R-:W-:Y:S01]  /*c300*/  ISETP.GT.U32.AND P0, PT, R2, R7, PT ;  /* 0x000000070200720c */ /* 0x000fe20003f04070 */
[----:B------:R-:W-:-:S02]  /*c310*/  IMAD.MOV.U32 R12, RZ, RZ, R5 ;  /* 0x000000ffff0c7224 */ /* 0x000fc400078e0005 */
[----:B------:R-:W-:Y:S01]  /*c320*/  @!P6 IMAD.IADD R8, R8, 0x1, -R2 ;  /* 0x000000010808e824 */ /* 0x000fe200078e0a02 */
[----:B------:R-:W-:Y:S01]  /*c330*/  ISETP.GE.AND P6, PT, R239, RZ, PT ;  /* 0x000000ffef00720c */ /* 0x000fe20003fc6270 */
[----:B------:R-:W-:Y:S02]  /*c340*/  VIADD R245, R3, 0x142 ;  /* 0x0000014203f57836 */ /* 0x000fe40000000000 */
[C---:B------:R-:W-:Y:S01]  /*c350*/  IMAD R6, R2.reuse, R10, R11 ;  /* 0x0000000a02067224 */ /* 0x040fe200078e020b */
[----:B------:R-:W-:Y:S01]  /*c360*/  IABS R11, R244 ;  /* 0x000000f4000b7213 */ /* 0x000fe20000000000 */
[----:B------:R-:W-:Y:S01]  /*c370*/  @!P4 IMAD.MOV R12, RZ, RZ, -R12 ;  /* 0x000000ffff0cc224 */ /* 0x000fe200078e0a0c */
[----:B------:R-:W-:Y:S01]  /*c380*/  ISETP.GT.U32.AND P4, PT, R2, R8, PT ;  /* 0x000000080200720c */ /* 0x000fe20003f84070 */
[--C-:B------:R-:W-:Y:S01]  /*c390*/  @!P5 IMAD.IADD R0, R0, 0x1, -R2.reuse ;  /* 0x000000010000d824 */ /* 0x100fe200078e0a02 */
[----:B------:R-:W-:Y:S01]  /*c3a0*/  IABS R10, R245 ;  /* 0x000000f5000a7213 */ /* 0x000fe20000000000 */
[----:B------:R-:W-:Y:S01]  /*c3b0*/  @!P3 IMAD.IADD R9, R9, 0x1, -R2 ;  /* 0x000000010909b824 */ /* 0x000fe200078e0a02 */
[----:B------:R-:W-:Y:S01]  /*c3c0*/  ISETP.GT.U32.AND P5, PT, R2, R6, PT ;  /* 0x000000060200720c */ /* 0x000fe20003fa4070 */
[----:B------:R-:W-:Y:S01]  /*c3d0*/  IMAD.HI.U32 R5, R4, R11, RZ ;  /* 0x0000000b04057227 */ /* 0x000fe200078e00ff */
[----:B------:R0:W-:Y:S02]  /*c3e0*/  STL [R1+0x10c], R12 ;  /* 0x00010c0c01007387 */ /* 0x0001e40000100800 */
[----:B------:R-:W-:Y:S01]  /*c3f0*/  ISETP.GT.U32.AND P3, PT, R2, R9, PT ;  /* 0x000000090200720c */ /* 0x000fe20003f64070 */
[----:B------:R-:W-:-:S02]  /*c400*/  IMAD.MOV R5, RZ, RZ, -R5 ;  /* 0x000000ffff057224 */ /* 0x000fc400078e0a05 */
[----:B------:R-:W-:Y:S02]  /*c410*/  IMAD.MOV.U32 R13, RZ, RZ, R0 ;  /* 0x000000ffff0d7224 */ /* 0x000fe400078e0000 */
[----:B------:R-:W-:Y:S02]  /*c420*/  IMAD R5, R2, R5, R11 ;  /* 0x0000000502057224 */ /* 0x000fe400078e020b */
[----:B------:R-:W-:Y:S02]  /*c430*/  @!P4 IMAD.IADD R8, R8, 0x1, -R2 ;  /* 0x000000010808c824 */ /* 0x000fe400078e0a02 */
[----:B0-----:R-:W-:Y:S01]  /*c440*/  IMAD.HI.U32 R12, R4, R10, RZ ;  /* 0x0000000a040c7227 */ /* 0x001fe200078e00ff */
[----:B------:R-:W-:-:S03]  /*c450*/  ISETP.GT.U32.AND P4, PT, R2, R5, PT ;  /* 0x000000050200720c */ /* 0x000fc60003f84070 */
[----:B------:R-:W-:Y:S02]  /*c460*/  IMAD.MOV R12, RZ, RZ, -R12 ;  /* 0x000000ffff0c7224 */ /* 0x000fe400078e0a0c */
[----:B------:R-:W-:Y:S02]  /*c470*/  @!P5 IMAD.IADD R6, R6, 0x1, -R2 ;  /* 0x000000010606d824 */ /* 0x000fe400078e0a02 */
[C---:B------:R-:W-:Y:S02]  /*c480*/  IMAD R0, R2.reuse, R12, R10 ;  /* 0x0000000c02007224 */ /* 0x040fe400078e020a */
[----:B------:R-:W-:Y:S01]  /*c490*/  IMAD.MOV.U32 R11, RZ, RZ, R8 ;  /* 0x000000ffff0b7224 */ /* 0x000fe200078e0008 */
[C---:B------:R-:W-:Y:S01]  /*c4a0*/  ISETP.GT.U32.AND P5, PT, R2.reuse, R6, PT ;  /* 0x000000060200720c */ /* 0x040fe20003fa4070 */
[--C-:B------:R-:W-:Y:S01]  /*c4b0*/  @!P0 IMAD.IADD R7, R7, 0x1, -R2.reuse ;  /* 0x0000000107078824 */ /* 0x100fe200078e0a02 */
[----:B------:R-:W-:Y:S01]  /*c4c0*/  ISETP.GE.AND P0, PT, R247, RZ, PT ;  /* 0x000000fff700720c */ /* 0x000fe20003f06270 */
[----:B------:R-:W-:Y:S01]  /*c4d0*/  @!P6 IMAD.MOV R11, RZ, RZ, -R11 ;  /* 0x000000ffff0be224 */ /* 0x000fe200078e0a0b */
[----:B------:R-:W-:Y:S01]  /*c4e0*/  ISETP.GT.U32.AND P6, PT, R2, R0, PT ;  /* 0x000000000200720c */ /* 0x000fe20003fc4070 */
[----:B------:R-:W-:Y:S01]  /*c4f0*/  @!P3 IMAD.IADD R9, R9, 0x1, -R2 ;  /* 0x000000010909b824 */ /* 0x000fe200078e0a02 */
[----:B------:R-:W-:Y:S01]  /*c500*/  ISETP.GE.AND P3, PT, R246, RZ, PT ;  /* 0x000000fff600720c */ /* 0x000fe20003f66270 */
[----:B------:R-:W-:Y:S01]  /*c510*/  @!P1 IMAD.MOV R13, RZ, RZ, -R13 ;  /* 0x000000ffff0d9224 */ /* 0x000fe200078e0a0d */
[----:B------:R-:W-:Y:S01]  /*c520*/  ISETP.GT.U32.AND P1, PT, R2, R7, PT ;  /* 0x000000070200720c */ /* 0x000fe20003f24070 */
[----:B------:R-:W-:-:S02]  /*c530*/  VIADD R247, R3, 0x141 ;  /* 0x0000014103f77836 */ /* 0x000fc40000000000 */
[----:B------:R-:W-:Y:S01]  /*c540*/  IMAD.MOV.U32 R10, RZ, RZ, R9 ;  /* 0x000000ffff0a7224 */ /* 0x000fe200078e0009 */
[----:B------:R-:W-:Y:S01]  /*c550*/  STL [R1+0x108], R13 ;  /* 0x0001080d01007387 */ /* 0x000fe20000100800 */
[----:B------:R-:W-:Y:S01]  /*c560*/  VIADD R246, R3, 0x140 ;  /* 0x0000014003f67836 */ /* 0x000fe20000000000 */
[----:B------:R-:W-:Y:S01]  /*c570*/  IABS R9, R247 ;  /* 0x000000f700097213 */ /* 0x000fe20000000000 */
[----:B------:R-:W-:Y:S01]  /*c580*/  @!P2 IMAD.MOV R10, RZ, RZ, -R10 ;  /* 0x000000ffff0aa224 */ /* 0x000fe200078e0a0a */
[----:B------:R-:W-:Y:S01]  /*c590*/  ISETP.GE.AND P2, PT, R244, RZ, PT ;  /* 0x000000fff400720c */ /* 0x000fe20003f46270 */
[--C-:B------:R-:W-:Y:S01]  /*c5a0*/  @!P4 IMAD.IADD R5, R5, 0x1, -R2.reuse ;  /* 0x000000010505c824 */ /* 0x100fe200078e0a02 */
[----:B------:R-:W-:Y:S01]  /*c5b0*/  ISETP.GE.AND P4, PT, R246, RZ, PT ;  /* 0x000000fff600720c */ /* 0x000fe20003f86270 */
[----:B------:R-:W-:Y:S01]  /*c5c0*/  IMAD.MOV.U32 R8, RZ, RZ, R9 ;  /* 0x000000ffff087224 */ /* 0x000fe200078e0009 */
[----:B------:R0:W-:Y:S01]  /*c5d0*/  STL [R1+0x104], R10 ;  /* 0x0001040a01007387 */ /* 0x0001e20000100800 */
[--C-:B------:R-:W-:Y:S01]  /*c5e0*/  @!P5 IMAD.IADD R6, R6, 0x1, -R2.reuse ;  /* 0x000000010606d824 */ /* 0x100fe200078e0a02 */
[----:B------:R-:W-:Y:S01]  /*c5f0*/  ISETP.GE.AND P5, PT, R247, RZ, PT ;  /* 0x000000fff700720c */ /* 0x000fe20003fa6270 */
[--C-:B------:R-:W-:Y:S01]  /*c600*/  @!P6 IMAD.IADD R0, R0, 0x1, -R2.reuse ;  /* 0x000000010000e824 */ /* 0x100fe200078e0a02 */
[----:B------:R-:W-:Y:S01]  /*c610*/  ISETP.GT.U32.AND P6, PT, R2, R5, PT ;  /* 0x000000050200720c */ /* 0x000fe20003fc4070 */
[----:B------:R-:W-:Y:S01]  /*c620*/  @!P1 IMAD.IADD R7, R7, 0x1, -R2 ;  /* 0x0000000107079824 */ /* 0x000fe200078e0a02 */
[----:B------:R1:W-:Y:S01]  /*c630*/  STL [R1+0x100], R11 ;  /* 0x0001000b01007387 */ /* 0x0003e20000100800 */
[----:B------:R-:W-:Y:S01]  /*c640*/  VIADD R247, R3, 0x13f ;  /* 0x0000013f03f77836 */ /* 0x000fe20000000000 */
[----:B------:R-:W-:Y:S01]  /*c650*/  ISETP.GE.AND P1, PT, R245, RZ, PT ;  /* 0x000000fff500720c */ /* 0x000fe20003f26270 */
[----:B------:R-:W-:Y:S01]  /*c660*/  IMAD.HI.U32 R12, R4, R8, RZ ;  /* 0x00000008040c7227 */ /* 0x000fe200078e00ff */
[----:B0-----:R-:W-:-:S03]  /*c670*/  IABS R10, R246 ;  /* 0x000000f6000a7213 */ /* 0x001fc60000000000 */
[----:B------:R-:W-:Y:S01]  /*c680*/  @!P3 IMAD.MOV R7, RZ, RZ, -R7 ;  /* 0x000000ffff07b224 */ /* 0x000fe200078e0a07 */
[C---:B------:R-:W-:Y:S01]  /*c690*/  ISETP.GT.U32.AND P3, PT, R2.reuse, R0, PT ;  /* 0x000000000200720c */ /* 0x040fe20003f64070 */
[----:B------:R-:W-:Y:S01]  /*c6a0*/  IMAD.MOV.U32 R9, RZ, RZ, R10 ;  /* 0x000000ffff097224 */ /* 0x000fe200078e000a */
[----:B------:R-:W-:Y:S01]  /*c6b0*/  IABS R10, R247 ;  /* 0x000000f7000a7213 */ /* 0x000fe20000000000 */
[----:B------:R-:W-:Y:S01]  /*c6c0*/  IMAD.MOV R12, RZ, RZ, -R12 ;  /* 0x000000ffff0c7224 */ /* 0x000fe200078e0a0c */
[----:B------:R0:W-:Y:S01]  /*c6d0*/  STL [R1+0xfc], R7 ;  /* 0x0000fc0701007387 */ /* 0x0001e20000100800 */
[----:B------:R-:W-:Y:S01]  /*c6e0*/  @!P0 IMAD.MOV R6, RZ, RZ, -R6 ;  /* 0x000000ffff068224 */ /* 0x000fe200078e0a06 */
[----:B------:R-:W-:Y:S01]  /*c6f0*/  ISETP.GE.AND P0, PT, R247, RZ, PT ;  /* 0x000000fff700720c */ /* 0x000fe20003f06270 */
[----:B------:R-:W-:Y:S02]  /*c700*/  IMAD R8, R2, R12, R8 ;  /* 0x0000000c02087224 */ /* 0x000fe400078e0208 */
[----:B------:R-:W-:Y:S01]  /*c710*/  @!P6 IMAD.IADD R5, R5, 0x1, -R2 ;  /* 0x000000010505e824 */ /* 0x000fe200078e0a02 */
[----:B------:R2:W-:Y:S01]  /*c720*/  STL [R1+0xf8], R6 ;  /* 0x0000f80601007387 */ /* 0x0005e20000100800 */
[----:B-1----:R-:W-:Y:S01]  /*c730*/  IMAD.HI.U32 R11, R4, R9, RZ ;  /* 0x00000009040b7227 */ /* 0x002fe200078e00ff */
[----:B------:R-:W-:-:S03]  /*c740*/  ISETP.GT.U32.AND P6, PT, R2, R8, PT ;  /* 0x000000080200720c */ /* 0x000fc60003fc4070 */
[----:B------:R-:W-:Y:S02]  /*c750*/  IMAD.MOV R11, RZ, RZ, -R11 ;  /* 0x000000ffff0b7224 */ /* 0x000fe400078e0a0b */
[----:B------:R-:W-:Y:S02]  /*c760*/  @!P3 IMAD.IADD R0, R0, 0x1, -R2 ;  /* 0x000000010000b824 */ /* 0x000fe400078e0a02 */
[C---:B0-----:R-:W-:Y:S02]  /*c770*/  IMAD R7, R2.reuse, R11, R9 ;  /* 0x0000000b02077224 */ /* 0x041fe400078e0209 */
[----:B--2---:R-:W-:Y:S02]  /*c780*/  IMAD.MOV.U32 R6, RZ, RZ, R10 ;  /* 0x000000ffff067224 */ /* 0x004fe400078e000a */
[----:B------:R-:W-:Y:S01]  /*c790*/  IMAD.MOV.U32 R18, RZ, RZ, R5 ;  /* 0x000000ffff127224 */ /* 0x000fe200078e0005 */
[----:B------:R-:W-:Y:S01]  /*c7a0*/  ISETP.GT.U32.AND P3, PT, R2, R7, PT ;  /* 0x000000070200720c */ /* 0x000fe20003f64070 */
[----:B------:R-:W-:-:S04]  /*c7b0*/  IMAD.HI.U32 R13, R4, R6, RZ ;  /* 0x00000006040d7227 */ /* 0x000fc800078e00ff */
[----:B------:R-:W-:Y:S02]  /*c7c0*/  IMAD.MOV R13, RZ, RZ, -R13 ;  /* 0x000000ffff0d7224 */ /* 0x000fe400078e0a0d */
[----:B------:R-:W-:Y:S02]  /*c7d0*/  @!P6 IMAD.IADD R8, R8, 0x1, -R2 ;  /* 0x000000010808e824 */ /* 0x000fe400078e0a02 */
[C---:B------:R-:W-:Y:S02]  /*c7e0*/  IMAD R6, R2.reuse, R13, R6 ;  /* 0x0000000d02067224 */ /* 0x040fe400078e0206 */
[C---:B------:R-:W-:Y:S02]  /*c7f0*/  VIADD R246, R3.reuse, 0x13c ;  /* 0x0000013c03f67836 */ /* 0x040fe40000000000 */
[----:B------:R-:W-:Y:S01]  /*c800*/  @!P2 IMAD.MOV R18, RZ, RZ, -R18 ;  /* 0x000000ffff12a224 */ /* 0x000fe200078e0a12 */
[C---:B------:R-:W-:Y:S01]  /*c810*/  ISETP.GT.U32.AND P6, PT, R2.reuse, R6, PT ;  /* 0x000000060200720c */ /* 0x040fe20003fc4070 */
[C---:B------:R-:W-:Y:S01]  /*c820*/  VIADD R247, R3.reuse, 0x13b ;  /* 0x0000013b03f77836 */ /* 0x040fe20000000000 */
[----:B------:R-:W-:Y:S01]  /*c830*/  ISETP.GT.U32.AND P2, PT, R2, R8, PT ;  /* 0x000000080200720c */ /* 0x000fe20003f44070 */
[----:B------:R-:W-:Y:S01]  /*c840*/  VIADD R245, R3, 0x13d ;  /* 0x0000013d03f57836 */ /* 0x000fe20000000000 */
[----:B------:R-:W-:Y:S01]  /*c850*/  IABS R11, R246 ;  /* 0x000000f6000b7213 */ /* 0x000fe20000000000 */
[----:B------:R-:W-:Y:S01]  /*c860*/  IMAD.MOV.U32 R17, RZ, RZ, R0 ;  /* 0x000000ffff117224 */ /* 0x000fe200078e0000 */
[----:B------:R-:W-:Y:S01]  /*c870*/  IABS R9, R247 ;  /* 0x000000f700097213 */ /* 0x000fe20000000000 */
[--C-:B------:R-:W-:Y:S01]  /*c880*/  @!P3 IMAD.IADD R7, R7, 0x1, -R2.reuse ;  /* 0x000000010707b824 */ /* 0x100fe200078e0a02 */
[----:B------:R-:W-:Y:S01]  /*c890*/  IABS R10, R245 ;  /* 0x000000f5000a7213 */ /* 0x000fe20000000000 */
[----:B------:R-:W-:Y:S01]  /*c8a0*/  IMAD.HI.U32 R14, R4, R11, RZ ;  /* 0x0000000b040e7227 */ /* 0x000fe200078e00ff */
[----:B------:R-:W-:Y:S02]  /*c8b0*/  STL [R1+0xf4], R18 ;  /* 0x0000f41201007387 */ /* 0x000fe40000100800 */
[----:B------:R-:W-:Y:S01]  /*c8c0*/  ISETP.GT.U32.AND P3, PT, R2, R7, PT ;  /* 0x000000070200720c */ /* 0x000fe20003f64070 */
[----:B------:R-:W-:-:S02]  /*c8d0*/  @!P6 IMAD.IADD R6, R6, 0x1, -R2 ;  /* 0x000000010606e824 */ /* 0x000fc400078e0a02 */
[----:B------:R-:W-:Y:S02]  /*c8e0*/  @!P1 IMAD.MOV R17, RZ, RZ, -R17 ;  /* 0x000000ffff119224 */ /* 0x000fe400078e0a11 */
[----:B------:R-:W-:Y:S01]  /*c8f0*/  IMAD.HI.U32 R13, R4, R9, RZ ;  /* 0x00000009040d7227 */ /* 0x000fe200078e00ff */
[----:B------:R-:W-:Y:S02]  /*c900*/  ISETP.GT.U32.AND P6, PT, R2, R6, PT ;  /* 0x000000060200720c */ /* 0x000fe40003fc4070 */
[----:B------:R0:W-:Y:S01]  /*c910*/  STL [R1+0xec], R17 ;  /* 0x0000ec1101007387 */ /* 0x0001e20000100800 */
[----:B------:R-:W-:Y:S02]  /*c920*/  IMAD.MOV R14, RZ, RZ, -R14 ;  /* 0x000000ffff0e7224 */ /* 0x000fe400078e0a0e */
[----:B------:R-:W-:Y:S02]  /*c930*/  @!P2 IMAD.IADD R8, R8, 0x1, -R2 ;  /* 0x000000010808a824 */ /* 0x000fe400078e0a02 */
[----:B------:R-:W-:-:S02]  /*c940*/  VIADD R244, R3, 0x13e ;  /* 0x0000013e03f47836 */ /* 0x000fc40000000000 */
        /* <DEDUP_REMOVED lines=11> */
[----:B------:R-:W-:Y:S01]  /*ca00*/  IMAD.HI.U32 R16, R4, R12, RZ ;  /* 0x0000000c04107227 */ /* 0x000fe200078e00ff */
[----:B------:R-:W-:Y:S03]  /*ca10*/  STL [R1+0xdc], R17 ;  /* 0x0000dc1101007387 */ /* 0x000fe60000100800 */
[--C-:B------:R-:W-:Y:S01]  /*ca20*/  @!P6 IMAD.IADD R6, R6, 0x1, -R2.reuse ;  /* 0x000000010606e824 */ /* 0x100fe200078e0a02 */
[C---:B------:R-:W-:Y:S01]  /*ca30*/  ISETP.GT.U32.AND P6, PT, R2.reuse, R9, PT ;  /* 0x000000090200720c */ /* 0x040fe20003fc4070 */
[----:B------:R-:W-:Y:S01]  /*ca40*/  @!P3 IMAD.IADD R7, R7, 0x1, -R2 ;  /* 0x000000010707b824 */ /* 0x000fe200078e0a02 */
[----:B------:R-:W-:Y:S01]  /*ca50*/  ISETP.GT.U32.AND P3, PT, R2, R10, PT ;  /* 0x0000000a0200720c */ /* 0x000fe20003f64070 */
[----:B------:R-:W-:Y:S02]  /*ca60*/  IMAD.MOV R5, RZ, RZ, -R16 ;  /* 0x000000ffff057224 */ /* 0x000fe400078e0a10 */
[----:B------:R-:W-:-:S02]  /*ca70*/  VIADD R244, R3, 0x139 ;  /* 0x0000013903f47836 */ /* 0x000fc40000000000 */
[C---:B------:R-:W-:Y:S02]  /*ca80*/  IMAD R5, R2.reuse, R5, R12 ;  /* 0x0000000502057224 */ /* 0x040fe400078e020c */
[--C-:B------:R-:W-:Y:S01]  /*ca90*/  @!P5 IMAD.IADD R11, R11, 0x1, -R2.reuse ;  /* 0x000000010b0bd824 */ /* 0x100fe200078e0a02 */
[----:B------:R-:W-:Y:S01]  /*caa0*/  IABS R8, R244 ;  /* 0x000000f400087213 */ /* 0x000fe20000000000 */
[----:B------:R-:W-:Y:S01]  /*cab0*/  VIADD R239, R3, 0x13a ;  /* 0x0000013a03ef7836 */ /* 0x000fe20000000000 */
[C---:B------:R-:W-:Y:S01]  /*cac0*/  ISETP.GT.U32.AND P2, PT, R2.reuse, R5, PT ;  /* 0x000000050200720c */ /* 0x040fe20003f44070 */
[--C-:B------:R-:W-:Y:S01]  /*cad0*/  @!P6 IMAD.IADD R9, R9, 0x1, -R2.reuse ;  /* 0x000000010909e824 */ /* 0x100fe200078e0a02 */
[----:B------:R-:W-:Y:S01]  /*cae0*/  ISETP.GT.U32.AND P6, PT, R2, R11, PT ;  /* 0x0000000b0200720c */ /* 0x000fe20003fc4070 */
[----:B------:R-:W-:Y:S01]  /*caf0*/  @!P3 IMAD.IADD R10, R10, 0x1, -R2 ;  /* 0x000000010a0ab824 */ /* 0x000fe200078e0a02 */
[----:B------:R-:W-:Y:S01]  /*cb00*/  IABS R0, R239 ;  /* 0x000000ef00007213 */ /* 0x000fe20000000000 */
[----:B------:R-:W-:-:S02]  /*cb10*/  IMAD.MOV.U32 R12, RZ, RZ, R6 ;  /* 0x000000ffff0c7224 */ /* 0x000fc400078e0006 */
[----:B------:R-:W-:Y:S01]  /*cb20*/  IMAD.HI.U32 R6, R4, R8, RZ ;  /* 0x0000000804067227 */ /* 0x000fe200078e00ff */
[----:B------:R-:W-:-:S03]  /*cb30*/  ISETP.GT.U32.AND P5, PT, R2, R10, PT ;  /* 0x0000000a0200720c */ /* 0x000fc60003fa4070 */
[----:B------:R-:W-:Y:S02]  /*cb40*/  IMAD.MOV.U32 R16, RZ, RZ, R7 ;  /* 0x000000ffff107224 */ /* 0x000fe400078e0007 */
[----:B------:R-:W-:Y:S02]  /*cb50*/  IMAD.MOV R6, RZ, RZ, -R6 ;  /* 0x000000ffff067224 */ /* 0x000fe400078e0a06 */
[----:B------:R-:W-:-:S04]  /*cb60*/  IMAD.HI.U32 R7, R4, R0, RZ ;  /* 0x0000000004077227 */ /* 0x000fc800078e00ff */
[----:B------:R-:W-:Y:S02]  /*cb70*/  IMAD R6, R2, R6, R8 ;  /* 0x0000000602067224 */ /* 0x000fe400078e0208 */
[--C-:B------:R-:W-:Y:S01]  /*cb80*/  @!P2 IMAD.IADD R5, R5, 0x1, -R2.reuse ;  /* 0x000000010505a824 */ /* 0x100fe200078e0a02 */
[----:B------:R-:W-:Y:S01]  /*cb90*/  ISETP.GE.AND P2, PT, R246, RZ, PT ;  /* 0x000000fff600720c */ /* 0x000fe20003f46270 */
[----:B------:R-:W-:Y:S02]  /*cba0*/  IMAD.MOV R7, RZ, RZ, -R7 ;  /* 0x000000ffff077224 */ /* 0x000fe400078e0a07 */
[----:B------:R-:W-:Y:S01]  /*cbb0*/  @!P6 IMAD.IADD R11, R11, 0x1, -R2 ;  /* 0x000000010b0be824 */ /* 0x000fe200078e0a02 */
[C---:B------:R-:W-:Y:S01]  /*cbc0*/  ISETP.GT.U32.AND P6, PT, R2.reuse, R6, PT ;  /* 0x000000060200720c */ /* 0x040fe20003fc4070 */
[C---:B------:R-:W-:Y:S01]  /*cbd0*/  IMAD R7, R2.reuse, R7, R0 ;  /* 0x0000000702077224 */ /* 0x040fe200078e0200 */
[----:B------:R-:W-:Y:S01]  /*cbe0*/  ISETP.GT.U32.AND P3, PT, R2, R5, PT ;  /* 0x000000050200720c */ /* 0x000fe20003f64070 */
[----:B------:R-:W-:Y:S01]  /*cbf0*/  @!P4 IMAD.MOV R16, RZ, RZ, -R16 ;  /* 0x000000ffff10c224 */ /* 0x000fe200078e0a10 */
[----:B------:R-:W-:Y:S01]  /*cc00*/  ISETP.GE.AND P4, PT, R245, RZ, PT ;  /* 0x000000fff500720c */ /* 0x000fe20003f86270 */
[----:B------:R-:W-:Y:S01]  /*cc10*/  @!P5 IMAD.IADD R10, R10, 0x1, -R2 ;  /* 0x000000010a0ad824 */ /* 0x000fe200078e0a02 */
[C---:B------:R-:W-:Y:S01]  /*cc20*/  ISETP.GT.U32.AND P5, PT, R2.reuse, R7, PT ;  /* 0x000000070200720c */ /* 0x040fe20003fa4070 */
[C---:B------:R-:W-:Y:S01]  /*cc30*/  VIADD R245, R3.reuse, 0x138 ;  /* 0x0000013803f57836 */ /* 0x040fe20000000000 */
[----:B------:R-:W-:Y:S01]  /*cc40*/  STL [R1+0xd8], R16 ;  /* 0x0000d81001007387 */ /* 0x000fe20000100800 */
[----:B------:R-:W-:Y:S01]  /*cc50*/  @!P0 IMAD.MOV R12, RZ, RZ, -R12 ;  /* 0x000000ffff0c8224 */ /* 0x000fe200078e0a0c */
[----:B------:R-:W-:Y:S01]  /*cc60*/  ISETP.GT.U32.AND P0, PT, R2, R9, PT ;  /* 0x000000090200720c */ /* 0x000fe20003f04070 */
[----:B------:R-:W-:Y:S01]  /*cc70*/  VIADD R246, R3, 0x137 ;  /* 0x0000013703f67836 */ /* 0x000fe20000000000 */
[----:B------:R-:W-:Y:S01]  /*cc80*/  IABS R0, R245 ;  /* 0x000000f500007213 */ /* 0x000fe20000000000 */
[--C-:B------:R-:W-:Y:S01]  /*cc90*/  @!P6 IMAD.IADD R6, R6, 0x1, -R2.reuse ;  /* 0x000000010606e824 */ /* 0x100fe200078e0a02 */
[----:B------:R0:W-:Y:S01]  /*cca0*/  STL [R1+0xd4], R12 ;  /* 0x0000d40c01007387 */ /* 0x0001e20000100800 */
[----:B------:R-:W-:Y:S01]  /*ccb0*/  @!P3 IMAD.IADD R5, R5, 0x1, -R2 ;  /* 0x000000010505b824 */ /* 0x000fe200078e0a02 */
[----:B------:R-:W-:Y:S01]  /*ccc0*/  ISETP.GE.AND P3, PT, R247, RZ, PT ;  /* 0x000000fff700720c */ /* 0x000fe20003f66270 */
[----:B------:R-:W-:Y:S01]  /*ccd0*/  IMAD.HI.U32 R13, R4, R0, RZ ;  /* 0x00000000040d7227 */ /* 0x000fe200078e00ff */
[----:B------:R-:W-:-:S03]  /*cce0*/  ISETP.GT.U32.AND P6, PT, R2, R6, PT ;  /* 0x000000060200720c */ /* 0x000fc60003fc4070 */
[----:B------:R-:W-:Y:S01]  /*ccf0*/  @!P5 IMAD.IADD R7, R7, 0x1, -R2 ;  /* 0x000000010707d824 */ /* 0x000fe200078e0a02 */
[----:B------:R-:W-:Y:S01]  /*cd00*/  ISETP.GE.AND P5, PT, R244, RZ, PT ;  /* 0x000000fff400720c */ /* 0x000fe20003fa6270 */
[----:B------:R-:W-:Y:S01]  /*cd10*/  IMAD.MOV.U32 R15, RZ, RZ, R5 ;  /* 0x000000ffff0f7224 */ /* 0x000fe200078e0005 */
[----:B0-----:R-:W-:Y:S01]  /*cd20*/  IABS R12, R246 ;  /* 0x000000f6000c7213 */ /* 0x001fe20000000000 */
[----:B------:R-:W-:Y:S02]  /*cd30*/  IMAD.MOV R13, RZ, RZ, -R13 ;  /* 0x000000ffff0d7224 */ /* 0x000fe400078e0a0d */
[----:B------:R-:W-:Y:S01]  /*cd40*/  @!P1 IMAD.MOV R15, RZ, RZ, -R15 ;  /* 0x000000ffff0f9224 */ /* 0x000fe200078e0a0f */
[----:B------:R-:W-:Y:S01]  /*cd50*/  ISETP.GT.U32.AND P1, PT, R2, R7, PT ;  /* 0x000000070200720c */ /* 0x000fe20003f24070 */
[----:B------:R-:W-:-:S03]  /*cd60*/  IMAD.HI.U32 R14, R4, R12, RZ ;  /* 0x0000000c040e7227 */ /* 0x000fc600078e00ff */
[----:B------:R-:W-:Y:S01]  /*cd70*/  STL [R1+0xd0], R15 ;  /* 0x0000d00f01007387 */ /* 0x000fe20000100800 */
[C---:B------:R-:W-:Y:S02]  /*cd80*/  IMAD R0, R2.reuse, R13, R0 ;  /* 0x0000000d02007224 */ /* 0x040fe400078e0200 */
[----:B------:R-:W-:Y:S02]  /*cd90*/  IMAD.MOV R5, RZ, RZ, -R14 ;  /* 0x000000ffff057224 */ /* 0x000fe400078e0a0e */
[----:B------:R-:W-:Y:S01]  /*cda0*/  @!P0 IMAD.IADD R9, R9, 0x1, -R2 ;  /* 0x0000000109098824 */ /* 0x000fe200078e0a02 */
[----:B------:R-:W-:Y:S01]  /*cdb0*/  ISETP.GE.AND P0, PT, R239, RZ, PT ;  /* 0x000000ffef00720c */ /* 0x000fe20003f06270 */
[----:B------:R-:W-:Y:S01]  /*cdc0*/  @!P4 IMAD.MOV R10, RZ, RZ, -R10 ;  /* 0x000000ffff0ac224 */ /* 0x000fe200078e0a0a */
[C---:B------:R-:W-:Y:S01]  /*cdd0*/  ISETP.GT.U32.AND P4, PT, R2.reuse, R0, PT ;  /* 0x000000000200720c */ /* 0x040fe20003f84070 */
[----:B------:R-:W-:Y:S02]  /*cde0*/  IMAD R5, R2, R5, R12 ;  /* 0x0000000502057224 */ /* 0x000fe400078e020c */
[--C-:B------:R-:W-:Y:S01]  /*cdf0*/  @!P6 IMAD.IADD R6, R6, 0x1, -R2.reuse ;  /* 0x000000010606e824 */ /* 0x100fe200078e0a02 */
[----:B------:R0:W-:Y:S01]  /*ce00*/  STL [R1+0xcc], R10 ;  /* 0x0000cc0a01007387 */ /* 0x0001e20000100800 */
[----:B------:R-:W-:Y:S01]  /*ce10*/  VIADD R247, R3, 0x136 ;  /* 0x0000013603f77836 */ /* 0x000fe20000000000 */
[----:B------:R-:W-:Y:S01]  /*ce20*/  ISETP.GT.U32.AND P6, PT, R2, R5, PT ;  /* 0x000000050200720c */ /* 0x000fe20003fc4070 */
[----:B------:R-:W-:-:S02]  /*ce30*/  @!P1 IMAD.IADD R7, R7, 0x1, -R2 ;  /* 0x0000000107079824 */ /* 0x000fc400078e0a02 */
[----:B------:R-:W-:Y:S01]  /*ce40*/  @!P2 IMAD.MOV R11, RZ, RZ, -R11 ;  /* 0x000000ffff0ba224 */ /* 0x000fe200078e0a0b */
[----:B------:R-:W-:Y:S01]  /*ce50*/  IABS R8, R247 ;  /* 0x000000f700087213 */ /* 0x000fe20000000000 */
[----:B------:R-:W-:Y:S01]  /*ce60*/  @!P3 IMAD.MOV R9, RZ, RZ, -R9 ;  /* 0x000000ffff09b224 */ /* 0x000fe200078e0a09 */
[----:B------:R-:W-:Y:S01]  /*ce70*/  ISETP.GE.AND P1, PT, R247, RZ, PT ;  /* 0x000000fff700720c */ /* 0x000fe20003f26270 */
[----:B------:R-:W-:Y:S01]  /*ce80*/  @!P0 IMAD.MOV R7, RZ, RZ, -R7 ;  /* 0x000000ffff078224 */ /* 0x000fe200078e0a07 */
[----:B------:R-:W-:Y:S01]  /*ce90*/  STL [R1+0xc8], R11 ;  /* 0x0000c80b01007387 */ /* 0x000fe20000100800 */
[----:B------:R-:W-:Y:S01]  /*cea0*/  VIADD R247, R3, 0x135 ;  /* 0x0000013503f77836 */ /* 0x000fe20000000000 */
[----:B------:R-:W-:Y:S01]  /*ceb0*/  ISETP.GE.AND P3, PT, R246, RZ, PT ;  /* 0x000000fff600720c */ /* 0x000fe20003f66270 */
[--C-:B------:R-:W-:Y:S01]  /*cec0*/  @!P4 IMAD.IADD R0, R0, 0x1, -R2.reuse ;  /* 0x000000010000c824 */ /* 0x100fe200078e0a02 */
[----:B------:R1:W-:Y:S01]  /*ced0*/  STL [R1+0xb8], R9 ;  /* 0x0000b80901007387 */ /* 0x0003e20000100800 */
[----:B------:R-:W-:Y:S01]  /*cee0*/  @!P6 IMAD.IADD R5, R5, 0x1, -R2 ;  /* 0x000000010505e824 */ /* 0x000fe200078e0a02 */
[----:B------:R-:W-:Y:S01]  /*cef0*/  ISETP.GE.AND P0, PT, R247, RZ, PT ;  /* 0x000000fff700720c */ /* 0x000fe20003f06270 */
[----:B------:R-:W-:Y:S01]  /*cf00*/  IMAD.HI.U32 R13, R4, R8, RZ ;  /* 0x00000008040d7227 */ /* 0x000fe200078e00ff */
[----:B------:R2:W-:Y:S01]  /*cf10*/  STL [R1+0xb4], R7 ;  /* 0x0000b40701007387 */ /* 0x0005e20000100800 */
[----:B------:R-:W-:-:S02]  /*cf20*/  ISETP.GT.U32.AND P4, PT, R2, R0, PT ;  /* 0x000000000200720c */ /* 0x000fc40003f84070 */
[----:B0-----:R-:W-:Y:S01]  /*cf30*/  IMAD.MOV.U32 R10, RZ, RZ, R6 ;  /* 0x000000ffff0a7224 */ /* 0x001fe200078e0006 */
[C---:B------:R-:W-:Y:S01]  /*cf40*/  ISETP.GT.U32.AND P6, PT, R2.reuse, R5, PT ;  /* 0x000000050200720c */ /* 0x040fe20003fc4070 */
[----:B------:R-:W-:Y:S01]  /*cf50*/  IMAD.MOV R13, RZ, RZ, -R13 ;  /* 0x000000ffff0d7224 */ /* 0x000fe200078e0a0d */
[----:B------:R-:W-:Y:S01]  /*cf60*/  ISETP.GE.AND P2, PT, R245, RZ, PT ;  /* 0x000000fff500720c */ /* 0x000fe20003f46270 */
[C---:B------:R-:W-:Y:S02]  /*cf70*/  VIADD R246, R3.reuse, 0x134 ;  /* 0x0000013403f67836 */ /* 0x040fe40000000000 */
[----:B-1----:R-:W-:Y:S01]  /*cf80*/  IMAD R9, R2, R13, R8 ;  /* 0x0000000d02097224 */ /* 0x002fe200078e0208 */
[----:B--2---:R-:W-:Y:S01]  /*cf90*/  IABS R7, R247 ;  /* 0x000000f700077213 */ /* 0x004fe20000000000 */
[C---:B------:R-:W-:Y:S01]  /*cfa0*/  VIADD R247, R3.reuse, 0x133 ;  /* 0x0000013303f77836 */ /* 0x040fe20000000000 */
[----:B------:R-:W-:Y:S01]  /*cfb0*/  IABS R12, R246 ;  /* 0x000000f6000c7213 */ /* 0x000fe20000000000 */
[----:B------:R-:W-:-:S02]  /*cfc0*/  VIADD R236, R3, 0x132 ;  /* 0x0000013203ec7836 */ /* 0x000fc40000000000 */
[----:B------:R-:W-:Y:S01]  /*cfd0*/  IMAD.HI.U32 R6, R4, R7, RZ ;  /* 0x0000000704067227 */ /* 0x000fe200078e00ff */
[----:B------:R-:W-:Y:S02]  /*cfe0*/  IABS R13, R247 ;  /* 0x000000f7000d7213 */ /* 0x000fe40000000000 */
[----:B------:R-:W-:Y:S01]  /*cff0*/  IABS R11, R236 ;  /* 0x000000ec000b7213 */ /* 0x000fe20000000000 */
[----:B------:R-:W-:Y:S02]  /*d000*/  IMAD.MOV R6, RZ, RZ, -R6 ;  /* 0x000000ffff067224 */ /* 0x000fe400078e0a06 */
[--C-:B------:R-:W-:Y:S01]  /*d010*/  @!P4 IMAD.IADD R0, R0, 0x1, -R2.reuse ;  /* 0x000000010000c824 */ /* 0x100fe200078e0a02 */
[C---:B------:R-:W-:Y:S01]  /*d020*/  ISETP.GT.U32.AND P4, PT, R2.reuse, R9, PT ;  /* 0x000000090200720c */ /* 0x040fe20003f84070 */
[----:B------:R-:W-:Y:S02]  /*d030*/  IMAD R7, R2, R6, R7 ;  /* 0x0000000602077224 */ /* 0x000fe400078e0207 */
[----:B------:R-:W-:-:S02]  /*d040*/  @!P6 IMAD.IADD R5, R5, 0x1, -R2 ;  /* 0x000000010505e824 */ /* 0x000fc400078e0a02 */
[----:B------:R-:W-:Y:S01]  /*d050*/  IMAD.HI.U32 R15, R4, R12, RZ ;  /* 0x0000000c040f7227 */ /* 0x000fe200078e00ff */
[----:B------:R-:W-:-:S03]  /*d060*/  ISETP.GT.U32.AND P6, PT, R2, R7, PT ;  /* 0x000000070200720c */ /* 0x000fc60003fc4070 */
[----:B------:R-:W-:Y:S01]  /*d070*/  @!P5 IMAD.MOV R10, RZ, RZ, -R10 ;  /* 0x000000ffff0ad224 */ /* 0x000fe200078e0a0a */
[----:B------:R-:W-:Y:S01]  /*d080*/  ISETP.GE.AND P5, PT, R246, RZ, PT ;  /* 0x000000fff600720c */ /* 0x000fe20003fa6270 */
[----:B------:R-:W-:-:S03]  /*d090*/  IMAD.HI.U32 R14, R4, R13, RZ ;  /* 0x0000000d040e7227 */ /* 0x000fc600078e00ff */
[----:B------:R0:W-:Y:S01]  /*d0a0*/  STL [R1+0xb0], R10 ;  /* 0x0000b00a01007387 */ /* 0x0001e20000100800 */
[--C-:B------:R-:W-:Y:S01]  /*d0b0*/  @!P4 IMAD.IADD R9, R9, 0x1, -R2.reuse ;  /* 0x000000010909c824 */ /* 0x100fe200078e0a02 */
[----:B------:R-:W-:Y:S01]  /*d0c0*/  ISETP.GE.AND P4, PT, R247, RZ, PT ;  /* 0x000000fff700720c */ /* 0x000fe20003f86270 */
[----:B------:R-:W-:Y:S02]  /*d0d0*/  VIADD R237, R3, 0x131 ;  /* 0x0000013103ed7836 */ /* 0x000fe40000000000 */
[----:B------:R-:W-:Y:S01]  /*d0e0*/  @!P6 IMAD.IADD R7, R7, 0x1, -R2 ;  /* 0x000000010707e824 */ /* 0x000fe200078e0a02 */
[----:B------:R-:W-:Y:S01]  /*d0f0*/  ISETP.GT.U32.AND P6, PT, R2, R9, PT ;  /* 0x000000090200720c */ /* 0x000fe20003fc4070 */
[----:B------:R-:W-:Y:S01]  /*d100*/  IMAD.HI.U32 R8, R4, R11, RZ ;  /* 0x0000000b04087227 */ /* 0x000fe200078e00ff */
[----:B0-----:R-:W-:-:S03]  /*d110*/  IABS R10, R237 ;  /* 0x000000ed000a7213 */ /* 0x001fc60000000000 */
[----:B------:R-:W-:Y:S02]  /*d120*/  IMAD.MOV R15, RZ, RZ, -R15 ;  /* 0x000000ffff0f7224 */ /* 0x000fe400078e0a0f */
[----:B------:R-:W-:Y:S02]  /*d130*/  IMAD.MOV R14, RZ, RZ, -R14 ;  /* 0x000000ffff0e7224 */ /* 0x000fe400078e0a0e */
[C---:B------:R-:W-:Y:S02]  /*d140*/  VIADD R239, R3.reuse, 0x12e ;  /* 0x0000012e03ef7836 */ /* 0x040fe40000000000 */
        /* <DEDUP_REMOVED lines=61> */
[----:B------:R-:W-:Y:S01]  /*d520*/  VIADD R246, R3, 0x12b ;  /* 0x0000012b03f67836 */ /* 0x000fe20000000000 */
[----:B------:R-:W-:Y:S01]  /*d530*/  ISETP.GT.U32.AND P6, PT, R2, R0, PT ;  /* 0x000000000200720c */ /* 0x000fe20003fc4070 */
[--C-:B------:R-:W-:Y:S01]  /*d540*/  @!P3 IMAD.IADD R11, R11, 0x1, -R2.reuse ;  /* 0x000000010b0bb824 */ /* 0x100fe200078e0a02 */
[----:B------:R-:W-:Y:S01]  /*d550*/  ISETP.GE.AND P3, PT, R236, RZ, PT ;  /* 0x000000ffec00720c */ /* 0x000fe20003f66270 */
[----:B------:R-:W-:Y:S01]  /*d560*/  @!P0 IMAD.IADD R8, R8, 0x1, -R2 ;  /* 0x0000000108088824 */ /* 0x000fe200078e0a02 */
[----:B------:R-:W-:Y:S01]  /*d570*/  ISETP.GE.AND P0, PT, R237, RZ, PT ;  /* 0x000000ffed00720c */ /* 0x000fe20003f06270 */
[----:B------:R-:W-:Y:S01]  /*d580*/  IMAD.HI.U32 R15, R4, R9, RZ ;  /* 0x00000009040f7227 */ /* 0x000fe200078e00ff */
[----:B0-----:R-:W-:-:S03]  /*d590*/  IABS R7, R246 ;  /* 0x000000f600077213 */ /* 0x001fc60000000000 */
[--C-:B------:R-:W-:Y:S01]  /*d5a0*/  @!P2 IMAD.IADD R6, R6, 0x1, -R2.reuse ;  /* 0x000000010606a824 */ /* 0x100fe200078e0a02 */
[----:B------:R-:W-:Y:S01]  /*d5b0*/  ISETP.GE.AND P2, PT, R247, RZ, PT ;  /* 0x000000fff700720c */ /* 0x000fe20003f46270 */
[----:B------:R-:W-:Y:S02]  /*d5c0*/  IMAD.MOV R15, RZ, RZ, -R15 ;  /* 0x000000ffff0f7224 */ /* 0x000fe400078e0a0f */
[----:B------:R-:W-:Y:S01]  /*d5d0*/  @!P1 IMAD.IADD R5, R5, 0x1, -R2 ;  /* 0x0000000105059824 */ /* 0x000fe200078e0a02 */
[----:B------:R-:W-:Y:S01]  /*d5e0*/  ISETP.GE.AND P1, PT, R238, RZ, PT ;  /* 0x000000ffee00720c */ /* 0x000fe20003f26270 */
[----:B------:R-:W-:Y:S02]  /*d5f0*/  IMAD.MOV.U32 R18, RZ, RZ, R12 ;  /* 0x000000ffff127224 */ /* 0x000fe400078e000c */
[----:B------:R-:W-:-:S04]  /*d600*/  IMAD.HI.U32 R14, R4, R7, RZ ;  /* 0x00000007040e7227 */ /* 0x000fc800078e00ff */
[----:B------:R-:W-:Y:S02]  /*d610*/  IMAD.MOV.U32 R17, RZ, RZ, R13 ;  /* 0x000000ffff117224 */ /* 0x000fe400078e000d */
[----:B------:R-:W-:Y:S02]  /*d620*/  IMAD R9, R2, R15, R9 ;  /* 0x0000000f02097224 */ /* 0x000fe400078e0209 */
[----:B------:R-:W-:Y:S01]  /*d630*/  @!P6 IMAD.IADD R0, R0, 0x1, -R2 ;  /* 0x000000010000e824 */ /* 0x000fe200078e0a02 */
[C---:B------:R-:W-:Y:S01]  /*d640*/  ISETP.GT.U32.AND P6, PT, R2.reuse, R6, PT ;  /* 0x000000060200720c */ /* 0x040fe20003fc4070 */
[----:B------:R-:W-:Y:S02]  /*d650*/  IMAD.MOV.U32 R13, RZ, RZ, R11 ;  /* 0x000000ffff0d7224 */ /* 0x000fe400078e000b */
[----:B------:R-:W-:Y:S01]  /*d660*/  @!P5 IMAD.MOV R18, RZ, RZ, -R18 ;  /* 0x000000ffff12d224 */ /* 0x000fe200078e0a12 */
[----:B------:R-:W-:Y:S01]  /*d670*/  ISETP.GT.U32.AND P5, PT, R2, R5, PT ;  /* 0x000000050200720c */ /* 0x000fe20003fa4070 */
[----:B------:R-:W-:-:S02]  /*d680*/  IMAD.MOV.U32 R11, RZ, RZ, R10 ;  /* 0x000000ffff0b7224 */ /* 0x000fc400078e000a */
[----:B------:R-:W-:Y:S01]  /*d690*/  VIADD R247, R3, 0x12a ;  /* 0x0000012a03f77836 */ /* 0x000fe20000000000 */
[----:B------:R-:W-:Y:S01]  /*d6a0*/  STL [R1+0x9c], R18 ;  /* 0x00009c1201007387 */ /* 0x000fe20000100800 */
[----:B------:R-:W-:Y:S02]  /*d6b0*/  IMAD.MOV R16, RZ, RZ, -R14 ;  /* 0x000000ffff107224 */ /* 0x000fe400078e0a0e */
[----:B------:R-:W-:Y:S01]  /*d6c0*/  @!P4 IMAD.MOV R17, RZ, RZ, -R17 ;  /* 0x000000ffff11c224 */ /* 0x000fe200078e0a11 */
[C---:B------:R-:W-:Y:S01]  /*d6d0*/  ISETP.GT.U32.AND P4, PT, R2.reuse, R9, PT ;  /* 0x000000090200720c */ /* 0x040fe20003f84070 */
[----:B------:R-:W-:Y:S01]  /*d6e0*/  @!P3 IMAD.MOV R13, RZ, RZ, -R13 ;  /* 0x000000ffff0db224 */ /* 0x000fe200078e0a0d */
[C---:B------:R-:W-:Y:S01]  /*d6f0*/  ISETP.GT.U32.AND P3, PT, R2.reuse, R0, PT ;  /* 0x000000000200720c */ /* 0x040fe20003f64070 */
[----:B------:R-:W-:Y:S01]  /*d700*/  @!P0 IMAD.MOV R11, RZ, RZ, -R11 ;  /* 0x000000ffff0b8224 */ /* 0x000fe200078e0a0b */
[----:B------:R-:W-:Y:S01]  /*d710*/  ISETP.GE.AND P0, PT, R239, RZ, PT ;  /* 0x000000ffef00720c */ /* 0x000fe20003f06270 */
[----:B------:R-:W-:Y:S01]  /*d720*/  IMAD R7, R2, R16, R7 ;  /* 0x0000001002077224 */ /* 0x000fe200078e0207 */
[----:B------:R-:W-:Y:S01]  /*d730*/  IABS R14, R247 ;  /* 0x000000f7000e7213 */ /* 0x000fe20000000000 */
[----:B------:R-:W-:Y:S01]  /*d740*/  IMAD.MOV.U32 R10, RZ, RZ, R8 ;  /* 0x000000ffff0a7224 */ /* 0x000fe200078e0008 */
[----:B------:R-:W-:Y:S01]  /*d750*/  STL [R1+0x98], R17 ;  /* 0x0000981101007387 */ /* 0x000fe20000100800 */
[----:B------:R-:W-:Y:S01]  /*d760*/  @!P6 IMAD.IADD R6, R6, 0x1, -R2 ;  /* 0x000000010606e824 */ /* 0x000fe200078e0a02 */
[----:B------:R-:W-:Y:S01]  /*d770*/  ISETP.GE.AND P6, PT, R244, RZ, PT ;  /* 0x000000fff400720c */ /* 0x000fe20003fc6270 */
[----:B------:R-:W-:Y:S01]  /*d780*/  @!P2 IMAD.MOV R10, RZ, RZ, -R10 ;  /* 0x000000ffff0aa224 */ /* 0x000fe200078e0a0a */
[----:B------:R-:W-:Y:S01]  /*d790*/  ISETP.GT.U32.AND P2, PT, R2, R7, PT ;  /* 0x000000070200720c */ /* 0x000fe20003f44070 */
[----:B------:R-:W-:Y:S01]  /*d7a0*/  IMAD.MOV.U32 R12, RZ, RZ, R14 ;  /* 0x000000ffff0c7224 */ /* 0x000fe200078e000e */
[----:B------:R0:W-:Y:S01]  /*d7b0*/  STL [R1+0x94], R13 ;  /* 0x0000940d01007387 */ /* 0x0001e20000100800 */
[--C-:B------:R-:W-:Y:S01]  /*d7c0*/  @!P5 IMAD.IADD R5, R5, 0x1, -R2.reuse ;  /* 0x000000010505d824 */ /* 0x100fe200078e0a02 */
[----:B------:R-:W-:Y:S01]  /*d7d0*/  ISETP.GE.AND P5, PT, R245, RZ, PT ;  /* 0x000000fff500720c */ /* 0x000fe20003fa6270 */
[----:B------:R-:W-:Y:S01]  /*d7e0*/  IMAD.HI.U32 R8, R4, R12, RZ ;  /* 0x0000000c04087227 */ /* 0x000fe200078e00ff */
[----:B------:R-:W-:Y:S03]  /*d7f0*/  STL [R1+0x90], R11 ;  /* 0x0000900b01007387 */ /* 0x000fe60000100800 */
[--C-:B------:R-:W-:Y:S01]  /*d800*/  @!P3 IMAD.IADD R0, R0, 0x1, -R2.reuse ;  /* 0x000000010000b824 */ /* 0x100fe200078e0a02 */
[----:B------:R-:W-:Y:S01]  /*d810*/  ISETP.GE.AND P3, PT, R246, RZ, PT ;  /* 0x000000fff600720c */ /* 0x000fe20003f66270 */
[----:B------:R-:W-:Y:S01]  /*d820*/  @!P4 IMAD.IADD R9, R9, 0x1, -R2 ;  /* 0x000000010909c824 */ /* 0x000fe200078e0a02 */
[----:B------:R-:W-:Y:S01]  /*d830*/  ISETP.GE.AND P4, PT, R247, RZ, PT ;  /* 0x000000fff700720c */ /* 0x000fe20003f86270 */
[----:B------:R-:W-:Y:S01]  /*d840*/  @!P1 IMAD.MOV R6, RZ, RZ, -R6 ;  /* 0x000000ffff069224 */ /* 0x000fe200078e0a06 */
[----:B------:R-:W-:Y:S01]  /*d850*/  STL [R1+0x8c], R10 ;  /* 0x00008c0a01007387 */ /* 0x000fe20000100800 */
[----:B------:R-:W-:-:S02]  /*d860*/  @!P0 IMAD.MOV R5, RZ, RZ, -R5 ;  /* 0x000000ffff058224 */ /* 0x000fc400078e0a05 */
[----:B------:R-:W-:Y:S01]  /*d870*/  IMAD.MOV R8, RZ, RZ, -R8 ;  /* 0x000000ffff087224 */ /* 0x000fe200078e0a08 */
[----:B------:R-:W-:Y:S01]  /*d880*/  STL [R1+0x88], R6 ;  /* 0x0000880601007387 */ /* 0x000fe20000100800 */
[C---:B------:R-:W-:Y:S02]  /*d890*/  VIADD R247, R3.reuse, 0x129 ;  /* 0x0000012903f77836 */ /* 0x040fe40000000000 */
[----:B------:R-:W-:Y:S01]  /*d8a0*/  VIADD R246, R3, 0x128 ;  /* 0x0000012803f67836 */ /* 0x000fe20000000000 */
[----:B------:R1:W-:Y:S01]  /*d8b0*/  STL [R1+0x84], R5 ;  /* 0x0000840501007387 */ /* 0x0003e20000100800 */
[C---:B------:R-:W-:Y:S01]  /*d8c0*/  IMAD R12, R2.reuse, R8, R12 ;  /* 0x00000008020c7224 */ /* 0x040fe200078e020c */
[----:B------:R-:W-:Y:S01]  /*d8d0*/  ISETP.GE.AND P0, PT, R247, RZ, PT ;  /* 0x000000fff700720c */ /* 0x000fe20003f06270 */
[----:B------:R-:W-:Y:S01]  /*d8e0*/  @!P2 IMAD.IADD R7, R7, 0x1, -R2 ;  /* 0x000000010707a824 */ /* 0x000fe200078e0a02 */
[----:B0-----:R-:W-:Y:S01]  /*d8f0*/  IABS R13, R247 ;  /* 0x000000f7000d7213 */ /* 0x001fe20000000000 */
[----:B------:R-:W-:Y:S01]  /*d900*/  IMAD.MOV.U32 R8, RZ, RZ, R0 ;  /* 0x000000ffff087224 */ /* 0x000fe200078e0000 */
[C---:B------:R-:W-:Y:S01]  /*d910*/  ISETP.GT.U32.AND P2, PT, R2.reuse, R9, PT ;  /* 0x000000090200720c */ /* 0x040fe20003f44070 */
[C---:B------:R-:W-:Y:S01]  /*d920*/  VIADD R247, R3.reuse, 0x127 ;  /* 0x0000012703f77836 */ /* 0x040fe20000000000 */
[C---:B------:R-:W-:Y:S01]  /*d930*/  ISETP.GT.U32.AND P1, PT, R2.reuse, R7, PT ;  /* 0x000000070200720c */ /* 0x040fe20003f24070 */
[----:B------:R-:W-:Y:S01]  /*d940*/  @!P6 IMAD.MOV R8, RZ, RZ, -R8 ;  /* 0x000000ffff08e224 */ /* 0x000fe200078e0a08 */
[----:B-1----:R-:W-:Y:S01]  /*d950*/  IABS R5, R246 ;  /* 0x000000f600057213 */ /* 0x002fe20000000000 */
[C---:B------:R-:W-:Y:S01]  /*d960*/  VIADD R237, R3.reuse, 0x126 ;  /* 0x0000012603ed7836 */ /* 0x040fe20000000000 */
[----:B------:R-:W-:Y:S01]  /*d970*/  ISETP.GT.U32.AND P6, PT, R2, R12, PT ;  /* 0x0000000c0200720c */ /* 0x000fe20003fc4070 */
[----:B------:R-:W-:Y:S01]  /*d980*/  VIADD R239, R3, 0x124 ;  /* 0x0000012403ef7836 */ /* 0x000fe20000000000 */
[----:B------:R-:W-:Y:S01]  /*d990*/  IABS R6, R247 ;  /* 0x000000f700067213 */ /* 0x000fe20000000000 */
[----:B------:R-:W-:Y:S01]  /*d9a0*/  IMAD.MOV.U32 R0, RZ, RZ, R5 ;  /* 0x000000ffff007224 */ /* 0x000fe200078e0005 */
[----:B------:R0:W-:Y:S01]  /*d9b0*/  STL [R1+0x80], R8 ;  /* 0x0000800801007387 */ /* 0x0001e20000100800 */
[----:B------:R-:W-:Y:S01]  /*d9c0*/  IMAD.HI.U32 R5, R4, R13, RZ ;  /* 0x0000000d04057227 */ /* 0x000fe200078e00ff */
[----:B------:R-:W-:-:S03]  /*d9d0*/  IABS R10, R237 ;  /* 0x000000ed000a7213 */ /* 0x000fc60000000000 */
[----:B------:R-:W-:Y:S02]  /*d9e0*/  IMAD.MOV R5, RZ, RZ, -R5 ;  /* 0x000000ffff057224 */ /* 0x000fe400078e0a05 */
[----:B------:R-:W-:-:S04]  /*d9f0*/  IMAD.HI.U32 R11, R4, R6, RZ ;  /* 0x00000006040b7227 */ /* 0x000fc800078e00ff */
[----:B------:R-:W-:Y:S01]  /*da00*/  @!P2 IMAD.IADD R9, R9, 0x1, -R2 ;  /* 0x000000010909a824 */ /* 0x000fe200078e0a02 */
[----:B------:R-:W-:Y:S01]  /*da10*/  ISETP.GE.AND P2, PT, R246, RZ, PT ;  /* 0x000000fff600720c */ /* 0x000fe20003f46270 */
        /* <DEDUP_REMOVED lines=17> */
[----:B------:R-:W-:Y:S02]  /*db30*/  IMAD R10, R2, R5, R10 ;  /* 0x00000005020a7224 */ /* 0x000fe400078e020a */
[--C-:B------:R-:W-:Y:S01]  /*db40*/  @!P5 IMAD.IADD R13, R13, 0x1, -R2.reuse ;  /* 0x000000010d0dd824 */ /* 0x100fe200078e0a02 */
[----:B------:R0:W-:Y:S01]  /*db50*/  STL [R1+0x78], R7 ;  /* 0x0000780701007387 */ /* 0x0001e20000100800 */
[----:B------:R-:W-:Y:S01]  /*db60*/  @!P6 IMAD.IADD R12, R12, 0x1, -R2 ;  /* 0x000000010c0ce824 */ /* 0x000fe200078e0a02 */
[C---:B------:R-:W-:Y:S01]  /*db70*/  ISETP.GT.U32.AND P5, PT, R2.reuse, R10, PT ;  /* 0x0000000a0200720c */ /* 0x040fe20003fa4070 */
[----:B------:R-:W-:Y:S01]  /*db80*/  VIADD R245, R3, 0x123 ;  /* 0x0000012303f57836 */ /* 0x000fe20000000000 */
[----:B------:R-:W-:Y:S01]  /*db90*/  ISETP.GT.U32.AND P6, PT, R2, R6, PT ;  /* 0x000000060200720c */ /* 0x000fe20003fc4070 */
[----:B------:R-:W-:-:S02]  /*dba0*/  IMAD.MOV.U32 R14, RZ, RZ, R12 ;  /* 0x000000ffff0e7224 */ /* 0x000fc400078e000c */
[C---:B------:R-:W-:Y:S01]  /*dbb0*/  VIADD R238, R3.reuse, 0x125 ;  /* 0x0000012503ee7836 */ /* 0x040fe20000000000 */
[----:B------:R-:W-:Y:S01]  /*dbc0*/  IABS R5, R245 ;  /* 0x000000f500057213 */ /* 0x000fe20000000000 */
[----:B------:R-:W-:Y:S01]  /*dbd0*/  @!P3 IMAD.IADD R0, R0, 0x1, -R2 ;  /* 0x000000010000b824 */ /* 0x000fe200078e0a02 */
[----:B0-----:R-:W-:Y:S01]  /*dbe0*/  IABS R7, R239 ;  /* 0x000000ef00077213 */ /* 0x001fe20000000000 */
[----:B------:R-:W-:Y:S01]  /*dbf0*/  @!P4 IMAD.MOV R14, RZ, RZ, -R14 ;  /* 0x000000ffff0ec224 */ /* 0x000fe200078e0a0e */
[C---:B------:R-:W-:Y:S01]  /*dc00*/  ISETP.GT.U32.AND P3, PT, R2.reuse, R13, PT ;  /* 0x0000000d0200720c */ /* 0x040fe20003f64070 */
[----:B------:R-:W-:Y:S01]  /*dc10*/  VIADD R247, R3, 0x122 ;  /* 0x0000012203f77836 */ /* 0x000fe20000000000 */
[----:B------:R-:W-:Y:S01]  /*dc20*/  ISETP.GT.U32.AND P4, PT, R2, R0, PT ;  /* 0x000000000200720c */ /* 0x000fe20003f84070 */
[----:B------:R-:W-:Y:S01]  /*dc30*/  IMAD.HI.U32 R11, R4, R7, RZ ;  /* 0x00000007040b7227 */ /* 0x000fe200078e00ff */
[----:B------:R-:W-:Y:S01]  /*dc40*/  IABS R9, R238 ;  /* 0x000000ee00097213 */ /* 0x000fe20000000000 */
[----:B------:R0:W-:Y:S02]  /*dc50*/  STL [R1+0x74], R14 ;  /* 0x0000740e01007387 */ /* 0x0001e40000100800 */
[----:B------:R-:W-:-:S02]  /*dc60*/  @!P5 IMAD.IADD R10, R10, 0x1, -R2 ;  /* 0x000000010a0ad824 */ /* 0x000fc400078e0a02 */
[----:B------:R-:W-:Y:S02]  /*dc70*/  IMAD.MOV R11, RZ, RZ, -R11 ;  /* 0x000000ffff0b7224 */ /* 0x000fe400078e0a0b */
        /* <DEDUP_REMOVED lines=8> */
[--C-:B------:R-:W-:Y:S01]  /*dd00*/  @!P4 IMAD.IADD R0, R0, 0x1, -R2.reuse ;  /* 0x000000010000c824 */ /* 0x100fe200078e0a02 */
[C---:B------:R-:W-:Y:S01]  /*dd10*/  ISETP.GT.U32.AND P4, PT, R2.reuse, R7, PT ;  /* 0x000000070200720c */ /* 0x040fe20003f84070 */
[C---:B------:R-:W-:Y:S02]  /*dd20*/  IMAD R5, R2.reuse, R11, R5 ;  /* 0x0000000b02057224 */ /* 0x040fe400078e0205 */
[--C-:B------:R-:W-:Y:S02]  /*dd30*/  @!P3 IMAD.IADD R13, R13, 0x1, -R2.reuse ;  /* 0x000000010d0db824 */ /* 0x100fe400078e0a02 */
        /* <DEDUP_REMOVED lines=8> */
[----:B------:R-:W-:-:S02]  /*ddc0*/  VIADD R246, R3, 0x121 ;  /* 0x0000012103f67836 */ /* 0x000fc40000000000 */
        /* <DEDUP_REMOVED lines=65> */
[C---:B0-----:R-:W-:Y:S02]  /*e1e0*/  IMAD R7, R2.reuse, R12, R11 ;  /* 0x0000000c02077224 */ /* 0x041fe400078e020b */
[----:B------:R-:W-:Y:S01]  /*e1f0*/  @!P1 IMAD.MOV R5, RZ, RZ, -R5 ;  /* 0x000000ffff059224 */ /* 0x000fe200078e0a05 */
[----:B------:R-:W-:Y:S01]  /*e200*/  ISETP.GE.AND P1, PT, R247, RZ, PT ;  /* 0x000000fff700720c */ /* 0x000fe20003f26270 */
[----:B------:R-:W-:Y:S01]  /*e210*/  IMAD.MOV R9, RZ, RZ, -R9 ;  /* 0x000000ffff097224 */ /* 0x000fe200078e0a09 */
[C---:B------:R-:W-:Y:S01]  /*e220*/  ISETP.GT.U32.AND P6, PT, R2.reuse, R7, PT ;  /* 0x000000070200720c */ /* 0x040fe20003fc4070 */
[----:B------:R-:W-:Y:S01]  /*e230*/  VIADD R247, R3, 0x11c ;  /* 0x0000011c03f77836 */ /* 0x000fe20000000000 */
[----:B------:R0:W-:Y:S01]  /*e240*/  STL [R1+0x58], R5 ;  /* 0x0000580501007387 */ /* 0x0001e20000100800 */
[----:B------:R-:W-:Y:S02]  /*e250*/  IMAD R10, R2, R9, R10 ;  /* 0x00000009020a7224 */ /* 0x000fe400078e020a */
[----:B------:R-:W-:Y:S01]  /*e260*/  IMAD.MOV.U32 R13, RZ, RZ, R8 ;  /* 0x000000ffff0d7224 */ /* 0x000fe200078e0008 */
[----:B------:R-:W-:Y:S01]  /*e270*/  IABS R14, R247 ;  /* 0x000000f7000e7213 */ /* 0x000fe20000000000 */
[--C-:B------:R-:W-:Y:S01]  /*e280*/  @!P4 IMAD.IADD R0, R0, 0x1, -R2.reuse ;  /* 0x000000010000c824 */ /* 0x100fe200078e0a02 */
[----:B------:R-:W-:Y:S01]  /*e290*/  ISETP.GT.U32.AND P4, PT, R2, R10, PT ;  /* 0x0000000a0200720c */ /* 0x000fe20003f84070 */
        /* <DEDUP_REMOVED lines=9> */
[C---:B------:R-:W-:Y:S02]  /*e330*/  VIADD R245, R3.reuse, 0x11b ;  /* 0x0000011b03f57836 */ /* 0x040fe40000000000 */
[----:B------:R-:W-:Y:S02]  /*e340*/  VIADD R231, R3, 0x11a ;  /* 0x0000011a03e77836 */ /* 0x000fe40000000000 */
[----:B------:R-:W-:Y:S01]  /*e350*/  IMAD.MOV R6, RZ, RZ, -R6 ;  /* 0x000000ffff067224 */ /* 0x000fe200078e0a06 */
[----:B0-----:R-:W-:Y:S01]  /*e360*/  IABS R13, R245 ;  /* 0x000000f5000d7213 */ /* 0x001fe20000000000 */
[----:B------:R-:W-:Y:S01]  /*e370*/  @!P2 IMAD.MOV R5, RZ, RZ, -R5 ;  /* 0x000000ffff05a224 */ /* 0x000fe200078e0a05 */
[----:B------:R-:W-:Y:S01]  /*e380*/  IABS R12, R231 ;  /* 0x000000e7000c7213 */ /* 0x000fe20000000000 */
        /* <DEDUP_REMOVED lines=20> */
[----:B------:R-:W-:Y:S01]  /*e4d0*/  IMAD.HI.U32 R16, R4, R8, RZ ;  /* 0x0000000804107227 */ /* 0x000fe200078e00ff */
[----:B------:R-:W-:-:S03]  /*e4e0*/  ISETP.GT.U32.AND P6, PT, R2, R12, PT ;  /* 0x0000000c0200720c */ /* 0x000fc60003fc4070 */
[----:B------:R-:W-:Y:S01]  /*e4f0*/  @!P4 IMAD.IADD R10, R10, 0x1, -R2 ;  /* 0x000000010a0ac824 */ /* 0x000fe200078e0a02 */
[----:B------:R-:W-:Y:S01]  /*e500*/  ISETP.GT.U32.AND P4, PT, R2, R13, PT ;  /* 0x0000000d0200720c */ /* 0x000fe20003f84070 */
[----:B------:R-:W-:-:S04]  /*e510*/  IMAD.HI.U32 R5, R4, R11, RZ ;  /* 0x0000000b04057227 */ /* 0x000fc800078e00ff */
[----:B------:R-:W-:Y:S02]  /*e520*/  IMAD.MOV R16, RZ, RZ, -R16 ;  /* 0x000000ffff107224 */ /* 0x000fe400078e0a10 */
[----:B------:R-:W-:Y:S02]  /*e530*/  IMAD.MOV R5, RZ, RZ, -R5 ;  /* 0x000000ffff057224 */ /* 0x000fe400078e0a05 */
[C---:B------:R-:W-:Y:S02]  /*e540*/  IMAD R8, R2.reuse, R16, R8 ;  /* 0x0000001002087224 */ /* 0x040fe400078e0208 */
[----:B------:R-:W-:Y:S02]  /*e550*/  IMAD R11, R2, R5, R11 ;  /* 0x00000005020b7224 */ /* 0x000fe400078e020b */
[--C-:B------:R-:W-:Y:S01]  /*e560*/  @!P6 IMAD.IADD R12, R12, 0x1, -R2.reuse ;  /* 0x000000010c0ce824 */ /* 0x100fe200078e0a02 */
[C---:B------:R-:W-:Y:S01]  /*e570*/  ISETP.GT.U32.AND P6, PT, R2.reuse, R8, PT ;  /* 0x000000080200720c */ /* 0x040fe20003fc4070 */
[----:B------:R-:W-:Y:S01]  /*e580*/  @!P4 IMAD.IADD R13, R13, 0x1, -R2 ;  /* 0x000000010d0dc824 */ /* 0x000fe200078e0a02 */
[----:B------:R-:W-:Y:S01]  /*e590*/  ISETP.GT.U32.AND P4, PT, R2, R11, PT ;  /* 0x0000000b0200720c */ /* 0x000fe20003f84070 */
[----:B------:R-:W-:-:S02]  /*e5a0*/  VIADD R237, R3, 0x117 ;  /* 0x0000011703ed7836 */ /* 0x000fc40000000000 */
[C---:B------:R-:W-:Y:S02]  /*e5b0*/  VIADD R238, R3.reuse, 0x116 ;  /* 0x0000011603ee7836 */ /* 0x040fe40000000000 */
[C---:B------:R-:W-:Y:S01]  /*e5c0*/  VIADD R239, R3.reuse, 0x115 ;  /* 0x0000011503ef7836 */ /* 0x040fe20000000000 */
[----:B------:R-:W-:Y:S01]  /*e5d0*/  IABS R9, R237 ;  /* 0x000000ed00097213 */ /* 0x000fe20000000000 */
[----:B------:R-:W-:Y:S01]  /*e5e0*/  VIADD R246, R3, 0x114 ;  /* 0x0000011403f67836 */ /* 0x000fe20000000000 */
[----:B------:R-:W-:Y:S01]  /*e5f0*/  IABS R6, R238 ;  /* 0x000000ee00067213 */ /* 0x000fe20000000000 */
[----:B------:R-:W-:Y:S01]  /*e600*/  @!P3 IMAD.MOV R0, RZ, RZ, -R0 ;  /* 0x000000ffff00b224 */ /* 0x000fe200078e0a00 */
[----:B------:R-:W-:Y:S01]  /*e610*/  ISETP.GT.U32.AND P3, PT, R2, R14, PT ;  /* 0x0000000e0200720c */ /* 0x000fe20003f64070 */
[----:B------:R-:W-:Y:S01]  /*e620*/  @!P6 IMAD.IADD R8, R8, 0x1, -R2 ;  /* 0x000000010808e824 */ /* 0x000fe200078e0a02 */
[----:B------:R-:W-:Y:S01]  /*e630*/  IABS R5, R239 ;  /* 0x000000ef00057213 */ /* 0x000fe20000000000 */
[----:B------:R-:W-:Y:S01]  /*e640*/  @!P1 IMAD.MOV R15, RZ, RZ, -R15 ;  /* 0x000000ffff0f9224 */ /* 0x000fe200078e0a0f */
[----:B------:R-:W-:Y:S01]  /*e650*/  IABS R16, R246 ;  /* 0x000000f600107213 */ /* 0x000fe20000000000 */
[----:B------:R-:W-:Y:S01]  /*e660*/  IMAD.HI.U32 R20, R4, R9, RZ ;  /* 0x0000000904147227 */ /* 0x000fe200078e00ff */
[C---:B------:R-:W-:Y:S01]  /*e670*/  ISETP.GT.U32.AND P1, PT, R2.reuse, R13, PT ;  /* 0x0000000d0200720c */ /* 0x040fe20003f24070 */
[----:B------:R0:W-:Y:S01]  /*e680*/  STL [R1+0x4c], R0 ;  /* 0x00004c0001007387 */ /* 0x0001e20000100800 */
[----:B------:R-:W-:Y:S01]  /*e690*/  ISETP.GT.U32.AND P6, PT, R2, R8, PT ;  /* 0x000000080200720c */ /* 0x000fe20003fc4070 */
[----:B------:R-:W-:-:S02]  /*e6a0*/  IMAD.HI.U32 R19, R4, R6, RZ ;  /* 0x0000000604137227 */ /* 0x000fc400078e00ff */
[----:B------:R-:W-:Y:S02]  /*e6b0*/  STL [R1+0x48], R15 ;  /* 0x0000480f01007387 */ /* 0x000fe40000100800 */
[----:B------:R-:W-:Y:S01]  /*e6c0*/  @!P4 IMAD.IADD R11, R11, 0x1, -R2 ;  /* 0x000000010b0bc824 */ /* 0x000fe200078e0a02 */
[----:B------:R-:W-:Y:S01]  /*e6d0*/  ISETP.GE.AND P4, PT, R245, RZ, PT ;  /* 0x000000fff500720c */ /* 0x000fe20003f86270 */
[----:B------:R-:W-:Y:S01]  /*e6e0*/  @!P0 IMAD.MOV R7, RZ, RZ, -R7 ;  /* 0x000000ffff078224 */ /* 0x000fe200078e0a07 */
[----:B------:R-:W-:Y:S01]  /*e6f0*/  ISETP.GT.U32.AND P0, PT, R2, R12, PT ;  /* 0x0000000c0200720c */ /* 0x000fe20003f04070 */
[----:B0-----:R-:W-:Y:S02]  /*e700*/  IMAD.MOV.U32 R0, RZ, RZ, R10 ;  /* 0x000000ffff007224 */ /* 0x001fe400078e000a */
[----:B------:R-:W-:Y:S01]  /*e710*/  IMAD.MOV R20, RZ, RZ, -R20 ;  /* 0x000000ffff147224 */ /* 0x000fe200078e0a14 */
[----:B------:R-:W-:Y:S01]  /*e720*/  STL [R1+0x44], R7 ;  /* 0x0000440701007387 */ /* 0x000fe20000100800 */
[----:B------:R-:W-:-:S04]  /*e730*/  IMAD.HI.U32 R18, R4, R5, RZ ;  /* 0x0000000504127227 */ /* 0x000fc800078e00ff */
[----:B------:R-:W-:Y:S02]  /*e740*/  IMAD.MOV R19, RZ, RZ, -R19 ;  /* 0x000000ffff137224 */ /* 0x000fe400078e0a13 */
[----:B------:R-:W-:-:S04]  /*e750*/  IMAD.HI.U32 R17, R4, R16, RZ ;  /* 0x0000001004117227 */ /* 0x000fc800078e00ff */
[----:B------:R-:W-:Y:S01]  /*e760*/  @!P2 IMAD.MOV R0, RZ, RZ, -R0 ;  /* 0x000000ffff00a224 */ /* 0x000fe200078e0a00 */
[C---:B------:R-:W-:Y:S01]  /*e770*/  ISETP.GT.U32.AND P2, PT, R2.reuse, R11, PT ;  /* 0x0000000b0200720c */ /* 0x040fe20003f44070 */
[C---:B------:R-:W-:Y:S02]  /*e780*/  IMAD R9, R2.reuse, R20, R9 ;  /* 0x0000001402097224 */ /* 0x040fe400078e0209 */
[----:B------:R-:W-:Y:S01]  /*e790*/  IMAD.MOV R18, RZ, RZ, -R18 ;  /* 0x000000ffff127224 */ /* 0x000fe200078e0a12 */
[----:B------:R0:W-:Y:S01]  /*e7a0*/  STL [R1+0x40], R0 ;  /* 0x0000400001007387 */ /* 0x0001e20000100800 */
[----:B------:R-:W-:Y:S02]  /*e7b0*/  IMAD R6, R2, R19, R6 ;  /* 0x0000001302067224 */ /* 0x000fe400078e0206 */
[----:B------:R-:W-:Y:S02]  /*e7c0*/  IMAD.MOV R17, RZ, RZ, -R17 ;  /* 0x000000ffff117224 */ /* 0x000fe400078e0a11 */
[----:B------:R-:W-:Y:S01]  /*e7d0*/  @!P3 IMAD.IADD R14, R14, 0x1, -R2 ;  /* 0x000000010e0eb824 */ /* 0x000fe200078e0a02 */
[C---:B------:R-:W-:Y:S01]  /*e7e0*/  ISETP.GT.U32.AND P3, PT, R2.reuse, R9, PT ;  /* 0x000000090200720c */ /* 0x040fe20003f64070 */
[----:B------:R-:W-:-:S02]  /*e7f0*/  IMAD R5, R2, R18, R5 ;  /* 0x0000001202057224 */ /* 0x000fc400078e0205 */
[----:B------:R-:W-:Y:S01]  /*e800*/  @!P1 IMAD.IADD R13, R13, 0x1, -R2 ;  /* 0x000000010d0d9824 */ /* 0x000fe200078e0a02 */
[C---:B------:R-:W-:Y:S01]  /*e810*/  ISETP.GT.U32.AND P1, PT, R2.reuse, R6, PT ;  /* 0x000000060200720c */ /* 0x040fe20003f24070 */
[----:B0-----:R-:W-:Y:S02]  /*e820*/  IMAD R0, R2, R17, R16 ;  /* 0x0000001102007224 */ /* 0x001fe400078e0210 */
[--C-:B------:R-:W-:Y:S01]  /*e830*/  @!P0 IMAD.IADD R12, R12, 0x1, -R2.reuse ;  /* 0x000000010c0c8824 */ /* 0x100fe200078e0a02 */
[----:B------:R-:W-:Y:S01]  /*e840*/  ISETP.GT.U32.AND P0, PT, R2, R5, PT ;  /* 0x000000050200720c */ /* 0x000fe20003f04070 */
[--C-:B------:R-:W-:Y:S01]  /*e850*/  @!P6 IMAD.IADD R8, R8, 0x1, -R2.reuse ;  /* 0x000000010808e824 */ /* 0x100fe200078e0a02 */
[----:B------:R-:W-:Y:S01]  /*e860*/  ISETP.GT.U32.AND P6, PT, R2, R0, PT ;  /* 0x000000000200720c */ /* 0x000fe20003fc4070 */
[----:B------:R-:W-:Y:S01]  /*e870*/  @!P2 IMAD.IADD R11, R11, 0x1, -R2 ;  /* 0x000000010b0ba824 */ /* 0x000fe200078e0a02 */
[----:B------:R-:W-:Y:S01]  /*e880*/  ISETP.GE.AND P2, PT, R231, RZ, PT ;  /* 0x000000ffe700720c */ /* 0x000fe20003f46270 */
[----:B------:R-:W-:-:S02]  /*e890*/  VIADD R244, R3, 0x113 ;  /* 0x0000011303f47836 */ /* 0x000fc40000000000 */
[----:B------:R-:W-:Y:S02]  /*e8a0*/  VIADD R245, R3, 0x112 ;  /* 0x0000011203f57836 */ /* 0x000fe40000000000 */
[--C-:B------:R-:W-:Y:S01]  /*e8b0*/  @!P3 IMAD.IADD R9, R9, 0x1, -R2.reuse ;  /* 0x000000010909b824 */ /* 0x100fe200078e0a02 */
[----:B------:R-:W-:Y:S01]  /*e8c0*/  IABS R10, R244 ;  /* 0x000000f4000a7213 */ /* 0x000fe20000000000 */
[--C-:B------:R-:W-:Y:S01]  /*e8d0*/  @!P1 IMAD.IADD R6, R6, 0x1, -R2.reuse ;  /* 0x0000000106069824 */ /* 0x100fe200078e0a02 */
[----:B------:R-:W-:Y:S01]  /*e8e0*/  ISETP.GE.AND P3, PT, R236, RZ, PT ;  /* 0x000000ffec00720c */ /* 0x000fe20003f66270 */
[--C-:B------:R-:W-:Y:S01]  /*e8f0*/  @!P0 IMAD.IADD R5, R5, 0x1, -R2.reuse ;  /* 0x0000000105058824 */ /* 0x100fe200078e0a02 */
[----:B------:R-:W-:Y:S01]  /*e900*/  IABS R7, R245 ;  /* 0x000000f500077213 */ /* 0x000fe20000000000 */
[----:B------:R-:W-:Y:S01]  /*e910*/  @!P6 IMAD.IADD R0, R0, 0x1, -R2 ;  /* 0x000000010000e824 */ /* 0x000fe200078e0a02 */
[----:B------:R-:W-:Y:S01]  /*e920*/  ISETP.GE.AND P1, PT, R247, RZ, PT ;  /* 0x000000fff700720c */ /* 0x000fe20003f26270 */
[----:B------:R-:W-:Y:S01]  /*e930*/  IMAD.HI.U32 R16, R4, R10, RZ ;  /* 0x0000000a04107227 */ /* 0x000fe200078e00ff */
[----:B------:R-:W-:-:S02]  /*e940*/  ISETP.GT.U32.AND P6, PT, R2, R9, PT ;  /* 0x000000090200720c */ /* 0x000fc40003fc4070 */
[----:B------:R-:W-:Y:S01]  /*e950*/  ISETP.GE.AND P0, PT, R237, RZ, PT ;  /* 0x000000ffed00720c */ /* 0x000fe20003f06270 */
[----:B------:R-:W-:-:S04]  /*e960*/  IMAD.HI.U32 R15, R4, R7, RZ ;  /* 0x00000007040f7227 */ /* 0x000fc800078e00ff */
[----:B------:R-:W-:Y:S01]  /*e970*/  @!P2 IMAD.MOV R12, RZ, RZ, -R12 ;  /* 0x000000ffff0ca224 */ /* 0x000fe200078e0a0c */
[C---:B------:R-:W-:Y:S01]  /*e980*/  ISETP.GT.U32.AND P2, PT, R2.reuse, R5, PT ;  /* 0x000000050200720c */ /* 0x040fe20003f44070 */
[----:B------:R-:W-:Y:S02]  /*e990*/  IMAD.MOV R16, RZ, RZ, -R16 ;  /* 0x000000ffff107224 */ /* 0x000fe400078e0a10 */
[----:B------:R-:W-:Y:S02]  /*e9a0*/  IMAD.MOV R15, RZ, RZ, -R15 ;  /* 0x000000ffff0f7224 */ /* 0x000fe400078e0a0f */
[----:B------:R-:W-:Y:S02]  /*e9b0*/  VIADD R247, R3, 0x111 ;  /* 0x0000011103f77836 */ /* 0x000fe40000000000 */
[----:B------:R-:W-:Y:S01]  /*e9c0*/  @!P5 IMAD.MOV R14, RZ, RZ, -R14 ;  /* 0x000000ffff0ed224 */ /* 0x000fe200078e0a0e */
[C---:B------:R-:W-:Y:S01]  /*e9d0*/  ISETP.GT.U32.AND P5, PT, R2.reuse, R0, PT ;  /* 0x000000000200720c */ /* 0x040fe20003fa4070 */
[----:B------:R-:W-:Y:S01]  /*e9e0*/  @!P4 IMAD.MOV R13, RZ, RZ, -R13 ;  /* 0x000000ffff0dc224 */ /* 0x000fe200078e0a0d */
[C---:B------:R-:W-:Y:S01]  /*e9f0*/  ISETP.GT.U32.AND P4, PT, R2.reuse, R6, PT ;  /* 0x000000060200720c */ /* 0x040fe20003f84070 */
[----:B------:R-:W-:Y:S01]  /*ea00*/  IMAD R10, R2, R16, R10 ;  /* 0x00000010020a7224 */ /* 0x000fe200078e020a */
[----:B------:R-:W-:Y:S01]  /*ea10*/  STL [R1+0x3c], R14 ;  /* 0x00003c0e01007387 */ /* 0x000fe20000100800 */
[----:B------:R-:W-:-:S02]  /*ea20*/  @!P3 IMAD.MOV R11, RZ, RZ, -R11 ;  /* 0x000000ffff0bb224 */ /* 0x000fc400078e0a0b */
[C---:B------:R-:W-:Y:S01]  /*ea30*/  IMAD R7, R2.reuse, R15, R7 ;  /* 0x0000000f02077224 */ /* 0x040fe200078e0207 */
[----:B------:R-:W-:Y:S01]  /*ea40*/  IABS R15, R247 ;  /* 0x000000f7000f7213 */ /* 0x000fe20000000000 */
[----:B------:R-:W-:Y:S01]  /*ea50*/  @!P1 IMAD.MOV R8, RZ, RZ, -R8 ;  /* 0x000000ffff089224 */ /* 0x000fe200078e0a08 */
[----:B------:R-:W-:Y:S01]  /*ea60*/  STL [R1+0x38], R13 ;  /* 0x0000380d01007387 */ /* 0x000fe20000100800 */
[C---:B------:R-:W-:Y:S01]  /*ea70*/  ISETP.GT.U32.AND P3, PT, R2.reuse, R10, PT ;  /* 0x0000000a0200720c */ /* 0x040fe20003f64070 */
[--C-:B------:R-:W-:Y:S01]  /*ea80*/  @!P6 IMAD.IADD R9, R9, 0x1, -R2.reuse ;  /* 0x000000010909e824 */ /* 0x100fe200078e0a02 */
[----:B------:R-:W-:Y:S01]  /*ea90*/  ISETP.GT.U32.AND P6, PT, R2, R7, PT ;  /* 0x000000070200720c */ /* 0x000fe20003fc4070 */
[----:B------:R-:W-:Y:S01]  /*eaa0*/  STL [R1+0x34], R12 ;  /* 0x0000340c01007387 */ /* 0x000fe20000100800 */
[--C-:B------:R-:W-:Y:S01]  /*eab0*/  @!P2 IMAD.IADD R5, R5, 0x1, -R2.reuse ;  /* 0x000000010505a824 */ /* 0x100fe200078e0a02 */
[----:B------:R-:W-:Y:S01]  /*eac0*/  ISETP.GE.AND P2, PT, R246, RZ, PT ;  /* 0x000000fff600720c */ /* 0x000fe20003f46270 */
[----:B------:R-:W-:Y:S01]  /*ead0*/  VIADD R246, R3, 0x110 ;  /* 0x0000011003f67836 */ /* 0x000fe20000000000 */
[----:B------:R0:W-:Y:S01]  /*eae0*/  STL [R1+0x30], R11 ;  /* 0x0000300b01007387 */ /* 0x0001e20000100800 */
[----:B------:R-:W-:Y:S01]  /*eaf0*/  ISETP.GE.AND P1, PT, R238, RZ, PT ;  /* 0x000000ffee00720c */ /* 0x000fe20003f26270 */
[----:B------:R-:W-:Y:S01]  /*eb00*/  @!P4 IMAD.IADD R6, R6, 0x1, -R2 ;  /* 0x000000010606c824 */ /* 0x000fe200078e0a02 */
[----:B------:R-:W-:Y:S01]  /*eb10*/  ISETP.GE.AND P4, PT, R239, RZ, PT ;  /* 0x000000ffef00720c */ /* 0x000fe20003f86270 */
[----:B------:R1:W-:Y:S01]  /*eb20*/  STL [R1+0x2c], R8 ;  /* 0x00002c0801007387 */ /* 0x0003e20000100800 */
[----:B------:R-:W-:-:S02]  /*eb30*/  @!P0 IMAD.MOV R9, RZ, RZ, -R9 ;  /* 0x000000ffff098224 */ /* 0x000fc400078e0a09 */
[--C-:B------:R-:W-:Y:S01]  /*eb40*/  @!P3 IMAD.IADD R10, R10, 0x1, -R2.reuse ;  /* 0x000000010a0ab824 */ /* 0x100fe200078e0a02 */
[----:B------:R-:W-:Y:S01]  /*eb50*/  ISETP.GE.AND P3, PT, R245, RZ, PT ;  /* 0x000000fff500720c */ /* 0x000fe20003f66270 */
[----:B------:R-:W-:Y:S01]  /*eb60*/  @!P6 IMAD.IADD R7, R7, 0x1, -R2 ;  /* 0x000000010707e824 */ /* 0x000fe200078e0a02 */
[----:B0-----:R-:W-:Y:S01]  /*eb70*/  IABS R11, R246 ;  /* 0x000000f6000b7213 */ /* 0x001fe20000000000 */
[----:B------:R-:W-:Y:S01]  /*eb80*/  IMAD.MOV.U32 R12, RZ, RZ, R6 ;  /* 0x000000ffff0c7224 */ /* 0x000fe200078e0006 */
[----:B------:R-:W-:Y:S01]  /*eb90*/  ISETP.GT.U32.AND P0, PT, R2, R10, PT ;  /* 0x0000000a0200720c */ /* 0x000fe20003f04070 */
[----:B------:R-:W-:Y:S01]  /*eba0*/  @!P5 IMAD.IADD R0, R0, 0x1, -R2 ;  /* 0x000000010000d824 */ /* 0x000fe200078e0a02 */
[----:B------:R0:W-:Y:S01]  /*ebb0*/  STL [R1+0x28], R9 ;  /* 0x0000280901007387 */ /* 0x0001e20000100800 */
[----:B-1----:R-:W-:Y:S01]  /*ebc0*/  IMAD.HI.U32 R8, R4, R15, RZ ;  /* 0x0000000f04087227 */ /* 0x002fe200078e00ff */
[----:B------:R-:W-:-:S03]  /*ebd0*/  ISETP.GE.AND P5, PT, R244, RZ, PT ;  /* 0x000000fff400720c */ /* 0x000fc60003fa6270 */
[----:B------:R-:W-:Y:S02]  /*ebe0*/  IMAD.MOV R8, RZ, RZ, -R8 ;  /* 0x000000ffff087224 */ /* 0x000fe400078e0a08 */
[----:B------:R-:W-:-:S04]  /*ebf0*/  IMAD.HI.U32 R6, R4, R11, RZ ;  /* 0x0000000b04067227 */ /* 0x000fc800078e00ff */
[C---:B------:R-:W-:Y:S02]  /*ec00*/  IMAD R8, R2.reuse, R8, R15 ;  /* 0x0000000802087224 */ /* 0x040fe400078e020f */
[----:B------:R-:W-:Y:S02]  /*ec10*/  IMAD.MOV R6, RZ, RZ, -R6 ;  /* 0x000000ffff067224 */ /* 0x000fe400078e0a06 */
[----:B------:R-:W-:Y:S01]  /*ec20*/  @!P1 IMAD.MOV R12, RZ, RZ, -R12 ;  /* 0x000000ffff0c9224 */ /* 0x000fe200078e0a0c */
[C---:B------:R-:W-:Y:S01]  /*ec30*/  ISETP.GT.U32.AND P6, PT, R2.reuse, R8, PT ;  /* 0x000000080200720c */ /* 0x040fe20003fc4070 */
[----:B------:R-:W-:Y:S01]  /*ec40*/  @!P4 IMAD.MOV R5, RZ, RZ, -R5 ;  /* 0x000000ffff05c224 */ /* 0x000fe200078e0a05 */
[----:B------:R-:W-:Y:S01]  /*ec50*/  ISETP.GE.AND P4, PT, R247, RZ, PT ;  /* 0x000000fff700720c */ /* 0x000fe20003f86270 */
[----:B------:R-:W-:Y:S01]  /*ec60*/  @!P2 IMAD.MOV R0, RZ, RZ, -R0 ;  /* 0x000000ffff00a224 */ /* 0x000fe200078e0a00 */
[C---:B------:R-:W-:Y:S01]  /*ec70*/  ISETP.GT.U32.AND P1, PT, R2.reuse, R7, PT ;  /* 0x000000070200720c */ /* 0x040fe20003f24070 */
[----:B0-----:R-:W-:Y:S01]  /*ec80*/  IMAD R9, R2, R6, R11 ;  /* 0x0000000602097224 */ /* 0x001fe200078e020b */
[----:B------:R0:W-:Y:S01]  /*ec90*/  STL [R1+0x24], R12 ;  /* 0x0000240c01007387 */ /* 0x0001e20000100800 */
[C---:B------:R-:W-:Y:S01]  /*eca0*/  VIADD R247, R3.reuse, 0x10f ;  /* 0x0000010f03f77836 */ /* 0x040fe20000000000 */
[----:B------:R-:W-:Y:S01]  /*ecb0*/  ISETP.GE.AND P2, PT, R246, RZ, PT ;  /* 0x000000fff600720c */ /* 0x000fe20003f46270 */
[--C-:B------:R-:W-:Y:S01]  /*ecc0*/  @!P0 IMAD.IADD R10, R10, 0x1, -R2.reuse ;  /* 0x000000010a0a8824 */ /* 0x100fe200078e0a02 */
[----:B------:R-:W-:Y:S01]  /*ecd0*/  STL [R1+0x20], R5 ;  /* 0x0000200501007387 */ /* 0x000fe20000100800 */
[----:B------:R-:W-:Y:S01]  /*ece0*/  VIADD R238, R3, 0x10b ;  /* 0x0000010b03ee7836 */ /* 0x000fe20000000000 */
[----:B------:R-:W-:Y:S01]  /*ecf0*/  ISETP.GE.AND P0, PT, R247, RZ, PT ;  /* 0x000000fff700720c */ /* 0x000fe20003f06270 */
[----:B------:R-:W-:Y:S01]  /*ed00*/  @!P6 IMAD.IADD R8, R8, 0x1, -R2 ;  /* 0x000000010808e824 */ /* 0x000fe200078e0a02 */
[----:B------:R1:W-:Y:S01]  /*ed10*/  STL [R1+0x1c], R0 ;  /* 0x00001c0001007387 */ /* 0x0003e20000100800 */
[----:B------:R-:W-:Y:S01]  /*ed20*/  ISETP.GT.U32.AND P6, PT, R2, R9, PT ;  /* 0x000000090200720c */ /* 0x000fe20003fc4070 */
[----:B0-----:R-:W-:Y:S01]  /*ed30*/  IMAD.MOV.U32 R12, RZ, RZ, R10 ;  /* 0x000000ffff0c7224 */ /* 0x001fe200078e000a */
[----:B------:R-:W-:Y:S01]  /*ed40*/  IABS R223, R238 ;  /* 0x000000ee00df7213 */ /* 0x000fe20000000000 */
[----:B------:R-:W-:-:S02]  /*ed50*/  @!P1 IMAD.IADD R7, R7, 0x1, -R2 ;  /* 0x0000000107079824 */ /* 0x000fc400078e0a02 */
[----:B------:R-:W-:Y:S01]  /*ed60*/  @!P5 IMAD.MOV R12, RZ, RZ, -R12 ;  /* 0x000000ffff0cd224 */ /* 0x000fe200078e0a0c */
[----:B------:R-:W-:Y:S01]  /*ed70*/  ISETP.GT.U32.AND P5, PT, R2, R8, PT ;  /* 0x000000080200720c */ /* 0x000fe20003fa4070 */
[----:B------:R-:W-:Y:S01]  /*ed80*/  IMAD.MOV.U32 R11, RZ, RZ, R7 ;  /* 0x000000ffff0b7224 */ /* 0x000fe200078e0007 */
[----:B-1----:R-:W-:Y:S01]  /*ed90*/  IABS R0, R247 ;  /* 0x000000f700007213 */ /* 0x002fe20000000000 */
[C---:B------:R-:W-:Y:S01]  /*eda0*/  VIADD R247, R3.reuse, 0x10e ;  /* 0x0000010e03f77836 */ /* 0x040fe20000000000 */
[----:B------:R0:W-:Y:S01]  /*edb0*/  STL [R1+0x18], R12 ;  /* 0x0000180c01007387 */ /* 0x0001e20000100800 */
[----:B------:R-:W-:Y:S02]  /*edc0*/  VIADD R246, R3, 0x10d ;  /* 0x0000010d03f67836 */ /* 0x000fe40000000000 */
[----:B------:R-:W-:Y:S01]  /*edd0*/  IMAD.MOV.U32 R6, RZ, RZ, R0 ;  /* 0x000000ffff067224 */ /* 0x000fe200078e0000 */
[----:B------:R-:W-:Y:S01]  /*ede0*/  IABS R5, R247 ;  /* 0x000000f700057213 */ /* 0x000fe20000000000 */
[----:B------:R-:W-:Y:S01]  /*edf0*/  @!P6 IMAD.IADD R9, R9, 0x1, -R2 ;  /* 0x000000010909e824 */ /* 0x000fe200078e0a02 */
[----:B------:R-:W-:Y:S01]  /*ee00*/  ISETP.GE.AND P1, PT, R247, RZ, PT ;  /* 0x000000fff700720c */ /* 0x000fe20003f26270 */
[----:B------:R-:W-:Y:S01]  /*ee10*/  IMAD.HI.U32 R10, R4, R6, RZ ;  /* 0x00000006040a7227 */ /* 0x000fe200078e00ff */
[----:B------:R-:W-:-:S02]  /*ee20*/  IABS R0, R246 ;  /* 0x000000f600007213 */ /* 0x000fc40000000000 */
[C---:B------:R-:W-:Y:S01]  /*ee30*/  ISETP.GT.U32.AND P6, PT, R2.reuse, R9, PT ;  /* 0x000000090200720c */ /* 0x040fe20003fc4070 */
[----:B------:R-:W-:Y:S02]  /*ee40*/  IMAD.MOV R7, RZ, RZ, -R10 ;  /* 0x000000ffff077224 */ /* 0x000fe400078e0a0a */
[----:B------:R-:W-:Y:S02]  /*ee50*/  VIADD R247, R3, 0x10c ;  /* 0x0000010c03f77836 */ /* 0x000fe40000000000 */
[----:B------:R-:W-:Y:S02]  /*ee60*/  IMAD R6, R2, R7, R6 ;  /* 0x0000000702067224 */ /* 0x000fe400078e0206 */
[----:B------:R-:W-:Y:S01]  /*ee70*/  IMAD.HI.U32 R7, R4, R5, RZ ;  /* 0x0000000504077227 */ /* 0x000fe200078e00ff */
[----:B------:R-:W-:-:S03]  /*ee80*/  IABS R252, R247 ;  /* 0x000000f700fc7213 */ /* 0x000fc60000000000 */
[----:B------:R-:W-:Y:S02]  /*ee90*/  IMAD.MOV R7, RZ, RZ, -R7 ;  /* 0x000000ffff077224 */ /* 0x000fe400078e0a07 */
[----:B------:R-:W-:Y:S01]  /*eea0*/  @!P5 IMAD.IADD R8, R8, 0x1, -R2 ;  /* 0x000000010808d824 */ /* 0x000fe200078e0a02 */
[C---:B------:R-:W-:Y:S01]  /*eeb0*/  ISETP.GT.U32.AND P5, PT, R2.reuse, R6, PT ;  /* 0x000000060200720c */ /* 0x040fe20003fa4070 */
[----:B------:R-:W-:Y:S02]  /*eec0*/  IMAD R5, R2, R7, R5 ;  /* 0x0000000702057224 */ /* 0x000fe400078e0205 */
[----:B------:R-:W-:-:S04]  /*eed0*/  IMAD.HI.U32 R10, R4, R252, RZ ;  /* 0x000000fc040a7227 */ /* 0x000fc800078e00ff */
[----:B------:R-:W-:Y:S01]  /*eee0*/  @!P6 IMAD.IADD R9, R9, 0x1, -R2 ;  /* 0x000000010909e824 */ /* 0x000fe200078e0a02 */
[----:B------:R-:W-:Y:S01]  /*eef0*/  ISETP.GT.U32.AND P6, PT, R2, R5, PT ;  /* 0x000000050200720c */ /* 0x000fe20003fc4070 */
[----:B------:R-:W-:Y:S02]  /*ef00*/  IMAD.MOV R10, RZ, RZ, -R10 ;  /* 0x000000ffff0a7224 */ /* 0x000fe400078e0a0a */
[----:B------:R-:W-:Y:S01]  /*ef10*/  @!P3 IMAD.MOV R11, RZ, RZ, -R11 ;  /* 0x000000ffff0bb224 */ /* 0x000fe200078e0a0b */
[----:B------:R-:W-:Y:S01]  /*ef20*/  ISETP.GE.AND P3, PT, R246, RZ, PT ;  /* 0x000000fff600720c */ /* 0x000fe20003f66270 */
[----:B------:R-:W-:-:S03]  /*ef30*/  IMAD.HI.U32 R7, R4, R223, RZ ;  /* 0x000000df04077227 */ /* 0x000fc600078e00ff */
[----:B------:R1:W-:Y:S01]  /*ef40*/  STL [R1+0x14], R11 ;  /* 0x0000140b01007387 */ /* 0x0003e20000100800 */
[----:B------:R-:W-:Y:S02]  /*ef50*/  IMAD R252, R2, R10, R252 ;  /* 0x0000000a02fc7224 */ /* 0x000fe400078e02fc */
[----:B------:R-:W-:Y:S02]  /*ef60*/  IMAD.MOV R10, RZ, RZ, -R7 ;  /* 0x000000ffff0a7224 */ /* 0x000fe400078e0a07 */
[----:B0-----:R-:W-:Y:S02]  /*ef70*/  IMAD.MOV.U32 R12, RZ, RZ, R9 ;  /* 0x000000ffff0c7224 */ /* 0x001fe400078e0009 */
[----:B------:R-:W-:Y:S02]  /*ef80*/  @!P5 IMAD.IADD R6, R6, 0x1, -R2 ;  /* 0x000000010606d824 */ /* 0x000fe400078e0a02 */
[----:B------:R-:W-:Y:S02]  /*ef90*/  IMAD R223, R2, R10, R223 ;  /* 0x0000000a02df7224 */ /* 0x000fe400078e02df */
[----:B-1----:R-:W-:Y:S01]  /*efa0*/  IMAD.HI.U32 R11, R4, R0, RZ ;  /* 0x00000000040b7227 */ /* 0x002fe200078e00ff */
[----:B------:R-:W-:-:S03]  /*efb0*/  ISETP.GT.U32.AND P5, PT, R2, R6, PT ;  /* 0x000000060200720c */ /* 0x000fc60003fa4070 */
[----:B------:R-:W-:Y:S01]  /*efc0*/  @!P2 IMAD.MOV R12, RZ, RZ, -R12 ;  /* 0x000000ffff0ca224 */ /* 0x000fe200078e0a0c */
[C---:B------:R-:W-:Y:S01]  /*efd0*/  ISETP.GT.U32.AND P2, PT, R2.reuse, R252, PT ;  /* 0x000000fc0200720c */ /* 0x040fe20003f44070 */
[----:B------:R-:W-:Y:S02]  /*efe0*/  IMAD.MOV R11, RZ, RZ, -R11 ;  /* 0x000000ffff0b7224 */ /* 0x000fe400078e0a0b */
[----:B------:R-:W-:Y:S01]  /*eff0*/  @!P6 IMAD.IADD R5, R5, 0x1, -R2 ;  /* 0x000000010505e824 */ /* 0x000fe200078e0a02 */
[C---:B------:R-:W-:Y:S01]  /*f000*/  ISETP.GT.U32.AND P6, PT, R2.reuse, R223, PT ;  /* 0x000000df0200720c */ /* 0x040fe20003fc4070 */
[----:B------:R-:W-:Y:S02]  /*f010*/  IMAD R0, R2, R11, R0 ;  /* 0x0000000b02007224 */ /* 0x000fe400078e0200 */
[----:B------:R-:W-:Y:S02]  /*f020*/  IMAD.MOV.U32 R13, RZ, RZ, R8 ;  /* 0x000000ffff0d7224 */ /* 0x000fe400078e0008 */
[----:B------:R-:W-:-:S02]  /*f030*/  VIADD R244, R3, 0x109 ;  /* 0x0000010903f47836 */ /* 0x000fc40000000000 */
[----:B------:R-:W-:Y:S01]  /*f040*/  @!P4 IMAD.MOV R13, RZ, RZ, -R13 ;  /* 0x000000ffff0dc224 */ /* 0x000fe200078e0a0d */
[----:B------:R-:W-:Y:S01]  /*f050*/  ISETP.GT.U32.AND P4, PT, R2, R0, PT ;  /* 0x000000000200720c */ /* 0x000fe20003f84070 */
[--C-:B------:R-:W-:Y:S01]  /*f060*/  @!P2 IMAD.IADD R252, R252, 0x1, -R2.reuse ;  /* 0x00000001fcfca824 */ /* 0x100fe200078e0a02 */
[----:B------:R-:W-:Y:S01]  /*f070*/  IABS R227, R244 ;  /* 0x000000f400e37213 */ /* 0x000fe20000000000 */
[--C-:B------:R-:W-:Y:S01]  /*f080*/  @!P5 IMAD.IADD R6, R6, 0x1, -R2.reuse ;  /* 0x000000010606d824 */ /* 0x100fe200078e0a02 */
[----:B------:R-:W-:Y:S01]  /*f090*/  STL [R1+0x10], R13 ;  /* 0x0000100d01007387 */ /* 0x000fe20000100800 */
[----:B------:R-:W-:Y:S01]  /*f0a0*/  VIADD R239, R3, 0x10a ;  /* 0x0000010a03ef7836 */ /* 0x000fe20000000000 */
[----:B------:R-:W-:Y:S01]  /*f0b0*/  ISETP.GE.AND P5, PT, R247, RZ, PT ;  /* 0x000000fff700720c */ /* 0x000fe20003fa6270 */
[----:B------:R-:W-:Y:S01]  /*f0c0*/  @!P6 IMAD.IADD R223, R223, 0x1, -R2 ;  /* 0x00000001dfdfe824 */ /* 0x000fe200078e0a02 */
[----:B------:R-:W-:Y:S01]  /*f0d0*/  ISETP.GT.U32.AND P6, PT, R2, R252, PT ;  /* 0x000000fc0200720c */ /* 0x000fe20003fc4070 */
[----:B------:R-:W-:Y:S01]  /*f0e0*/  IMAD.MOV.U32 R8, RZ, RZ, R6 ;  /* 0x000000ffff087224 */ /* 0x000fe200078e0006 */
[----:B------:R-:W-:Y:S01]  /*f0f0*/  IABS R225, R239 ;  /* 0x000000ef00e17213 */ /* 0x000fe20000000000 */
[----:B------:R-:W-:Y:S01]  /*f100*/  IMAD.HI.U32 R6, R4, R227, RZ ;  /* 0x000000e304067227 */ /* 0x000fe200078e00ff */
[----:B------:R-:W-:Y:S03]  /*f110*/  STL [R1+0xc], R12 ;  /* 0x00000c0c01007387 */ /* 0x000fe60000100800 */
[----:B------:R-:W-:-:S02]  /*f120*/  VIADD R245, R3, 0x108 ;  /* 0x0000010803f57836 */ /* 0x000fc40000000000 */
[----:B------:R-:W-:Y:S01]  /*f130*/  @!P4 IMAD.IADD R0, R0, 0x1, -R2 ;  /* 0x000000010000c824 */ /* 0x000fe200078e0a02 */
[----:B------:R-:W-:Y:S01]  /*f140*/  ISETP.GT.U32.AND P4, PT, R2, R5, PT ;  /* 0x000000050200720c */ /* 0x000fe20003f84070 */
[----:B------:R-:W-:Y:S01]  /*f150*/  IMAD.MOV R6, RZ, RZ, -R6 ;  /* 0x000000ffff067224 */ /* 0x000fe200078e0a06 */
[----:B------:R-:W-:Y:S01]  /*f160*/  IABS R229, R245 ;  /* 0x000000f500e57213 */ /* 0x000fe20000000000 */
[----:B------:R-:W-:Y:S01]  /*f170*/  IMAD.HI.U32 R7, R4, R225, RZ ;  /* 0x000000e104077227 */ /* 0x000fe200078e00ff */
[----:B------:R-:W-:-:S03]  /*f180*/  ISETP.GT.U32.AND P2, PT, R2, R0, PT ;  /* 0x000000000200720c */ /* 0x000fc60003f44070 */
[----:B------:R-:W-:Y:S02]  /*f190*/  VIADD R246, R3, 0x107 ;  /* 0x0000010703f67836 */ /* 0x000fe40000000000 */
[----:B------:R-:W-:Y:S01]  /*f1a0*/  @!P0 IMAD.MOV R8, RZ, RZ, -R8 ;  /* 0x000000ffff088224 */ /* 0x000fe200078e0a08 */
[C---:B------:R-:W-:Y:S01]  /*f1b0*/  ISETP.GT.U32.AND P0, PT, R2.reuse, R223, PT ;  /* 0x000000df0200720c */ /* 0x040fe20003f04070 */
[----:B------:R-:W-:Y:S01]  /*f1c0*/  IMAD R227, R2, R6, R227 ;  /* 0x0000000602e37224 */ /* 0x000fe200078e02e3 */
[----:B------:R-:W-:Y:S01]  /*f1d0*/  IABS R231, R246 ;  /* 0x000000f600e77213 */ /* 0x000fe20000000000 */
[----:B------:R-:W-:Y:S01]  /*f1e0*/  IMAD.MOV R7, RZ, RZ, -R7 ;  /* 0x000000ffff077224 */ /* 0x000fe200078e0a07 */
[----:B------:R0:W-:Y:S01]  /*f1f0*/  STL [R1+0x8], R8 ;  /* 0x0000080801007387 */ /* 0x0001e20000100800 */
[----:B------:R-:W-:Y:S01]  /*f200*/  @!P6 IMAD.IADD R252, R252, 0x1, -R2 ;  /* 0x00000001fcfce824 */ /* 0x000fe200078e0a02 */
[C---:B------:R-:W-:Y:S01]  /*f210*/  ISETP.GT.U32.AND P6, PT, R2.reuse, R227, PT ;  /* 0x000000e30200720c */ /* 0x040fe20003fc4070 */
[----:B------:R-:W-:-:S02]  /*f220*/  IMAD R225, R2, R7, R225 ;  /* 0x0000000702e17224 */ /* 0x000fc400078e02e1 */
[----:B------:R-:W-:Y:S02]  /*f230*/  @!P4 IMAD.IADD R5, R5, 0x1, -R2 ;  /* 0x000000010505c824 */ /* 0x000fe400078e0a02 */
[----:B------:R-:W-:Y:S01]  /*f240*/  IMAD.HI.U32 R7, R4, R231, RZ ;  /* 0x000000e704077227 */ /* 0x000fe200078e00ff */
[----:B------:R-:W-:-:S03]  /*f250*/  ISETP.GT.U32.AND P4, PT, R2, R225, PT ;  /* 0x000000e10200720c */ /* 0x000fc60003f84070 */
[----:B0-----:R-:W-:-:S04]  /*f260*/  IMAD.HI.U32 R8, R4, R229, RZ ;  /* 0x000000e504087227 */ /* 0x001fc800078e00ff */
[----:B------:R-:W-:Y:S02]  /*f270*/  IMAD.MOV R8, RZ, RZ, -R8 ;  /* 0x000000ffff087224 */ /* 0x000fe400078e0a08 */
[----:B------:R-:W-:Y:S02]  /*f280*/  IMAD.MOV R7, RZ, RZ, -R7 ;  /* 0x000000ffff077224 */ /* 0x000fe400078e0a07 */
[C---:B------:R-:W-:Y:S02]  /*f290*/  IMAD R229, R2.reuse, R8, R229 ;  /* 0x0000000802e57224 */ /* 0x040fe400078e02e5 */
[C---:B------:R-:W-:Y:S02]  /*f2a0*/  IMAD R231, R2.reuse, R7, R231 ;  /* 0x0000000702e77224 */ /* 0x040fe400078e02e7 */
[----:B------:R-:W-:Y:S01]  /*f2b0*/  @!P6 IMAD.IADD R227, R227, 0x1, -R2 ;  /* 0x00000001e3e3e824 */ /* 0x000fe200078e0a02 */
[----:B------:R-:W-:Y:S01]  /*f2c0*/  ISETP.GT.U32.AND P6, PT, R2, R229, PT ;  /* 0x000000e50200720c */ /* 0x000fe20003fc4070 */
[----:B------:R-:W-:-:S02]  /*f2d0*/  VIADD R247, R3, 0x106 ;  /* 0x0000010603f77836 */ /* 0x000fc40000000000 */
[----:B------:R-:W-:Y:S01]  /*f2e0*/  @!P5 IMAD.MOV R252, RZ, RZ, -R252 ;  /* 0x000000fffffcd224 */ /* 0x000fe200078e0afc */
[----:B------:R-:W-:Y:S01]  /*f2f0*/  ISETP.GT.U32.AND P5, PT, R2, R231, PT ;  /* 0x000000e70200720c */ /* 0x000fe20003fa4070 */
[--C-:B------:R-:W-:Y:S01]  /*f300*/  @!P4 IMAD.IADD R225, R225, 0x1, -R2.reuse ;  /* 0x00000001e1e1c824 */ /* 0x100fe200078e0a02 */
[----:B------:R-:W-:Y:S01]  /*f310*/  IABS R233, R247 ;  /* 0x000000f700e97213 */ /* 0x000fe20000000000 */
[----:B------:R-:W-:Y:S01]  /*f320*/  @!P2 IMAD.IADD R0, R0, 0x1, -R2 ;  /* 0x000000010000a824 */ /* 0x000fe200078e0a02 */
[----:B------:R-:W-:Y:S01]  /*f330*/  ISETP.GE.AND P2, PT, R238, RZ, PT ;  /* 0x000000ffee00720c */ /* 0x000fe20003f46270 */
[----:B------:R-:W-:Y:S01]  /*f340*/  VIADD R238, R3, 0x105 ;  /* 0x0000010503ee7836 */ /* 0x000fe20000000000 */
[----:B------:R-:W-:Y:S01]  /*f350*/  ISETP.GE.AND P4, PT, R244, RZ, PT ;  /* 0x000000fff400720c */ /* 0x000fe20003f86270 */
[----:B------:R-:W-:Y:S01]  /*f360*/  @!P1 IMAD.MOV R5, RZ, RZ, -R5 ;  /* 0x000000ffff059224 */ /* 0x000fe200078e0a05 */
[----:B------:R-:W-:Y:S01]  /*f370*/  ISETP.GT.U32.AND P1, PT, R2, R225, PT ;  /* 0x000000e10200720c */ /* 0x000fe20003f24070 */
[----:B------:R-:W-:Y:S01]  /*f380*/  IMAD.HI.U32 R6, R4, R233, RZ ;  /* 0x000000e904067227 */ /* 0x000fe200078e00ff */
[----:B------:R-:W-:-:S02]  /*f390*/  IABS R235, R238 ;  /* 0x000000ee00eb7213 */ /* 0x000fc40000000000 */
[----:B------:R-:W-:Y:S01]  /*f3a0*/  STL [R1+0x4], R5 ;  /* 0x0000040501007387 */ /* 0x000fe20000100800 */
[----:B------:R-:W-:Y:S01]  /*f3b0*/  @!P3 IMAD.MOV R0, RZ, RZ, -R0 ;  /* 0x000000ffff00b224 */ /* 0x000fe200078e0a00 */
[C---:B------:R-:W-:Y:S01]  /*f3c0*/  ISETP.GT.U32.AND P3, PT, R2.reuse, R227, PT ;  /* 0x000000e30200720c */ /* 0x040fe20003f64070 */
[----:B------:R-:W-:Y:S01]  /*f3d0*/  @!P6 IMAD.IADD R229, R229, 0x1, -R2 ;  /* 0x00000001e5e5e824 */ /* 0x000fe200078e0a02 */
[----:B------:R-:W-:Y:S01]  /*f3e0*/  ISETP.GE.AND P6, PT, R247, RZ, PT ;  /* 0x000000fff700720c */ /* 0x000fe20003fc6270 */
[----:B------:R-:W-:Y:S01]  /*f3f0*/  IMAD.MOV R6, RZ, RZ, -R6 ;  /* 0x000000ffff067224 */ /* 0x000fe200078e0a06 */
[----:B------:R0:W-:Y:S01]  /*f400*/  STL [R1], R0 ;  /* 0x0000000001007387 */ /* 0x0001e20000100800 */
[--C-:B------:R-:W-:Y:S01]  /*f410*/  @!P0 IMAD.IADD R223, R223, 0x1, -R2.reuse ;  /* 0x00000001dfdf8824 */ /* 0x100fe200078e0a02 */
[----:B------:R-:W-:Y:S01]  /*f420*/  ISETP.GE.AND P0, PT, R239, RZ, PT ;  /* 0x000000ffef00720c */ /* 0x000fe20003f06270 */
[--C-:B------:R-:W-:Y:S01]  /*f430*/  @!P5 IMAD.IADD R231, R231, 0x1, -R2.reuse ;  /* 0x00000001e7e7d824 */ /* 0x100fe200078e0a02 */
[C---:B------:R-:W-:Y:S01]  /*f440*/  ISETP.GT.U32.AND P5, PT, R2.reuse, R229, PT ;  /* 0x000000e50200720c */ /* 0x040fe20003fa4070 */
[C---:B------:R-:W-:Y:S01]  /*f450*/  IMAD R233, R2.reuse, R6, R233 ;  /* 0x0000000602e97224 */ /* 0x040fe200078e02e9 */
[----:B------:R-:W-:Y:S01]  /*f460*/  IABS R239, R230 ;  /* 0x000000e600ef7213 */ /* 0x000fe20000000000 */
[----:B------:R-:W-:Y:S01]  /*f470*/  VIADD R244, R3, 0x104 ;  /* 0x0000010403f47836 */ /* 0x000fe20000000000 */
[----:B------:R-:W-:Y:S01]  /*f480*/  STL [R1+0x2010], R252 ;  /* 0x002010fc01007387 */ /* 0x000fe20000100800 */
[----:B------:R-:W-:Y:S01]  /*f490*/  @!P1 IMAD.IADD R225, R225, 0x1, -R2 ;  /* 0x00000001e1e19824 */ /* 0x000fe200078e0a02 */
[----:B------:R-:W-:Y:S01]  /*f4a0*/  ISETP.GT.U32.AND P1, PT, R2, R233, PT ;  /* 0x000000e90200720c */ /* 0x000fe20003f24070 */
[----:B0-----:R-:W-:Y:S01]  /*f4b0*/  IMAD.HI.U32 R0, R4, R235, RZ ;  /* 0x000000eb04007227 */ /* 0x001fe200078e00ff */
[----:B------:R-:W-:-:S03]  /*f4c0*/  IABS R237, R244 ;  /* 0x000000f400ed7213 */ /* 0x000fc60000000000 */
[----:B------:R-:W-:Y:S02]  /*f4d0*/  IMAD.MOV R0, RZ, RZ, -R0 ;  /* 0x000000ffff007224 */ /* 0x000fe400078e0a00 */
[----:B------:R-:W-:Y:S01]  /*f4e0*/  @!P0 IMAD.MOV R225, RZ, RZ, -R225 ;  /* 0x000000ffffe18224 */ /* 0x000fe200078e0ae1 */
[C---:B------:R-:W-:Y:S01]  /*f4f0*/  ISETP.GT.U32.AND P0, PT, R2.reuse, R231, PT ;  /* 0x000000e70200720c */ /* 0x040fe20003f04070 */
[----:B------:R-:W-:Y:S02]  /*f500*/  IMAD R235, R2, R0, R235 ;  /* 0x0000000002eb7224 */ /* 0x000fe400078e02eb */
[----:B------:R-:W-:Y:S02]  /*f510*/  @!P5 IMAD.IADD R229, R229, 0x1, -R2 ;  /* 0x00000001e5e5d824 */ /* 0x000fe400078e0a02 */
[----:B------:R-:W-:Y:S01]  /*f520*/  IMAD.HI.U32 R5, R4, R237, RZ ;  /* 0x000000ed04057227 */ /* 0x000fe200078e00ff */
[----:B------:R-:W-:-:S03]  /*f530*/  ISETP.GT.U32.AND P5, PT, R2, R235, PT ;  /* 0x000000eb0200720c */ /* 0x000fc60003fa4070 */
[----:B------:R-:W-:Y:S02]  /*f540*/  VIADD R236, R3, 0x102 ;  /* 0x0000010203ec7836 */ /* 0x000fe40000000000 */
[----:B------:R-:W-:-:S03]  /*f550*/  IMAD.HI.U32 R0, R4, R239, RZ ;  /* 0x000000ef04007227 */ /* 0x000fc600078e00ff */
[----:B------:R-:W-:Y:S01]  /*f560*/  IABS R241, R236 ;  /* 0x000000ec00f17213 */ /* 0x000fe20000000000 */
[----:B------:R-:W-:Y:S02]  /*f570*/  IMAD.MOV R5, RZ, RZ, -R5 ;  /* 0x000000ffff057224 */ /* 0x000fe400078e0a05 */
[----:B------:R-:W-:Y:S02]  /*f580*/  @!P1 IMAD.IADD R233, R233, 0x1, -R2 ;  /* 0x00000001e9e99824 */ /* 0x000fe400078e0a02 */
[----:B------:R-:W-:Y:S02]  /*f590*/  VIADD R247, R3, 0x101 ;  /* 0x0000010103f77836 */ /* 0x000fe40000000000 */
[----:B------:R-:W-:Y:S01]  /*f5a0*/  IMAD.MOV R0, RZ, RZ, -R0 ;  /* 0x000000ffff007224 */ /* 0x000fe200078e0a00 */
[----:B------:R-:W-:Y:S01]  /*f5b0*/  ISETP.GT.U32.AND P1, PT, R2, R233, PT ;  /* 0x000000e90200720c */ /* 0x000fe20003f24070 */
[----:B------:R-:W-:Y:S01]  /*f5c0*/  @!P3 IMAD.IADD R227, R227, 0x1, -R2 ;  /* 0x00000001e3e3b824 */ /* 0x000fe200078e0a02 */
[----:B------:R-:W-:Y:S01]  /*f5d0*/  ISETP.GE.AND P3, PT, R246, RZ, PT ;  /* 0x000000fff600720c */ /* 0x000fe20003f66270 */
[C---:B------:R-:W-:Y:S01]  /*f5e0*/  IMAD R237, R2.reuse, R5, R237 ;  /* 0x0000000502ed7224 */ /* 0x040fe200078e02ed */
[----:B------:R-:W-:Y:S01]  /*f5f0*/  IABS R243, R247 ;  /* 0x000000f700f37213 */ /* 0x000fe20000000000 */
[----:B------:R-:W-:-:S02]  /*f600*/  IMAD R239, R2, R0, R239 ;  /* 0x0000000002ef7224 */ /* 0x000fc400078e02ef */
[----:B------:R-:W-:-:S04]  /*f610*/  IMAD.HI.U32 R6, R4, R241, RZ ;  /* 0x000000f104067227 */ /* 0x000fc800078e00ff */
[--C-:B------:R-:W-:Y:S01]  /*f620*/  @!P0 IMAD.IADD R231, R231, 0x1, -R2.reuse ;  /* 0x00000001e7e78824 */ /* 0x100fe200078e0a02 */
[C---:B------:R-:W-:Y:S01]  /*f630*/  ISETP.GT.U32.AND P0, PT, R2.reuse, R237, PT ;  /* 0x000000ed0200720c */ /* 0x040fe20003f04070 */
[----:B------:R-:W-:Y:S01]  /*f640*/  @!P5 IMAD.IADD R235, R235, 0x1, -R2 ;  /* 0x00000001ebebd824 */ /* 0x000fe200078e0a02 */
[----:B------:R-:W-:Y:S01]  /*f650*/  ISETP.GT.U32.AND P5, PT, R2, R239, PT ;  /* 0x000000ef0200720c */ /* 0x000fe20003fa4070 */
[----:B------:R-:W-:Y:S02]  /*f660*/  VIADD R246, R3, 0x100 ;  /* 0x0000010003f67836 */ /* 0x000fe40000000000 */
[----:B------:R-:W-:-:S04]  /*f670*/  IMAD.HI.U32 R5, R4, R243, RZ ;  /* 0x000000f304057227 */ /* 0x000fc800078e00ff */
[----:B------:R-:W-:Y:S02]  /*f680*/  IMAD.MOV R6, RZ, RZ, -R6 ;  /* 0x000000ffff067224 */ /* 0x000fe400078e0a06 */
[----:B------:R-:W-:Y:S01]  /*f690*/  @!P2 IMAD.MOV R223, RZ, RZ, -R223 ;  /* 0x000000ffffdfa224 */ /* 0x000fe200078e0adf */
[----:B------:R-:W-:Y:S01]  /*f6a0*/  ISETP.GE.AND P2, PT, R245, RZ, PT ;  /* 0x000000fff500720c */ /* 0x000fe20003f46270 */
[----:B------:R-:W-:Y:S01]  /*f6b0*/  IMAD.MOV R5, RZ, RZ, -R5 ;  /* 0x000000ffff057224 */ /* 0x000fe200078e0a05 */
[----:B------:R-:W-:Y:S01]  /*f6c0*/  IABS R245, R246 ;  /* 0x000000f600f57213 */ /* 0x000fe20000000000 */
[----:B------:R-:W-:Y:S01]  /*f6d0*/  IMAD R241, R2, R6, R241 ;  /* 0x0000000602f17224 */ /* 0x000fe200078e02f1 */
[----:B------:R-:W-:Y:S01]  /*f6e0*/  STL [R1+0x2014], R223 ;  /* 0x002014df01007387 */ /* 0x000fe20000100800 */
[----:B------:R-:W-:Y:S01]  /*f6f0*/  @!P1 IMAD.IADD R233, R233, 0x1, -R2 ;  /* 0x00000001e9e99824 */ /* 0x000fe200078e0a02 */
[----:B------:R-:W-:Y:S01]  /*f700*/  ISETP.GE.AND P1, PT, R238, RZ, PT ;  /* 0x000000ffee00720c */ /* 0x000fe20003f26270 */
[C---:B------:R-:W-:Y:S01]  /*f710*/  IMAD R243, R2.reuse, R5, R243 ;  /* 0x0000000502f37224 */ /* 0x040fe200078e02f3 */
[----:B------:R-:W-:Y:S01]  /*f720*/  STL [R1+0x2018], R225 ;  /* 0x002018e101007387 */ /* 0x000fe20000100800 */
[----:B------:R-:W-:Y:S01]  /*f730*/  @!P3 IMAD.MOV R231, RZ, RZ, -R231 ;  /* 0x000000ffffe7b224 */ /* 0x000fe200078e0ae7 */
[----:B------:R-:W-:Y:S01]  /*f740*/  ISETP.GT.U32.AND P3, PT, R2, R241, PT ;  /* 0x000000f10200720c */ /* 0x000fe20003f64070 */
[----:B------:R-:W-:-:S04]  /*f750*/  IMAD.HI.U32 R0, R4, R245, RZ ;  /* 0x000000f504007227 */ /* 0x000fc800078e00ff */
[--C-:B------:R-:W-:Y:S01]  /*f760*/  @!P0 IMAD.IADD R237, R237, 0x1, -R2.reuse ;  /* 0x00000001eded8824 */ /* 0x100fe200078e0a02 */
[----:B------:R-:W-:Y:S01]  /*f770*/  ISETP.GE.AND P0, PT, R244, RZ, PT ;  /* 0x000000fff400720c */ /* 0x000fe20003f06270 */
[----:B------:R-:W-:Y:S01]  /*f780*/  @!P5 IMAD.IADD R239, R239, 0x1, -R2 ;  /* 0x00000001efefd824 */ /* 0x000fe200078e0a02 */
[C---:B------:R-:W-:Y:S01]  /*f790*/  ISETP.GT.U32.AND P5, PT, R2.reuse, R235, PT ;  /* 0x000000eb0200720c */ /* 0x040fe20003fa4070 */
[----:B------:R-:W-:Y:S01]  /*f7a0*/  @!P6 IMAD.MOV R233, RZ, RZ, -R233 ;  /* 0x000000ffffe9e224 */ /* 0x000fe200078e0ae9 */
[----:B------:R-:W-:Y:S01]  /*f7b0*/  ISETP.GT.U32.AND P6, PT, R2, R243, PT ;  /* 0x000000f30200720c */ /* 0x000fe20003fc4070 */
[----:B------:R-:W-:Y:S02]  /*f7c0*/  IMAD.MOV R0, RZ, RZ, -R0 ;  /* 0x000000ffff007224 */ /* 0x000fe400078e0a00 */
[C---:B------:R-:W-:Y:S02]  /*f7d0*/  VIADD R244, R3.reuse, 0xfe ;  /* 0x000000fe03f47836 */ /* 0x040fe40000000000 */
[----:B------:R-:W-:-:S02]  /*f7e0*/  VIADD R238, R3, 0xff ;  /* 0x000000ff03ee7836 */ /* 0x000fc40000000000 */
[C---:B------:R-:W-:Y:S01]  /*f7f0*/  IMAD R245, R2.reuse, R0, R245 ;  /* 0x0000000002f57224 */ /* 0x040fe200078e02f5 */
[----:B------:R-:W-:Y:S01]  /*f800*/  IABS R0, R244 ;  /* 0x000000f400007213 */ /* 0x000fe20000000000 */
[----:B------:R-:W-:Y:S01]  /*f810*/  @!P2 IMAD.MOV R229, RZ, RZ, -R229 ;  /* 0x000000ffffe5a224 */ /* 0x000fe200078e0ae5 */
[----:B------:R-:W-:Y:S01]  /*f820*/  IABS R5, R238 ;  /* 0x000000ee00057213 */ /* 0x000fe20000000000 */
[----:B------:R-:W-:Y:S01]  /*f830*/  @!P3 IMAD.IADD R241, R241, 0x1, -R2 ;  /* 0x00000001f1f1b824 */ /* 0x000fe200078e0a02 */
[----:B------:R-:W-:Y:S01]  /*f840*/  ISETP.GT.U32.AND P2, PT, R2, R237, PT ;  /* 0x000000ed0200720c */ /* 0x000fe20003f44070 */
[----:B------:R-:W-:Y:S01]  /*f850*/  IMAD.MOV.U32 R6, RZ, RZ, R0 ;  /* 0x000000ffff067224 */ /* 0x000fe200078e0000 */
[----:B------:R-:W-:Y:S01]  /*f860*/  ISETP.GE.AND P3, PT, R247, RZ, PT ;  /* 0x000000fff700720c */ /* 0x000fe20003f66270 */
[----:B------:R-:W-:-:S04]  /*f870*/  IMAD.HI.U32 R7, R4, R5, RZ ;  /* 0x0000000504077227 */ /* 0x000fc800078e00ff */
[--C-:B------:R-:W-:Y:S01]  /*f880*/  @!P5 IMAD.IADD R235, R235, 0x1, -R2.reuse ;  /* 0x00000001ebebd824 */ /* 0x100fe200078e0a02 */
[C---:B------:R-:W-:Y:S01]  /*f890*/  ISETP.GT.U32.AND P5, PT, R2.reuse, R245, PT ;  /* 0x000000f50200720c */ /* 0x040fe20003fa4070 */
[----:B------:R-:W-:Y:S01]  /*f8a0*/  @!P6 IMAD.IADD R243, R243, 0x1, -R2 ;  /* 0x00000001f3f3e824 */ /* 0x000fe200078e0a02 */
[----:B------:R-:W-:Y:S01]  /*f8b0*/  ISETP.GT.U32.AND P6, PT, R2, R241, PT ;  /* 0x000000f10200720c */ /* 0x000fe20003fc4070 */
[----:B------:R-:W-:-:S04]  /*f8c0*/  IMAD.HI.U32 R0, R4, R6, RZ ;  /* 0x0000000604007227 */ /* 0x000fc800078e00ff */
[----:B------:R-:W-:Y:S02]  /*f8d0*/  IMAD.MOV R7, RZ, RZ, -R7 ;  /* 0x000000ffff077224 */ /* 0x000fe400078e0a07 */
[----:B------:R-:W-:Y:S02]  /*f8e0*/  IMAD.MOV R8, RZ, RZ, -R0 ;  /* 0x000000ffff087224 */ /* 0x000fe400078e0a00 */
[----:B------:R-:W-:Y:S01]  /*f8f0*/  @!P2 IMAD.IADD R237, R237, 0x1, -R2 ;  /* 0x00000001ededa824 */ /* 0x000fe200078e0a02 */
[----:B------:R-:W-:Y:S01]  /*f900*/  ISETP.GE.AND P2, PT, R230, RZ, PT ;  /* 0x000000ffe600720c */ /* 0x000fe20003f46270 */
[C---:B------:R-:W-:Y:S02]  /*f910*/  IMAD R0, R2.reuse, R7, R5 ;  /* 0x0000000702007224 */ /* 0x040fe400078e0205 */
[----:B------:R-:W-:Y:S02]  /*f920*/  IMAD R6, R2, R8, R6 ;  /* 0x0000000802067224 */ /* 0x000fe400078e0206 */
[----:B------:R-:W-:-:S02]  /*f930*/  VIADD R247, R3, 0xfd ;  /* 0x000000fd03f77836 */ /* 0x000fc40000000000 */
[----:B------:R-:W-:Y:S01]  /*f940*/  @!P4 IMAD.MOV R227, RZ, RZ, -R227 ;  /* 0x000000ffffe3c224 */ /* 0x000fe200078e0ae3 */
[C---:B------:R-:W-:Y:S01]  /*f950*/  ISETP.GT.U32.AND P4, PT, R2.reuse, R239, PT ;  /* 0x000000ef0200720c */ /* 0x040fe20003f84070 */
[----:B------:R-:W-:Y:S01]  /*f960*/  @!P0 IMAD.MOV R237, RZ, RZ, -R237 ;  /* 0x000000ffffed8224 */ /* 0x000fe200078e0aed */
[C---:B------:R-:W-:Y:S01]  /*f970*/  ISETP.GT.U32.AND P0, PT, R2.reuse, R0, PT ;  /* 0x000000000200720c */ /* 0x040fe20003f04070 */
[--C-:B------:R-:W-:Y:S01]  /*f980*/  @!P5 IMAD.IADD R245, R245, 0x1, -R2.reuse ;  /* 0x00000001f5f5d824 */ /* 0x100fe200078e0a02 */
[C---:B------:R-:W-:Y:S01]  /*f990*/  ISETP.GT.U32.AND P5, PT, R2.reuse, R243, PT ;  /* 0x000000f30200720c */ /* 0x040fe20003fa4070 */
[--C-:B------:R-:W-:Y:S01]  /*f9a0*/  @!P6 IMAD.IADD R241, R241, 0x1, -R2.reuse ;  /* 0x00000001f1f1e824 */ /* 0x100fe200078e0a02 */
[----:B------:R-:W-:Y:S01]  /*f9b0*/  IABS R8, R247 ;  /* 0x000000f700087213 */ /* 0x000fe20000000000 */
[----:B------:R-:W-:Y:S01]  /*f9c0*/  @!P1 IMAD.MOV R235, RZ, RZ, -R235 ;  /* 0x000000ffffeb9224 */ /* 0x000fe200078e0aeb */
[C---:B------:R-:W-:Y:S01]  /*f9d0*/  ISETP.GT.U32.AND P6, PT, R2.reuse, R6, PT ;  /* 0x000000060200720c */ /* 0x040fe20003fc4070 */
[----:B------:R-:W-:Y:S01]  /*f9e0*/  VIADD R230, R3, 0xae ;  /* 0x000000ae03e67836 */ /* 0x000fe20000000000 */
[----:B------:R-:W-:Y:S01]  /*f9f0*/  ISETP.GT.U32.AND P1, PT, R2, R245, PT ;  /* 0x000000f50200720c */ /* 0x000fe20003f24070 */
[----:B------:R-:W-:Y:S01]  /*fa00*/  IMAD.HI.U32 R5, R4, R8, RZ ;  /* 0x0000000804057227 */ /* 0x000fe200078e00ff */
[----:B------:R-:W-:Y:S02]  /*fa10*/  STL [R1+0x201c], R227 ;  /* 0x00201ce301007387 */ /* 0x000fe40000100800 */
[----:B------:R-:W-:Y:S01]  /*fa20*/  IABS R145, R230 ;  /* 0x000000e600917213 */ /* 0x000fe20000000000 */
[----:B------:R-:W-:Y:S01]  /*fa30*/  IMAD.MOV R5, RZ, RZ, -R5 ;  /* 0x000000ffff057224 */ /* 0x000fe200078e0a05 */
[----:B------:R-:W-:Y:S01]  /*fa40*/  STL [R1+0x2020], R229 ;  /* 0x002020e501007387 */ /* 0x000fe20000100800 */
[--C-:B------:R-:W-:Y:S01]  /*fa50*/  @!P4 IMAD.IADD R239, R239, 0x1, -R2.reuse ;  /* 0x00000001efefc824 */ /* 0x100fe200078e0a02 */
[----:B------:R-:W-:Y:S01]  /*fa60*/  ISETP.GE.AND P4, PT, R236, RZ, PT ;  /* 0x000000ffec00720c */ /* 0x000fe20003f86270 */
[--C-:B------:R-:W-:Y:S01]  /*fa70*/  @!P0 IMAD.IADD R0, R0, 0x1, -R2.reuse ;  /* 0x0000000100008824 */ /* 0x100fe200078e0a02 */
[----:B------:R-:W-:Y:S01]  /*fa80*/  ISETP.GE.AND P0, PT, R247, RZ, PT ;  /* 0x000000fff700720c */ /* 0x000fe20003f06270 */
[----:B------:R-:W-:Y:S01]  /*fa90*/  @!P5 IMAD.IADD R243, R243, 0x1, -R2 ;  /* 0x00000001f3f3d824 */ /* 0x000fe200078e0a02 */
[----:B------:R-:W-:Y:S01]  /*faa0*/  ISETP.GE.AND P5, PT, R238, RZ, PT ;  /* 0x000000ffee00720c */ /* 0x000fe20003fa6270 */
[----:B------:R-:W-:Y:S01]  /*fab0*/  IMAD R8, R2, R5, R8 ;  /* 0x0000000502087224 */ /* 0x000fe200078e0208 */
[----:B------:R-:W-:Y:S01]  /*fac0*/  STL [R1+0x2024], R231 ;  /* 0x002024e701007387 */ /* 0x000fe20000100800 */
[----:B------:R-:W-:-:S02]  /*fad0*/  @!P6 IMAD.IADD R6, R6, 0x1, -R2 ;  /* 0x000000010606e824 */ /* 0x000fc400078e0a02 */
[C---:B------:R-:W-:Y:S01]  /*fae0*/  VIADD R247, R3.reuse, 0xfb ;  /* 0x000000fb03f77836 */ /* 0x040fe20000000000 */
[----:B------:R-:W-:Y:S01]  /*faf0*/  STL [R1+0x2028], R233 ;  /* 0x002028e901007387 */ /* 0x000fe20000100800 */
[----:B------:R-:W-:Y:S01]  /*fb00*/  @!P2 IMAD.MOV R239, RZ, RZ, -R239 ;  /* 0x000000ffffefa224 */ /* 0x000fe200078e0aef */
[----:B------:R-:W-:Y:S01]  /*fb10*/  ISETP.GE.AND P2, PT, R246, RZ, PT ;  /* 0x000000fff600720c */ /* 0x000fe20003f46270 */
[----:B------:R-:W-:Y:S01]  /*fb20*/  VIADD R246, R3, 0xfc ;  /* 0x000000fc03f67836 */ /* 0x000fe20000000000 */
[C---:B------:R-:W-:Y:S01]  /*fb30*/  ISETP.GT.U32.AND P6, PT, R2.reuse, R6, PT ;  /* 0x000000060200720c */ /* 0x040fe20003fc4070 */
[----:B------:R-:W-:Y:S01]  /*fb40*/  @!P3 IMAD.MOV R243, RZ, RZ, -R243 ;  /* 0x000000fffff3b224 */ /* 0x000fe200078e0af3 */
[----:B------:R-:W-:Y:S01]  /*fb50*/  IABS R7, R247 ;  /* 0x000000f700077213 */ /* 0x000fe20000000000 */
[----:B------:R-:W-:Y:S01]  /*fb60*/  @!P1 IMAD.IADD R245, R245, 0x1, -R2 ;  /* 0x00000001f5f59824 */ /* 0x000fe200078e0a02 */
[----:B------:R-:W-:Y:S01]  /*fb70*/  ISETP.GT.U32.AND P3, PT, R2, R8, PT ;  /* 0x000000080200720c */ /* 0x000fe20003f64070 */
[----:B------:R-:W-:Y:S01]  /*fb80*/  @!P4 IMAD.MOV R241, RZ, RZ, -R241 ;  /* 0x000000fffff1c224 */ /* 0x000fe200078e0af1 */
[----:B------:R-:W-:Y:S01]  /*fb90*/  ISETP.GE.AND P1, PT, R244, RZ, PT ;  /* 0x000000fff400720c */ /* 0x000fe20003f26270 */
[----:B------:R-:W-:Y:S01]  /*fba0*/  IMAD.HI.U32 R11, R4, R7, RZ ;  /* 0x00000007040b7227 */ /* 0x000fe200078e00ff */
[----:B------:R-:W-:Y:S01]  /*fbb0*/  IABS R10, R246 ;  /* 0x000000f6000a7213 */ /* 0x000fe20000000000 */
[----:B------:R-:W-:Y:S01]  /*fbc0*/  STL [R1+0x202c], R235 ;  /* 0x00202ceb01007387 */ /* 0x000fe20000100800 */
[----:B------:R-:W-:Y:S01]  /*fbd0*/  ISETP.GT.U32.AND P4, PT, R2, R0, PT ;  /* 0x000000000200720c */ /* 0x000fe20003f84070 */
[----:B------:R-:W-:-:S02]  /*fbe0*/  IMAD.MOV R11, RZ, RZ, -R11 ;  /* 0x000000ffff0b7224 */ /* 0x000fc400078e0a0b */
[----:B------:R-:W-:Y:S01]  /*fbf0*/  IMAD.HI.U32 R5, R4, R10, RZ ;  /* 0x0000000a04057227 */ /* 0x000fe200078e00ff */
[----:B------:R-:W-:Y:S03]  /*fc00*/  STL [R1+0x2030], R237 ;  /* 0x002030ed01007387 */ /* 0x000fe60000100800 */
[----:B------:R-:W-:Y:S01]  /*fc10*/  @!P2 IMAD.MOV R245, RZ, RZ, -R245 ;  /* 0x000000fffff5a224 */ /* 0x000fe200078e0af5 */
[----:B------:R-:W-:Y:S01]  /*fc20*/  ISETP.GE.AND P2, PT, R246, RZ, PT ;  /* 0x000000fff600720c */ /* 0x000fe20003f46270 */
[----:B------:R-:W-:Y:S01]  /*fc30*/  IMAD.MOV R5, RZ, RZ, -R5 ;  /* 0x000000ffff057224 */ /* 0x000fe200078e0a05 */
[----:B------:R-:W-:Y:S01]  /*fc40*/  STL [R1+0x2034], R239 ;  /* 0x002034ef01007387 */ /* 0x000fe20000100800 */
[--C-:B------:R-:W-:Y:S02]  /*fc50*/  @!P6 IMAD.IADD R6, R6, 0x1, -R2.reuse ;  /* 0x000000010606e824 */ /* 0x100fe400078e0a02 */
[----:B------:R-:W-:Y:S01]  /*fc60*/  VIADD R246, R3, 0xf9 ;  /* 0x000000f903f67836 */ /* 0x000fe20000000000 */
[----:B------:R-:W-:Y:S01]  /*fc70*/  STL [R1+0x2038], R241 ;  /* 0x002038f101007387 */ /* 0x000fe20000100800 */
[----:B------:R-:W-:-:S02]  /*fc80*/  @!P3 IMAD.IADD R8, R8, 0x1, -R2 ;  /* 0x000000010808b824 */ /* 0x000fc400078e0a02 */
[C---:B------:R-:W-:Y:S01]  /*fc90*/  IMAD R11, R2.reuse, R11, R7 ;  /* 0x0000000b020b7224 */ /* 0x040fe200078e0207 */
[----:B------:R-:W-:Y:S01]  /*fca0*/  IABS R15, R246 ;  /* 0x000000f6000f7213 */ /* 0x000fe20000000000 */
[C---:B------:R-:W-:Y:S01]  /*fcb0*/  IMAD R10, R2.reuse, R5, R10 ;  /* 0x00000005020a7224 */ /* 0x040fe200078e020a */
[C---:B------:R-:W-:Y:S01]  /*fcc0*/  ISETP.GT.U32.AND P3, PT, R2.reuse, R8, PT ;  /* 0x000000080200720c */ /* 0x040fe20003f64070 */
[----:B------:R-:W-:Y:S01]  /*fcd0*/  @!P1 IMAD.MOV R6, RZ, RZ, -R6 ;  /* 0x000000ffff069224 */ /* 0x000fe200078e0a06 */
[----:B------:R-:W-:Y:S01]  /*fce0*/  ISETP.GT.U32.AND P1, PT, R2, R11, PT ;  /* 0x0000000b0200720c */ /* 0x000fe20003f24070 */
[----:B------:R-:W-:Y:S01]  /*fcf0*/  @!P4 IMAD.IADD R0, R0, 0x1, -R2 ;  /* 0x000000010000c824 */ /* 0x000fe200078e0a02 */
[----:B------:R-:W-:Y:S01]  /*fd00*/  ISETP.GE.AND P4, PT, R247, RZ, PT ;  /* 0x000000fff700720c */ /* 0x000fe20003f86270 */
[C---:B------:R-:W-:Y:S01]  /*fd10*/  VIADD R247, R3.reuse, 0xfa ;  /* 0x000000fa03f77836 */ /* 0x040fe20000000000 */
[----:B------:R-:W-:Y:S01]  /*fd20*/  ISETP.GT.U32.AND P6, PT, R2, R10, PT ;  /* 0x0000000a0200720c */ /* 0x000fe20003fc4070 */
[----:B------:R-:W-:Y:S01]  /*fd30*/  IMAD.HI.U32 R5, R4, R15, RZ ;  /* 0x0000000f04057227 */ /* 0x000fe200078e00ff */
[----:B------:R-:W-:Y:S02]  /*fd40*/  STL [R1+0x203c], R243 ;  /* 0x00203cf301007387 */ /* 0x000fe40000100800 */
[----:B------:R-:W-:Y:S01]  /*fd50*/  IABS R13, R247 ;  /* 0x000000f7000d7213 */ /* 0x000fe20000000000 */
[----:B------:R-:W-:Y:S01]  /*fd60*/  IMAD.MOV R5, RZ, RZ, -R5 ;  /* 0x000000ffff057224 */ /* 0x000fe200078e0a05 */
[----:B------:R-:W-:Y:S01]  /*fd70*/  STL [R1+0x2040], R245 ;  /* 0x002040f501007387 */ /* 0x000fe20000100800 */
[----:B------:R-:W-:-:S02]  /*fd80*/  VIADD R238, R3, 0xf7 ;  /* 0x000000f703ee7836 */ /* 0x000fc40000000000 */
[--C-:B------:R-:W-:Y:S01]  /*fd90*/  @!P3 IMAD.IADD R8, R8, 0x1, -R2.reuse ;  /* 0x000000010808b824 */ /* 0x100fe200078e0a02 */
[----:B------:R-:W-:Y:S01]  /*fda0*/  ISETP.GE.AND P3, PT, R246, RZ, PT ;  /* 0x000000fff600720c */ /* 0x000fe20003f66270 */
[----:B------:R-:W-:Y:S01]  /*fdb0*/  IMAD R15, R2, R5, R15 ;  /* 0x00000005020f7224 */ /* 0x000fe200078e020f */
[----:B------:R-:W-:Y:S01]  /*fdc0*/  IABS R19, R238 ;  /* 0x000000ee00137213 */ /* 0x000fe20000000000 */
[----:B------:R-:W-:Y:S02]  /*fdd0*/  @!P1 IMAD.IADD R11, R11, 0x1, -R2 ;  /* 0x000000010b0b9824 */ /* 0x000fe400078e0a02 */
[----:B------:R-:W-:-:S03]  /*fde0*/  IMAD.HI.U32 R7, R4, R13, RZ ;  /* 0x0000000d04077227 */ /* 0x000fc600078e00ff */
[----:B------:R-:W-:Y:S01]  /*fdf0*/  ISETP.GT.U32.AND P1, PT, R2, R11, PT ;  /* 0x0000000b0200720c */ /* 0x000fe20003f24070 */
[----:B------:R-:W-:Y:S01]  /*fe00*/  @!P5 IMAD.MOV R0, RZ, RZ, -R0 ;  /* 0x000000ffff00d224 */ /* 0x000fe200078e0a00 */
[----:B------:R-:W-:Y:S01]  /*fe10*/  ISETP.GE.AND P5, PT, R247, RZ, PT ;  /* 0x000000fff700720c */ /* 0x000fe20003fa6270 */
[----:B------:R-:W-:Y:S02]  /*fe20*/  @!P6 IMAD.IADD R10, R10, 0x1, -R2 ;  /* 0x000000010a0ae824 */ /* 0x000fe400078e0a02 */
[----:B------:R-:W-:Y:S01]  /*fe30*/  @!P0 IMAD.MOV R8, RZ, RZ, -R8 ;  /* 0x000000ffff088224 */ /* 0x000fe200078e0a08 */
[C---:B------:R-:W-:Y:S01]  /*fe40*/  ISETP.GT.U32.AND P0, PT, R2.reuse, R15, PT ;  /* 0x0000000f0200720c */ /* 0x040fe20003f04070 */
[----:B------:R-:W-:Y:S01]  /*fe50*/  IMAD.MOV R7, RZ, RZ, -R7 ;  /* 0x000000ffff077224 */ /* 0x000fe200078e0a07 */
[C---:B------:R-:W-:Y:S01]  /*fe60*/  ISETP.GT.U32.AND P6, PT, R2.reuse, R10, PT ;  /* 0x0000000a0200720c */ /* 0x040fe20003fc4070 */
[----:B------:R-:W-:Y:S01]  /*fe70*/  VIADD R247, R3, 0xf8 ;  /* 0x000000f803f77836 */ /* 0x000fe20000000000 */
[----:B------:R-:W-:Y:S01]  /*fe80*/  STL [R1+0x2044], R0 ;  /* 0x0020440001007387 */ /* 0x000fe20000100800 */
[----:B------:R-:W-:-:S02]  /*fe90*/  IMAD R13, R2, R7, R13 ;  /* 0x00000007020d7224 */ /* 0x000fc400078e020d */
[C---:B------:R-:W-:Y:S01]  /*fea0*/  IMAD.HI.U32 R7, R4.reuse, R19, RZ ;  /* 0x0000001304077227 */ /* 0x040fe200078e00ff */
[----:B------:R-:W-:Y:S01]  /*feb0*/  IABS R17, R247 ;  /* 0x000000f700117213 */ /* 0x000fe20000000000 */
[----:B------:R-:W-:Y:S02]  /*fec0*/  STL [R1+0x2048], R6 ;  /* 0x0020480601007387 */ /* 0x000fe40000100800 */
[----:B------:R-:W-:Y:S02]  /*fed0*/  IMAD.MOV R7, RZ, RZ, -R7 ;  /* 0x000000ffff077224 */ /* 0x000fe400078e0a07 */
[----:B------:R-:W-:Y:S01]  /*fee0*/  VIADD R244, R3, 0xf6 ;  /* 0x000000f603f47836 */ /* 0x000fe20000000000 */
[----:B------:R-:W-:Y:S01]  /*fef0*/  STL [R1+0x204c], R8 ;  /* 0x00204c0801007387 */ /* 0x000fe20000100800 */
[----:B------:R-:W-:-:S03]  /*ff00*/  IMAD.HI.U32 R5, R4, R17, RZ ;  /* 0x0000001104057227 */ /* 0x000fc600078e00ff */
[----:B------:R-:W-:Y:S01]  /*ff10*/  IABS R21, R244 ;  /* 0x000000f400157213 */ /* 0x000fe20000000000 */
[----:B------:R-:W-:Y:S02]  /*ff20*/  IMAD R19, R2, R7, R19 ;  /* 0x0000000702137224 */ /* 0x000fe400078e0213 */
[--C-:B------:R-:W-:Y:S02]  /*ff30*/  @!P1 IMAD.IADD R11, R11, 0x1, -R2.reuse ;  /* 0x000000010b0b9824 */ /* 0x100fe400078e0a02 */
[--C-:B------:R-:W-:Y:S02]  /*ff40*/  @!P0 IMAD.IADD R15, R15, 0x1, -R2.reuse ;  /* 0x000000010f0f8824 */ /* 0x100fe400078e0a02 */
[----:B------:R-:W-:Y:S02]  /*ff50*/  IMAD.MOV R5, RZ, RZ, -R5 ;  /* 0x000000ffff057224 */ /* 0x000fe400078e0a05 */
[----:B------:R-:W-:Y:S01]  /*ff60*/  @!P6 IMAD.IADD R10, R10, 0x1, -R2 ;  /* 0x000000010a0ae824 */ /* 0x000fe200078e0a02 */
[C---:B------:R-:W-:Y:S01]  /*ff70*/  ISETP.GT.U32.AND P6, PT, R2.reuse, R13, PT ;  /* 0x0000000d0200720c */ /* 0x040fe20003fc4070 */
[----:B------:R-:W-:Y:S01]  /*ff80*/  @!P4 IMAD.MOV R11, RZ, RZ, -R11 ;  /* 0x000000ffff0bc224 */ /* 0x000fe200078e0a0b */
[C---:B------:R-:W-:Y:S01]  /*ff90*/  ISETP.GT.U32.AND P0, PT, R2.reuse, R15, PT ;  /* 0x0000000f0200720c */ /* 0x040fe20003f04070 */
[C---:B------:R-:W-:Y:S01]  /*ffa0*/  IMAD R17, R2.reuse, R5, R17 ;  /* 0x0000000502117224 */ /* 0x040fe200078e0211 */
[----:B------:R-:W-:Y:S01]  /*ffb0*/  ISETP.GT.U32.AND P4, PT, R2, R19, PT ;  /* 0x000000130200720c */ /* 0x000fe20003f84070 */
[----:B------:R-:W-:-:S03]  /*ffc0*/  IMAD.HI.U32 R5, R4, R21, RZ ;  /* 0x0000001504057227 */ /* 0x000fc600078e00ff */
[C---:B------:R-:W-:Y:S01]  /*ffd0*/  ISETP.GT.U32.AND P1, PT, R2.reuse, R17, PT ;  /* 0x000000110200720c */ /* 0x040fe20003f24070 */
[----:B------:R-:W-:Y:S02]  /*ffe0*/  IMAD.MOV R5, RZ, RZ, -R5 ;  /* 0x000000ffff057224 */ /* 0x000fe400078e0a05 */
[----:B------:R-:W-:Y:S02]  /*fff0*/  VIADD R246, R3, 0xf5 ;  /* 0x000000f503f67836 */ /* 0x000fe40000000000 */
[C---:B------:R-:W-:Y:S02]  /*10000*/  IMAD R21, R2.reuse, R5, R21 ;  /* 0x0000000502157224 */ /* 0x040fe400078e0215 */
[--C-:B------:R-:W-:Y:S01]  /*10010*/  @!P6 IMAD.IADD R13, R13, 0x1, -R2.reuse ;  /* 0x000000010d0de824 */ /* 0x100fe200078e0a02 */
[----:B------:R-:W-:Y:S01]  /*10020*/  IABS R23, R246 ;  /* 0x000000f600177213 */ /* 0x000fe20000000000 */
[--C-:B------:R-:W-:Y:S01]  /*10030*/  @!P0 IMAD.IADD R15, R15, 0x1, -R2.reuse ;  /* 0x000000010f0f8824 */ /* 0x100fe200078e0a02 */
[C---:B------:R-:W-:Y:S01]  /*10040*/  ISETP.GT.U32.AND P0, PT, R2.reuse, R21, PT ;  /* 0x000000150200720c */ /* 0x040fe20003f04070 */
[----:B------:R-:W-:Y:S01]  /*10050*/  @!P4 IMAD.IADD R19, R19, 0x1, -R2 ;  /* 0x000000011313c824 */ /* 0x000fe200078e0a02 */
[----:B------:R-:W-:Y:S01]  /*10060*/  ISETP.GT.U32.AND P6, PT, R2, R13, PT ;  /* 0x0000000d0200720c */ /* 0x000fe20003fc4070 */
[----:B------:R-:W-:-:S03]  /*10070*/  IMAD.HI.U32 R5, R4, R23, RZ ;  /* 0x0000001704057227 */ /* 0x000fc600078e00ff */
[----:B------:R-:W-:Y:S01]  /*10080*/  ISETP.GT.U32.AND P4, PT, R2, R19, PT ;  /* 0x000000130200720c */ /* 0x000fe20003f84070 */
[----:B------:R-:W-:Y:S02]  /*10090*/  IMAD.MOV R5, RZ, RZ, -R5 ;  /* 0x000000ffff057224 */ /* 0x000fe400078e0a05 */
[----:B------:R-:W-:Y:S01]  /*100a0*/  @!P3 IMAD.MOV R15, RZ, RZ, -R15 ;  /* 0x000000ffff0fb224 */ /* 0x000fe200078e0a0f */
[----:B------:R-:W-:Y:S01]  /*100b0*/  ISETP.GE.AND P3, PT, R246, RZ, PT ;  /* 0x000000fff600720c */ /* 0x000fe20003f66270 */
[----:B------:R-:W-:Y:S02]  /*100c0*/  VIADD R246, R3, 0xf3 ;  /* 0x000000f303f67836 */ /* 0x000fe40000000000 */
[----:B------:R-:W-:Y:S02]  /*100d0*/  @!P0 IMAD.IADD R21, R21, 0x1, -R2 ;  /* 0x0000000115158824 */ /* 0x000fe400078e0a02 */
[C---:B------:R-:W-:Y:S01]  /*100e0*/  IMAD R23, R2.reuse, R5, R23 ;  /* 0x0000000502177224 */ /* 0x040fe200078e0217 */
[----:B------:R-:W-:Y:S01]  /*100f0*/  IABS R27, R246 ;  /* 0x000000f6001b7213 */ /* 0x000fe20000000000 */
[----:B------:R-:W-:Y:S01]  /*10100*/  @!P2 IMAD.MOV R10, RZ, RZ, -R10 ;  /* 0x000000ffff0aa224 */ /* 0x000fe200078e0a0a */
[----:B------:R-:W-:Y:S01]  /*10110*/  ISETP.GE.AND P2, PT, R247, RZ, PT ;  /* 0x000000fff700720c */ /* 0x000fe20003f46270 */
[----:B------:R-:W-:Y:S01]  /*10120*/  VIADD R247, R3, 0xf4 ;  /* 0x000000f403f77836 */ /* 0x000fe20000000000 */
[----:B------:R-:W-:Y:S01]  /*10130*/  ISETP.GT.U32.AND P0, PT, R2, R21, PT ;  /* 0x000000150200720c */ /* 0x000fe20003f04070 */
[--C-:B------:R-:W-:Y:S01]  /*10140*/  @!P6 IMAD.IADD R13, R13, 0x1, -R2.reuse ;  /* 0x000000010d0de824 */ /* 0x100fe200078e0a02 */
[----:B------:R-:W-:Y:S01]  /*10150*/  ISETP.GE.AND P6, PT, R238, RZ, PT ;  /* 0x000000ffee00720c */ /* 0x000fe20003fc6270 */
[--C-:B------:R-:W-:Y:S01]  /*10160*/  @!P4 IMAD.IADD R19, R19, 0x1, -R2.reuse ;  /* 0x000000011313c824 */ /* 0x100fe200078e0a02 */
[----:B------:R-:W-:Y:S01]  /*10170*/  ISETP.GT.U32.AND P4, PT, R2, R23, PT ;  /* 0x000000170200720c */ /* 0x000fe20003f84070 */
[----:B------:R-:W-:Y:S01]  /*10180*/  @!P1 IMAD.IADD R17, R17, 0x1, -R2 ;  /* 0x0000000111119824 */ /* 0x000fe200078e0a02 */
[----:B------:R-:W-:Y:S01]  /*10190*/  IABS R25, R247 ;  /* 0x000000f700197213 */ /* 0x000fe20000000000 */
[----:B------:R-:W-:Y:S01]  /*101a0*/  @!P5 IMAD.MOV R13, RZ, RZ, -R13 ;  /* 0x000000ffff0dd224 */ /* 0x000fe200078e0a0d */
[----:B------:R-:W-:Y:S01]  /*101b0*/  ISETP.GE.AND P5, PT, R244, RZ, PT ;  /* 0x000000fff400720c */ /* 0x000fe20003fa6270 */
[----:B------:R-:W-:Y:S01]  /*101c0*/  IMAD.HI.U32 R5, R4, R27, RZ ;  /* 0x0000001b04057227 */ /* 0x000fe200078e00ff */
[----:B------:R-:W-:Y:S01]  /*101d0*/  ISETP.GT.U32.AND P1, PT, R2, R17, PT ;  /* 0x000000110200720c */ /* 0x000fe20003f24070 */
[----:B------:R-:W-:Y:S02]  /*101e0*/  STL [R1+0x2050], R10 ;  /* 0x0020500a01007387 */ /* 0x000fe40000100800 */
[----:B------:R-:W-:-:S02]  /*101f0*/  IMAD.HI.U32 R7, R4, R25, RZ ;  /* 0x0000001904077227 */ /* 0x000fc400078e00ff */
[----:B------:R-:W-:Y:S02]  /*10200*/  STL [R1+0x2054], R11 ;  /* 0x0020540b01007387 */ /* 0x000fe40000100800 */
[----:B------:R-:W-:Y:S02]  /*10210*/  IMAD.MOV R5, RZ, RZ, -R5 ;  /* 0x000000ffff057224 */ /* 0x000fe400078e0a05 */
[----:B------:R-:W-:Y:S01]  /*10220*/  IMAD.MOV R7, RZ, RZ, -R7 ;  /* 0x000000ffff077224 */ /* 0x000fe200078e0a07 */
[----:B------:R-:W-:Y:S01]  /*10230*/  STL [R1+0x2058], R13 ;  /* 0x0020580d01007387 */ /* 0x000fe20000100800 */
[--C-:B------:R-:W-:Y:S02]  /*10240*/  @!P0 IMAD.IADD R21, R21, 0x1, -R2.reuse ;  /* 0x0000000115158824 */ /* 0x100fe400078e0a02 */
[----:B------:R-:W-:Y:S01]  /*10250*/  IMAD R27, R2, R5, R27 ;  /* 0x00000005021b7224 */ /* 0x000fe200078e021b */
[----:B------:R-:W-:Y:S01]  /*10260*/  STL [R1+0x205c], R15 ;  /* 0x00205c0f01007387 */ /* 0x000fe20000100800 */
[----:B------:R-:W-:-:S02]  /*10270*/  @!P4 IMAD.IADD R23, R23, 0x1, -R2 ;  /* 0x000000011717c824 */ /* 0x000fc400078e0a02 */
        /* <DEDUP_REMOVED lines=8> */
[----:B------:R-:W-:Y:S01]  /*10300*/  IABS R31, R238 ;  /* 0x000000ee001f7213 */ /* 0x000fe20000000000 */
[----:B------:R-:W-:Y:S01]  /*10310*/  @!P6 IMAD.MOV R19, RZ, RZ, -R19 ;  /* 0x000000ffff13e224 */ /* 0x000fe200078e0a13 */
[----:B------:R-:W-:Y:S01]  /*10320*/  ISETP.GT.U32.AND P6, PT, R2, R25, PT ;  /* 0x000000190200720c */ /* 0x000fe20003fc4070 */
[----:B------:R-:W-:Y:S01]  /*10330*/  VIADD R244, R3, 0xef ;  /* 0x000000ef03f47836 */ /* 0x000fe20000000000 */
[----:B------:R-:W-:Y:S01]  /*10340*/  IABS R29, R247 ;  /* 0x000000f7001d7213 */ /* 0x000fe20000000000 */
[----:B------:R-:W-:Y:S01]  /*10350*/  IMAD.HI.U32 R5, R4, R31, RZ ;  /* 0x0000001f04057227 */ /* 0x000fe200078e00ff */
[----:B------:R-:W-:-:S02]  /*10360*/  ISETP.GE.AND P0, PT, R247, RZ, PT ;  /* 0x000000fff700720c */ /* 0x000fc40003f06270 */
[----:B------:R-:W-:Y:S01]  /*10370*/  IABS R35, R244 ;  /* 0x000000f400237213 */ /* 0x000fe20000000000 */
[----:B------:R-:W-:Y:S02]  /*10380*/  VIADD R247, R3, 0xf0 ;  /* 0x000000f003f77836 */ /* 0x000fe40000000000 */
[----:B------:R-:W-:-:S03]  /*10390*/  IMAD.HI.U32 R7, R4, R29, RZ ;  /* 0x0000001d04077227 */ /* 0x000fc600078e00ff */
[----:B------:R-:W-:Y:S01]  /*103a0*/  IABS R33, R247 ;  /* 0x000000f700217213 */ /* 0x000fe20000000000 */
[----:B------:R-:W-:Y:S02]  /*103b0*/  IMAD.MOV R5, RZ, RZ, -R5 ;  /* 0x000000ffff057224 */ /* 0x000fe400078e0a05 */
[--C-:B------:R-:W-:Y:S02]  /*103c0*/  @!P4 IMAD.IADD R23, R23, 0x1, -R2.reuse ;  /* 0x000000011717c824 */ /* 0x100fe400078e0a02 */
[--C-:B------:R-:W-:Y:S01]  /*103d0*/  @!P5 IMAD.IADD R27, R27, 0x1, -R2.reuse ;  /* 0x000000011b1bd824 */ /* 0x100fe200078e0a02 */
[----:B------:R-:W-:Y:S01]  /*103e0*/  ISETP.GE.AND P5, PT, R238, RZ, PT ;  /* 0x000000ffee00720c */ /* 0x000fe20003fa6270 */
[----:B------:R-:W-:Y:S02]  /*103f0*/  @!P6 IMAD.IADD R25, R25, 0x1, -R2 ;  /* 0x000000011919e824 */ /* 0x000fe400078e0a02 */
[----:B------:R-:W-:Y:S02]  /*10400*/  IMAD.MOV R7, RZ, RZ, -R7 ;  /* 0x000000ffff077224 */ /* 0x000fe400078e0a07 */
[C---:B------:R-:W-:Y:S01]  /*10410*/  IMAD R31, R2.reuse, R5, R31 ;  /* 0x00000005021f7224 */ /* 0x040fe200078e021f */
[C---:B------:R-:W-:Y:S01]  /*10420*/  ISETP.GT.U32.AND P6, PT, R2.reuse, R25, PT ;  /* 0x000000190200720c */ /* 0x040fe20003fc4070 */
[----:B------:R-:W-:Y:S01]  /*10430*/  @!P3 IMAD.MOV R23, RZ, RZ, -R23 ;  /* 0x000000ffff17b224 */ /* 0x000fe200078e0a17 */
[----:B------:R-:W-:Y:S01]  /*10440*/  ISETP.GT.U32.AND P3, PT, R2, R27, PT ;  /* 0x0000001b0200720c */ /* 0x000fe20003f64070 */
[----:B------:R-:W-:-:S04]  /*10450*/  IMAD.HI.U32 R5, R4, R33, RZ ;  /* 0x0000002104057227 */ /* 0x000fc800078e00ff */
[----:B------:R-:W-:Y:S01]  /*10460*/  @!P2 IMAD.MOV R17, RZ, RZ, -R17 ;  /* 0x000000ffff11a224 */ /* 0x000fe200078e0a11 */
[----:B------:R-:W-:Y:S01]  /*10470*/  ISETP.GE.AND P2, PT, R246, RZ, PT ;  /* 0x000000fff600720c */ /* 0x000fe20003f46270 */
[----:B------:R-:W-:Y:S02]  /*10480*/  IMAD R29, R2, R7, R29 ;  /* 0x00000007021d7224 */ /* 0x000fe400078e021d */
[----:B------:R-:W-:Y:S01]  /*10490*/  IMAD.MOV R9, RZ, RZ, -R5 ;  /* 0x000000ffff097224 */ /* 0x000fe200078e0a05 */
[----:B------:R-:W-:Y:S01]  /*104a0*/  STL [R1+0x2060], R17 ;  /* 0x0020601101007387 */ /* 0x000fe20000100800 */
[----:B------:R-:W-:Y:S01]  /*104b0*/  IMAD.HI.U32 R5, R4, R35, RZ ;  /* 0x0000002304057227 */ /* 0x000fe200078e00ff */
[C---:B------:R-:W-:Y:S02]  /*104c0*/  ISETP.GT.U32.AND P4, PT, R2.reuse, R29, PT ;  /* 0x0000001d0200720c */ /* 0x040fe40003f84070 */
[----:B------:R-:W-:Y:S01]  /*104d0*/  STL [R1+0x2064], R19 ;  /* 0x0020641301007387 */ /* 0x000fe20000100800 */
[----:B------:R-:W-:-:S02]  /*104e0*/  IMAD R33, R2, R9, R33 ;  /* 0x0000000902217224 */ /* 0x000fc400078e0221 */
[----:B------:R-:W-:Y:S01]  /*104f0*/  IMAD.MOV R5, RZ, RZ, -R5 ;  /* 0x000000ffff057224 */ /* 0x000fe200078e0a05 */
[----:B------:R-:W-:Y:S01]  /*10500*/  STL [R1+0x2068], R21 ;  /* 0x0020681501007387 */ /* 0x000fe20000100800 */
[--C-:B------:R-:W-:Y:S01]  /*10510*/  @!P3 IMAD.IADD R27, R27, 0x1, -R2.reuse ;  /* 0x000000011b1bb824 */ /* 0x100fe200078e0a02 */
[C---:B------:R-:W-:Y:S01]  /*10520*/  ISETP.GT.U32.AND P3, PT, R2.reuse, R33, PT ;  /* 0x000000210200720c */ /* 0x040fe20003f64070 */
[C---:B------:R-:W-:Y:S01]  /*10530*/  IMAD R35, R2.reuse, R5, R35 ;  /* 0x0000000502237224 */ /* 0x040fe200078e0223 */
[----:B------:R-:W-:Y:S01]  /*10540*/  STL [R1+0x206c], R23 ;  /* 0x00206c1701007387 */ /* 0x000fe20000100800 */
[----:B------:R-:W-:Y:S02]  /*10550*/  VIADD R246, R3, 0xee ;  /* 0x000000ee03f67836 */ /* 0x000fe40000000000 */
[--C-:B------:R-:W-:Y:S01]  /*10560*/  @!P6 IMAD.IADD R25, R25, 0x1, -R2.reuse ;  /* 0x000000011919e824 */ /* 0x100fe200078e0a02 */
[C---:B------:R-:W-:Y:S01]  /*10570*/  ISETP.GT.U32.AND P6, PT, R2.reuse, R31, PT ;  /* 0x0000001f0200720c */ /* 0x040fe20003fc4070 */
[----:B------:R-:W-:Y:S01]  /*10580*/  @!P2 IMAD.MOV R27, RZ, RZ, -R27 ;  /* 0x000000ffff1ba224 */ /* 0x000fe200078e0a1b */
[----:B------:R-:W-:Y:S01]  /*10590*/  ISETP.GT.U32.AND P2, PT, R2, R35, PT ;  /* 0x000000230200720c */ /* 0x000fe20003f44070 */
[----:B------:R-:W-:Y:S01]  /*105a0*/  @!P4 IMAD.IADD R29, R29, 0x1, -R2 ;  /* 0x000000011d1dc824 */ /* 0x000fe200078e0a02 */
[----:B------:R-:W-:Y:S01]  /*105b0*/  IABS R37, R246 ;  /* 0x000000f600257213 */ /* 0x000fe20000000000 */
[----:B------:R-:W-:Y:S01]  /*105c0*/  VIADD R236, R3, 0xec ;  /* 0x000000ec03ec7836 */ /* 0x000fe20000000000 */
[----:B------:R-:W-:Y:S01]  /*105d0*/  ISETP.GE.AND P4, PT, R247, RZ, PT ;  /* 0x000000fff700720c */ /* 0x000fe20003f86270 */
[----:B------:R-:W-:-:S02]  /*105e0*/  VIADD R247, R3, 0xed ;  /* 0x000000ed03f77836 */ /* 0x000fc40000000000 */
[----:B------:R-:W-:Y:S01]  /*105f0*/  IMAD.HI.U32 R7, R4, R37, RZ ;  /* 0x0000002504077227 */ /* 0x000fe200078e00ff */
[----:B------:R-:W-:Y:S02]  /*10600*/  IABS R41, R236 ;  /* 0x000000ec00297213 */ /* 0x000fe40000000000 */
[----:B------:R-:W-:Y:S01]  /*10610*/  IABS R39, R247 ;  /* 0x000000f700277213 */ /* 0x000fe20000000000 */
[--C-:B------:R-:W-:Y:S01]  /*10620*/  @!P3 IMAD.IADD R33, R33, 0x1, -R2.reuse ;  /* 0x000000012121b824 */ /* 0x100fe200078e0a02 */
[----:B------:R-:W-:Y:S01]  /*10630*/  ISETP.GE.AND P3, PT, R246, RZ, PT ;  /* 0x000000fff600720c */ /* 0x000fe20003f66270 */
[----:B------:R-:W-:Y:S02]  /*10640*/  IMAD.MOV R7, RZ, RZ, -R7 ;  /* 0x000000ffff077224 */ /* 0x000fe400078e0a07 */
[--C-:B------:R-:W-:Y:S01]  /*10650*/  @!P6 IMAD.IADD R31, R31, 0x1, -R2.reuse ;  /* 0x000000011f1fe824 */ /* 0x100fe200078e0a02 */
[C---:B------:R-:W-:Y:S01]  /*10660*/  ISETP.GT.U32.AND P6, PT, R2.reuse, R29, PT ;  /* 0x0000001d0200720c */ /* 0x040fe20003fc4070 */
[----:B------:R-:W-:Y:S01]  /*10670*/  @!P2 IMAD.IADD R35, R35, 0x1, -R2 ;  /* 0x000000012323a824 */ /* 0x000fe200078e0a02 */
[C---:B------:R-:W-:Y:S01]  /*10680*/  ISETP.GT.U32.AND P2, PT, R2.reuse, R33, PT ;  /* 0x000000210200720c */ /* 0x040fe20003f44070 */
[----:B------:R-:W-:-:S02]  /*10690*/  IMAD R37, R2, R7, R37 ;  /* 0x0000000702257224 */ /* 0x000fc400078e0225 */
[----:B------:R-:W-:-:S04]  /*106a0*/  IMAD.HI.U32 R7, R4, R39, RZ ;  /* 0x0000002704077227 */ /* 0x000fc800078e00ff */
[----:B------:R-:W-:Y:S02]  /*106b0*/  IMAD.MOV R7, RZ, RZ, -R7 ;  /* 0x000000ffff077224 */ /* 0x000fe400078e0a07 */
[----:B------:R-:W-:Y:S02]  /*106c0*/  VIADD R238, R3, 0xeb ;  /* 0x000000eb03ee7836 */ /* 0x000fe40000000000 */
[----:B------:R-:W-:-:S03]  /*106d0*/  IMAD.HI.U32 R5, R4, R41, RZ ;  /* 0x0000002904057227 */ /* 0x000fc600078e00ff */
[----:B------:R-:W-:Y:S01]  /*106e0*/  IABS R42, R238 ;  /* 0x000000ee002a7213 */ /* 0x000fe20000000000 */
[C---:B------:R-:W-:Y:S02]  /*106f0*/  IMAD R39, R2.reuse, R7, R39 ;  /* 0x0000000702277224 */ /* 0x040fe400078e0227 */
[----:B------:R-:W-:Y:S02]  /*10700*/  IMAD.MOV R5, RZ, RZ, -R5 ;  /* 0x000000ffff057224 */ /* 0x000fe400078e0a05 */
[--C-:B------:R-:W-:Y:S01]  /*10710*/  @!P6 IMAD.IADD R29, R29, 0x1, -R2.reuse ;  /* 0x000000011d1de824 */ /* 0x100fe200078e0a02 */
[C---:B------:R-:W-:Y:S01]  /*10720*/  ISETP.GT.U32.AND P6, PT, R2.reuse, R37, PT ;  /* 0x000000250200720c */ /* 0x040fe20003fc4070 */
[----:B------:R-:W-:Y:S01]  /*10730*/  @!P2 IMAD.IADD R33, R33, 0x1, -R2 ;  /* 0x000000012121a824 */ /* 0x000fe200078e0a02 */
[C---:B------:R-:W-:Y:S01]  /*10740*/  ISETP.GT.U32.AND P2, PT, R2.reuse, R39, PT ;  /* 0x000000270200720c */ /* 0x040fe20003f44070 */
[C---:B------:R-:W-:Y:S02]  /*10750*/  IMAD R41, R2.reuse, R5, R41 ;  /* 0x0000000502297224 */ /* 0x040fe400078e0229 */
[----:B------:R-:W-:Y:S01]  /*10760*/  @!P0 IMAD.MOV R29, RZ, RZ, -R29 ;  /* 0x000000ffff1d8224 */ /* 0x000fe200078e0a1d */
[----:B------:R-:W-:Y:S01]  /*10770*/  ISETP.GT.U32.AND P0, PT, R2, R35, PT ;  /* 0x000000230200720c */ /* 0x000fe20003f04070 */
[----:B------:R-:W-:-:S04]  /*10780*/  IMAD.HI.U32 R5, R4, R42, RZ ;  /* 0x0000002a04057227 */ /* 0x000fc800078e00ff */
[----:B------:R-:W-:Y:S01]  /*10790*/  @!P1 IMAD.MOV R25, RZ, RZ, -R25 ;  /* 0x000000ffff199224 */ /* 0x000fe200078e0a19 */
[C---:B------:R-:W-:Y:S01]  /*107a0*/  ISETP.GT.U32.AND P1, PT, R2.reuse, R31, PT ;  /* 0x0000001f0200720c */ /* 0x040fe20003f24070 */
[----:B------:R-:W-:Y:S02]  /*107b0*/  IMAD.MOV R5, RZ, RZ, -R5 ;  /* 0x000000ffff057224 */ /* 0x000fe400078e0a05 */
[----:B------:R-:W-:Y:S01]  /*107c0*/  VIADD R246, R3, 0xe9 ;  /* 0x000000e903f67836 */ /* 0x000fe20000000000 */
[----:B------:R-:W-:Y:S01]  /*107d0*/  STL [R1+0x2070], R25 ;  /* 0x0020701901007387 */ /* 0x000fe20000100800 */
[C---:B------:R-:W-:Y:S02]  /*107e0*/  IMAD R42, R2.reuse, R5, R42 ;  /* 0x00000005022a7224 */ /* 0x040fe400078e022a */
[--C-:B------:R-:W-:Y:S01]  /*107f0*/  @!P2 IMAD.IADD R39, R39, 0x1, -R2.reuse ;  /* 0x000000012727a824 */ /* 0x100fe200078e0a02 */
[----:B------:R-:W-:Y:S01]  /*10800*/  IABS R46, R246 ;  /* 0x000000f6002e7213 */ /* 0x000fe20000000000 */
[--C-:B------:R-:W-:Y:S01]  /*10810*/  @!P0 IMAD.IADD R35, R35, 0x1, -R2.reuse ;  /* 0x0000000123238824 */ /* 0x100fe200078e0a02 */
[C---:B------:R-:W-:Y:S01]  /*10820*/  ISETP.GT.U32.AND P2, PT, R2.reuse, R42, PT ;  /* 0x0000002a0200720c */ /* 0x040fe20003f44070 */
[----:B------:R-:W-:Y:S01]  /*10830*/  @!P4 IMAD.MOV R33, RZ, RZ, -R33 ;  /* 0x000000ffff21c224 */ /* 0x000fe200078e0a21 */
[C---:B------:R-:W-:Y:S01]  /*10840*/  ISETP.GT.U32.AND P0, PT, R2.reuse, R41, PT ;  /* 0x000000290200720c */ /* 0x040fe20003f04070 */
[--C-:B------:R-:W-:Y:S01]  /*10850*/  @!P1 IMAD.IADD R31, R31, 0x1, -R2.reuse ;  /* 0x000000011f1f9824 */ /* 0x100fe200078e0a02 */
[----:B------:R-:W-:Y:S01]  /*10860*/  ISETP.GT.U32.AND P4, PT, R2, R39, PT ;  /* 0x000000270200720c */ /* 0x000fe20003f84070 */
[----:B------:R-:W-:Y:S01]  /*10870*/  @!P6 IMAD.IADD R37, R37, 0x1, -R2 ;  /* 0x000000012525e824 */ /* 0x000fe200078e0a02 */
[----:B------:R-:W-:Y:S01]  /*10880*/  ISETP.GE.AND P1, PT, R244, RZ, PT ;  /* 0x000000fff400720c */ /* 0x000fe20003f26270 */
[----:B------:R-:W-:Y:S01]  /*10890*/  VIADD R244, R3, 0xea ;  /* 0x000000ea03f47836 */ /* 0x000fe20000000000 */
[----:B------:R-:W-:Y:S01]  /*108a0*/  ISETP.GE.AND P6, PT, R247, RZ, PT ;  /* 0x000000fff700720c */ /* 0x000fe20003fc6270 */
[----:B------:R-:W-:Y:S01]  /*108b0*/  @!P5 IMAD.MOV R31, RZ, RZ, -R31 ;  /* 0x000000ffff1fd224 */ /* 0x000fe200078e0a1f */
[----:B------:R-:W-:Y:S01]  /*108c0*/  ISETP.GT.U32.AND P5, PT, R2, R37, PT ;  /* 0x000000250200720c */ /* 0x000fe20003fa4070 */
[----:B------:R-:W-:Y:S01]  /*108d0*/  IMAD.HI.U32 R7, R4, R46, RZ ;  /* 0x0000002e04077227 */ /* 0x000fe200078e00ff */
[----:B------:R-:W-:Y:S01]  /*108e0*/  IABS R44, R244 ;  /* 0x000000f4002c7213 */ /* 0x000fe20000000000 */
[----:B------:R-:W-:Y:S02]  /*108f0*/  STL [R1+0x2074], R27 ;  /* 0x0020741b01007387 */ /* 0x000fe40000100800 */
[----:B------:R-:W-:-:S02]  /*10900*/  VIADD R247, R3, 0xe8 ;  /* 0x000000e803f77836 */ /* 0x000fc40000000000 */
[----:B------:R-:W-:Y:S01]  /*10910*/  IMAD.MOV R7, RZ, RZ, -R7 ;  /* 0x000000ffff077224 */ /* 0x000fe200078e0a07 */
[----:B------:R-:W-:Y:S01]  /*10920*/  STL [R1+0x2078], R29 ;  /* 0x0020781d01007387 */ /* 0x000fe20000100800 */
[--C-:B------:R-:W-:Y:S01]  /*10930*/  @!P2 IMAD.IADD R42, R42, 0x1, -R2.reuse ;  /* 0x000000012a2aa824 */ /* 0x100fe200078e0a02 */
[----:B------:R-:W-:Y:S01]  /*10940*/  IABS R48, R247 ;  /* 0x000000f700307213 */ /* 0x000fe20000000000 */
[----:B------:R-:W-:Y:S01]  /*10950*/  IMAD.HI.U32 R5, R4, R44, RZ ;  /* 0x0000002c04057227 */ /* 0x000fe200078e00ff */
[----:B------:R-:W-:Y:S02]  /*10960*/  STL [R1+0x207c], R31 ;  /* 0x00207c1f01007387 */ /* 0x000fe40000100800 */
[----:B------:R-:W-:Y:S01]  /*10970*/  ISETP.GT.U32.AND P2, PT, R2, R42, PT ;  /* 0x0000002a0200720c */ /* 0x000fe20003f44070 */
[----:B------:R-:W-:Y:S01]  /*10980*/  @!P0 IMAD.IADD R41, R41, 0x1, -R2 ;  /* 0x0000000129298824 */ /* 0x000fe200078e0a02 */
[----:B------:R-:W-:Y:S01]  /*10990*/  ISETP.GE.AND P0, PT, R238, RZ, PT ;  /* 0x000000ffee00720c */ /* 0x000fe20003f06270 */
[----:B------:R-:W-:Y:S01]  /*109a0*/  IMAD R46, R2, R7, R46 ;  /* 0x00000007022e7224 */ /* 0x000fe200078e022e */
[----:B------:R-:W-:Y:S01]  /*109b0*/  STL [R1+0x2080], R33 ;  /* 0x0020802101007387 */ /* 0x000fe20000100800 */
[----:B------:R-:W-:-:S02]  /*109c0*/  @!P4 IMAD.IADD R39, R39, 0x1, -R2 ;  /* 0x000000012727c824 */ /* 0x000fc400078e0a02 */
[----:B------:R-:W-:Y:S02]  /*109d0*/  IMAD.MOV R5, RZ, RZ, -R5 ;  /* 0x000000ffff057224 */ /* 0x000fe400078e0a05 */
[----:B------:R-:W-:-:S04]  /*109e0*/  IMAD.HI.U32 R7, R4, R48, RZ ;  /* 0x0000003004077227 */ /* 0x000fc800078e00ff */
[----:B------:R-:W-:Y:S01]  /*109f0*/  @!P1 IMAD.MOV R35, RZ, RZ, -R35 ;  /* 0x000000ffff239224 */ /* 0x000fe200078e0a23 */
[C---:B------:R-:W-:Y:S01]  /*10a00*/  ISETP.GT.U32.AND P1, PT, R2.reuse, R41, PT ;  /* 0x000000290200720c */ /* 0x040fe20003f24070 */
[----:B------:R-:W-:Y:S01]  /*10a10*/  @!P6 IMAD.MOV R39, RZ, RZ, -R39 ;  /* 0x000000ffff27e224 */ /* 0x000fe200078e0a27 */
[----:B------:R-:W-:Y:S01]  /*10a20*/  ISETP.GT.U32.AND P6, PT, R2, R46, PT ;  /* 0x0000002e0200720c */ /* 0x000fe20003fc4070 */
[----:B------:R-:W-:Y:S01]  /*10a30*/  @!P5 IMAD.IADD R37, R37, 0x1, -R2 ;  /* 0x000000012525d824 */ /* 0x000fe200078e0a02 */
[----:B------:R-:W-:Y:S01]  /*10a40*/  ISETP.GE.AND P5, PT, R236, RZ, PT ;  /* 0x000000ffec00720c */ /* 0x000fe20003fa6270 */
[----:B------:R-:W-:Y:S02]  /*10a50*/  VIADD R236, R3, 0xe7 ;  /* 0x000000e703ec7836 */ /* 0x000fe40000000000 */
[C---:B------:R-:W-:Y:S02]  /*10a60*/  IMAD R44, R2.reuse, R5, R44 ;  /* 0x00000005022c7224 */ /* 0x040fe400078e022c */
[----:B------:R-:W-:Y:S01]  /*10a70*/  IMAD.MOV R7, RZ, RZ, -R7 ;  /* 0x000000ffff077224 */ /* 0x000fe200078e0a07 */
[----:B------:R-:W-:Y:S01]  /*10a80*/  IABS R5, R236 ;  /* 0x000000ec00057213 */ /* 0x000fe20000000000 */
[----:B------:R-:W-:Y:S01]  /*10a90*/  @!P3 IMAD.MOV R37, RZ, RZ, -R37 ;  /* 0x000000ffff25b224 */ /* 0x000fe200078e0a25 */
[C---:B------:R-:W-:Y:S01]  /*10aa0*/  ISETP.GT.U32.AND P4, PT, R2.reuse, R44, PT ;  /* 0x0000002c0200720c */ /* 0x040fe20003f84070 */
[----:B------:R-:W-:Y:S01]  /*10ab0*/  IMAD R48, R2, R7, R48 ;  /* 0x0000000702307224 */ /* 0x000fe200078e0230 */
[----:B------:R-:W-:Y:S01]  /*10ac0*/  ISETP.GE.AND P3, PT, R244, RZ, PT ;  /* 0x000000fff400720c */ /* 0x000fe20003f66270 */
[----:B------:R-:W-:-:S02]  /*10ad0*/  @!P2 IMAD.IADD R42, R42, 0x1, -R2 ;  /* 0x000000012a2aa824 */ /* 0x000fc400078e0a02 */
[----:B------:R-:W-:Y:S01]  /*10ae0*/  IMAD.HI.U32 R7, R4, R5, RZ ;  /* 0x0000000504077227 */ /* 0x000fe200078e00ff */
[----:B------:R-:W-:-:S03]  /*10af0*/  ISETP.GT.U32.AND P2, PT, R2, R48, PT ;  /* 0x000000300200720c */ /* 0x000fc60003f44070 */
[--C-:B------:R-:W-:Y:S01]  /*10b00*/  @!P1 IMAD.IADD R41, R41, 0x1, -R2.reuse ;  /* 0x0000000129299824 */ /* 0x100fe200078e0a02 */
[----:B------:R-:W-:Y:S01]  /*10b10*/  ISETP.GE.AND P1, PT, R246, RZ, PT ;  /* 0x000000fff600720c */ /* 0x000fe20003f26270 */
[----:B------:R-:W-:Y:S02]  /*10b20*/  VIADD R244, R3, 0xe5 ;  /* 0x000000e503f47836 */ /* 0x000fe40000000000 */
[--C-:B------:R-:W-:Y:S02]  /*10b30*/  @!P6 IMAD.IADD R46, R46, 0x1, -R2.reuse ;  /* 0x000000012e2ee824 */ /* 0x100fe400078e0a02 */
[----:B------:R-:W-:Y:S01]  /*10b40*/  IMAD.MOV R7, RZ, RZ, -R7 ;  /* 0x000000ffff077224 */ /* 0x000fe200078e0a07 */
[----:B------:R-:W-:Y:S01]  /*10b50*/  IABS R54, R244 ;  /* 0x000000f400367213 */ /* 0x000fe20000000000 */
[----:B------:R-:W-:Y:S01]  /*10b60*/  @!P5 IMAD.MOV R41, RZ, RZ, -R41 ;  /* 0x000000ffff29d224 */ /* 0x000fe200078e0a29 */
[----:B------:R-:W-:Y:S01]  /*10b70*/  ISETP.GT.U32.AND P5, PT, R2, R46, PT ;  /* 0x0000002e0200720c */ /* 0x000fe20003fa4070 */
[----:B------:R-:W-:Y:S01]  /*10b80*/  @!P4 IMAD.IADD R44, R44, 0x1, -R2 ;  /* 0x000000012c2cc824 */ /* 0x000fe200078e0a02 */
[----:B------:R-:W-:Y:S01]  /*10b90*/  ISETP.GE.AND P4, PT, R247, RZ, PT ;  /* 0x000000fff700720c */ /* 0x000fe20003f86270 */
[----:B------:R-:W-:-:S02]  /*10ba0*/  IMAD R50, R2, R7, R5 ;  /* 0x0000000702327224 */ /* 0x000fc400078e0205 */
[----:B------:R-:W-:Y:S01]  /*10bb0*/  IMAD.HI.U32 R9, R4, R54, RZ ;  /* 0x0000003604097227 */ /* 0x000fe200078e00ff */
[----:B------:R-:W-:-:S03]  /*10bc0*/  ISETP.GT.U32.AND P6, PT, R2, R44, PT ;  /* 0x0000002c0200720c */ /* 0x000fc60003fc4070 */
[----:B------:R-:W-:Y:S02]  /*10bd0*/  @!P2 IMAD.IADD R48, R48, 0x1, -R2 ;  /* 0x000000013030a824 */ /* 0x000fe400078e0a02 */
[----:B------:R-:W-:Y:S01]  /*10be0*/  @!P0 IMAD.MOV R42, RZ, RZ, -R42 ;  /* 0x000000ffff2a8224 */ /* 0x000fe200078e0a2a */
[C---:B------:R-:W-:Y:S01]  /*10bf0*/  ISETP.GT.U32.AND P0, PT, R2.reuse, R50, PT ;  /* 0x000000320200720c */ /* 0x040fe20003f04070 */
[----:B------:R-:W-:Y:S01]  /*10c00*/  VIADD R238, R3, 0xe6 ;  /* 0x000000e603ee7836 */ /* 0x000fe20000000000 */
[----:B------:R-:W-:Y:S01]  /*10c10*/  ISETP.GT.U32.AND P2, PT, R2, R48, PT ;  /* 0x000000300200720c */ /* 0x000fe20003f44070 */
[----:B------:R-:W-:Y:S02]  /*10c20*/  IMAD.MOV R9, RZ, RZ, -R9 ;  /* 0x000000ffff097224 */ /* 0x000fe400078e0a09 */
[----:B------:R-:W-:Y:S01]  /*10c30*/  @!P5 IMAD.IADD R46, R46, 0x1, -R2 ;  /* 0x000000012e2ed824 */ /* 0x000fe200078e0a02 */
[----:B------:R-:W-:Y:S01]  /*10c40*/  IABS R52, R238 ;  /* 0x000000ee00347213 */ /* 0x000fe20000000000 */
[----:B------:R-:W-:-:S02]  /*10c50*/  IMAD R54, R2, R9, R54 ;  /* 0x0000000902367224 */ /* 0x000fc400078e0236 */
[C---:B------:R-:W-:Y:S02]  /*10c60*/  VIADD R246, R3.reuse, 0xe4 ;  /* 0x000000e403f67836 */ /* 0x040fe40000000000 */
[----:B------:R-:W-:Y:S02]  /*10c70*/  VIADD R247, R3, 0xe3 ;  /* 0x000000e303f77836 */ /* 0x000fe40000000000 */
[----:B------:R-:W-:Y:S01]  /*10c80*/  @!P1 IMAD.MOV R46, RZ, RZ, -R46 ;  /* 0x000000ffff2e9224 */ /* 0x000fe200078e0a2e */
[----:B------:R-:W-:Y:S01]  /*10c90*/  ISETP.GT.U32.AND P1, PT, R2, R54, PT ;  /* 0x000000360200720c */ /* 0x000fe20003f24070 */
[----:B------:R-:W-:Y:S01]  /*10ca0*/  IMAD.HI.U32 R5, R4, R52, RZ ;  /* 0x0000003404057227 */ /* 0x000fe200078e00ff */
[----:B------:R-:W-:Y:S02]  /*10cb0*/  IABS R56, R246 ;  /* 0x000000f600387213 */ /* 0x000fe40000000000 */
[----:B------:R-:W-:Y:S01]  /*10cc0*/  IABS R58, R247 ;  /* 0x000000f7003a7213 */ /* 0x000fe20000000000 */
[--C-:B------:R-:W-:Y:S01]  /*10cd0*/  @!P6 IMAD.IADD R44, R44, 0x1, -R2.reuse ;  /* 0x000000012c2ce824 */ /* 0x100fe200078e0a02 */
[----:B------:R-:W-:Y:S01]  /*10ce0*/  ISETP.GE.AND P6, PT, R236, RZ, PT ;  /* 0x000000ffec00720c */ /* 0x000fe20003fc6270 */
[----:B------:R-:W-:Y:S01]  /*10cf0*/  @!P0 IMAD.IADD R50, R50, 0x1, -R2 ;  /* 0x0000000132328824 */ /* 0x000fe200078e0a02 */
[----:B------:R-:W-:Y:S01]  /*10d00*/  ISETP.GE.AND P0, PT, R244, RZ, PT ;  /* 0x000000fff400720c */ /* 0x000fe20003f06270 */
[----:B------:R-:W-:-:S02]  /*10d10*/  IMAD.MOV R5, RZ, RZ, -R5 ;  /* 0x000000ffff057224 */ /* 0x000fc400078e0a05 */
[----:B------:R-:W-:Y:S01]  /*10d20*/  @!P2 IMAD.IADD R48, R48, 0x1, -R2 ;  /* 0x000000013030a824 */ /* 0x000fe200078e0a02 */
[----:B------:R-:W-:Y:S01]  /*10d30*/  ISETP.GE.AND P2, PT, R238, RZ, PT ;  /* 0x000000ffee00720c */ /* 0x000fe20003f46270 */
[----:B------:R-:W-:Y:S01]  /*10d40*/  @!P3 IMAD.MOV R44, RZ, RZ, -R44 ;  /* 0x000000ffff2cb224 */ /* 0x000fe200078e0a2c */
[C---:B------:R-:W-:Y:S01]  /*10d50*/  ISETP.GT.U32.AND P3, PT, R2.reuse, R50, PT ;  /* 0x000000320200720c */ /* 0x040fe20003f64070 */
[----:B------:R-:W-:Y:S02]  /*10d60*/  IMAD R52, R2, R5, R52 ;  /* 0x0000000502347224 */ /* 0x000fe400078e0234 */
[----:B------:R-:W-:-:S03]  /*10d70*/  IMAD.HI.U32 R7, R4, R56, RZ ;  /* 0x0000003804077227 */ /* 0x000fc600078e00ff */
[----:B------:R-:W-:Y:S01]  /*10d80*/  ISETP.GT.U32.AND P5, PT, R2, R52, PT ;  /* 0x000000340200720c */ /* 0x000fe20003fa4070 */
[----:B------:R-:W-:-:S04]  /*10d90*/  IMAD.HI.U32 R5, R4, R58, RZ ;  /* 0x0000003a04057227 */ /* 0x000fc800078e00ff */
[----:B------:R-:W-:Y:S02]  /*10da0*/  VIADD R238, R3, 0xe2 ;  /* 0x000000e203ee7836 */ /* 0x000fe40000000000 */
[----:B------:R-:W-:Y:S02]  /*10db0*/  IMAD.MOV R7, RZ, RZ, -R7 ;  /* 0x000000ffff077224 */ /* 0x000fe400078e0a07 */
[----:B------:R-:W-:Y:S01]  /*10dc0*/  IMAD.MOV R5, RZ, RZ, -R5 ;  /* 0x000000ffff057224 */ /* 0x000fe200078e0a05 */
[----:B------:R-:W-:Y:S01]  /*10dd0*/  IABS R60, R238 ;  /* 0x000000ee003c7213 */ /* 0x000fe20000000000 */
[----:B------:R-:W-:Y:S02]  /*10de0*/  @!P1 IMAD.IADD R54, R54, 0x1, -R2 ;  /* 0x0000000136369824 */ /* 0x000fe400078e0a02 */
[C---:B------:R-:W-:Y:S02]  /*10df0*/  IMAD R56, R2.reuse, R7, R56 ;  /* 0x0000000702387224 */ /* 0x040fe400078e0238 */
[C---:B------:R-:W-:Y:S01]  /*10e00*/  IMAD R58, R2.reuse, R5, R58 ;  /* 0x00000005023a7224 */ /* 0x040fe200078e023a */
[----:B------:R-:W-:Y:S01]  /*10e10*/  ISETP.GT.U32.AND P1, PT, R2, R54, PT ;  /* 0x000000360200720c */ /* 0x000fe20003f24070 */
[----:B------:R-:W-:-:S04]  /*10e20*/  IMAD.HI.U32 R5, R4, R60, RZ ;  /* 0x0000003c04057227 */ /* 0x000fc800078e00ff */
[----:B------:R-:W-:Y:S01]  /*10e30*/  @!P4 IMAD.MOV R48, RZ, RZ, -R48 ;  /* 0x000000ffff30c224 */ /* 0x000fe200078e0a30 */
[----:B------:R-:W-:Y:S01]  /*10e40*/  ISETP.GT.U32.AND P4, PT, R2, R56, PT ;  /* 0x000000380200720c */ /* 0x000fe20003f84070 */
[--C-:B------:R-:W-:Y:S01]  /*10e50*/  @!P3 IMAD.IADD R50, R50, 0x1, -R2.reuse ;  /* 0x000000013232b824 */ /* 0x100fe200078e0a02 */
[----:B------:R-:W-:Y:S01]  /*10e60*/  ISETP.GT.U32.AND P3, PT, R2, R58, PT ;  /* 0x0000003a0200720c */ /* 0x000fe20003f64070 */
[----:B------:R-:W-:Y:S02]  /*10e70*/  VIADD R236, R3, 0xe0 ;  /* 0x000000e003ec7836 */ /* 0x000fe40000000000 */
[----:B------:R-:W-:Y:S02]  /*10e80*/  IMAD.MOV R5, RZ, RZ, -R5 ;  /* 0x000000ffff057224 */ /* 0x000fe400078e0a05 */
[----:B------:R-:W-:Y:S01]  /*10e90*/  @!P5 IMAD.IADD R52, R52, 0x1, -R2 ;  /* 0x000000013434d824 */ /* 0x000fe200078e0a02 */
[----:B------:R-:W-:Y:S01]  /*10ea0*/  IABS R64, R236 ;  /* 0x000000ec00407213 */ /* 0x000fe20000000000 */
[----:B------:R-:W-:-:S02]  /*10eb0*/  IMAD R60, R2, R5, R60 ;  /* 0x00000005023c7224 */ /* 0x000fc400078e023c */
[----:B------:R-:W-:Y:S01]  /*10ec0*/  VIADD R244, R3, 0xe1 ;  /* 0x000000e103f47836 */ /* 0x000fe20000000000 */
[----:B------:R-:W-:Y:S01]  /*10ed0*/  ISETP.GT.U32.AND P5, PT, R2, R52, PT ;  /* 0x000000340200720c */ /* 0x000fe20003fa4070 */
[----:B------:R-:W-:Y:S01]  /*10ee0*/  @!P1 IMAD.IADD R54, R54, 0x1, -R2 ;  /* 0x0000000136369824 */ /* 0x000fe200078e0a02 */
[----:B------:R-:W-:Y:S01]  /*10ef0*/  ISETP.GT.U32.AND P1, PT, R2, R60, PT ;  /* 0x0000003c0200720c */ /* 0x000fe20003f24070 */
[----:B------:R-:W-:Y:S01]  /*10f00*/  IMAD.HI.U32 R5, R4, R64, RZ ;  /* 0x0000004004057227 */ /* 0x000fe200078e00ff */
[----:B------:R-:W-:-:S03]  /*10f10*/  IABS R62, R244 ;  /* 0x000000f4003e7213 */ /* 0x000fc60000000000 */
[--C-:B------:R-:W-:Y:S02]  /*10f20*/  @!P4 IMAD.IADD R56, R56, 0x1, -R2.reuse ;  /* 0x000000013838c824 */ /* 0x100fe400078e0a02 */
[----:B------:R-:W-:Y:S02]  /*10f30*/  @!P3 IMAD.IADD R58, R58, 0x1, -R2 ;  /* 0x000000013a3ab824 */ /* 0x000fe400078e0a02 */
[----:B------:R-:W-:Y:S01]  /*10f40*/  IMAD.MOV R5, RZ, RZ, -R5 ;  /* 0x000000ffff057224 */ /* 0x000fe200078e0a05 */
[----:B------:R-:W-:Y:S01]  /*10f50*/  ISETP.GT.U32.AND P4, PT, R2, R56, PT ;  /* 0x000000380200720c */ /* 0x000fe20003f84070 */
[----:B------:R-:W-:Y:S01]  /*10f60*/  IMAD.HI.U32 R7, R4, R62, RZ ;  /* 0x0000003e04077227 */ /* 0x000fe200078e00ff */
[----:B------:R-:W-:-:S03]  /*10f70*/  ISETP.GT.U32.AND P3, PT, R2, R58, PT ;  /* 0x0000003a0200720c */ /* 0x000fc60003f64070 */
[----:B------:R-:W-:Y:S02]  /*10f80*/  IMAD R64, R2, R5, R64 ;  /* 0x0000000502407224 */ /* 0x000fe400078e0240 */
[--C-:B------:R-:W-:Y:S01]  /*10f90*/  @!P5 IMAD.IADD R52, R52, 0x1, -R2.reuse ;  /* 0x000000013434d824 */ /* 0x100fe200078e0a02 */
[----:B------:R-:W-:Y:S01]  /*10fa0*/  ISETP.GE.AND P5, PT, R246, RZ, PT ;  /* 0x000000fff600720c */ /* 0x000fe20003fa6270 */
[----:B------:R-:W-:Y:S02]  /*10fb0*/  IMAD.MOV R7, RZ, RZ, -R7 ;  /* 0x000000ffff077224 */ /* 0x000fe400078e0a07 */
[----:B------:R-:W-:Y:S01]  /*10fc0*/  @!P1 IMAD.IADD R60, R60, 0x1, -R2 ;  /* 0x000000013c3c9824 */ /* 0x000fe200078e0a02 */
[C---:B------:R-:W-:Y:S01]  /*10fd0*/  ISETP.GT.U32.AND P1, PT, R2.reuse, R64, PT ;  /* 0x000000400200720c */ /* 0x040fe20003f24070 */
[----:B------:R-:W-:Y:S02]  /*10fe0*/  VIADD R246, R3, 0xdf ;  /* 0x000000df03f67836 */ /* 0x000fe40000000000 */
[----:B------:R-:W-:-:S02]  /*10ff0*/  IMAD R62, R2, R7, R62 ;  /* 0x00000007023e7224 */ /* 0x000fc400078e023e */
[--C-:B------:R-:W-:Y:S01]  /*11000*/  @!P4 IMAD.IADD R56, R56, 0x1, -R2.reuse ;  /* 0x000000013838c824 */ /* 0x100fe200078e0a02 */
[----:B------:R-:W-:Y:S01]  /*11010*/  IABS R66, R246 ;  /* 0x000000f600427213 */ /* 0x000fe20000000000 */
[----:B------:R-:W-:Y:S01]  /*11020*/  @!P3 IMAD.IADD R58, R58, 0x1, -R2 ;  /* 0x000000013a3ab824 */ /* 0x000fe200078e0a02 */
[----:B------:R-:W-:Y:S01]  /*11030*/  ISETP.GT.U32.AND P4, PT, R2, R62, PT ;  /* 0x0000003e0200720c */ /* 0x000fe20003f84070 */
[----:B------:R-:W-:Y:S01]  /*11040*/  @!P6 IMAD.MOV R50, RZ, RZ, -R50 ;  /* 0x000000ffff32e224 */ /* 0x000fe200078e0a32 */
[----:B------:R-:W-:Y:S01]  /*11050*/  ISETP.GE.AND P3, PT, R238, RZ, PT ;  /* 0x000000ffee00720c */ /* 0x000fe20003f66270 */
[----:B------:R-:W-:Y:S01]  /*11060*/  VIADD R238, R3, 0xdd ;  /* 0x000000dd03ee7836 */ /* 0x000fe20000000000 */
[----:B------:R-:W-:Y:S01]  /*11070*/  ISETP.GE.AND P6, PT, R247, RZ, PT ;  /* 0x000000fff700720c */ /* 0x000fe20003fc6270 */
[----:B------:R-:W-:-:S03]  /*11080*/  IMAD.HI.U32 R7, R4, R66, RZ ;  /* 0x0000004204077227 */ /* 0x000fc600078e00ff */
[----:B------:R-:W-:Y:S01]  /*11090*/  IABS R70, R238 ;  /* 0x000000ee00467213 */ /* 0x000fe20000000000 */
[----:B------:R-:W-:Y:S02]  /*110a0*/  VIADD R247, R3, 0xde ;  /* 0x000000de03f77836 */ /* 0x000fe40000000000 */
[----:B------:R-:W-:Y:S01]  /*110b0*/  @!P1 IMAD.IADD R64, R64, 0x1, -R2 ;  /* 0x0000000140409824 */ /* 0x000fe200078e0a02 */
[C---:B------:R-:W-:Y:S01]  /*110c0*/  ISETP.GT.U32.AND P1, PT, R2.reuse, R60, PT ;  /* 0x0000003c0200720c */ /* 0x040fe20003f24070 */
[----:B------:R-:W-:Y:S01]  /*110d0*/  IMAD.MOV R7, RZ, RZ, -R7 ;  /* 0x000000ffff077224 */ /* 0x000fe200078e0a07 */
[----:B------:R-:W-:Y:S01]  /*110e0*/  IABS R68, R247 ;  /* 0x000000f700447213 */ /* 0x000fe20000000000 */
[----:B------:R-:W-:Y:S01]  /*110f0*/  @!P0 IMAD.MOV R54, RZ, RZ, -R54 ;  /* 0x000000ffff368224 */ /* 0x000fe200078e0a36 */
[C---:B------:R-:W-:Y:S01]  /*11100*/  ISETP.GT.U32.AND P0, PT, R2.reuse, R64, PT ;  /* 0x000000400200720c */ /* 0x040fe20003f04070 */
[----:B------:R-:W-:Y:S02]  /*11110*/  IMAD R66, R2, R7, R66 ;  /* 0x0000000702427224 */ /* 0x000fe400078e0242 */
[----:B------:R-:W-:-:S04]  /*11120*/  IMAD.HI.U32 R7, R4, R70, RZ ;  /* 0x0000004604077227 */ /* 0x000fc800078e00ff */
[----:B------:R-:W-:Y:S01]  /*11130*/  @!P4 IMAD.IADD R62, R62, 0x1, -R2 ;  /* 0x000000013e3ec824 */ /* 0x000fe200078e0a02 */
[----:B------:R-:W-:Y:S01]  /*11140*/  ISETP.GE.AND P4, PT, R244, RZ, PT ;  /* 0x000000fff400720c */ /* 0x000fe20003f86270 */
[----:B------:R-:W-:-:S04]  /*11150*/  IMAD.HI.U32 R5, R4, R68, RZ ;  /* 0x0000004404057227 */ /* 0x000fc800078e00ff */
[----:B------:R-:W-:Y:S02]  /*11160*/  IMAD.MOV R7, RZ, RZ, -R7 ;  /* 0x000000ffff077224 */ /* 0x000fe400078e0a07 */
[----:B------:R-:W-:Y:S01]  /*11170*/  @!P2 IMAD.MOV R52, RZ, RZ, -R52 ;  /* 0x000000ffff34a224 */ /* 0x000fe200078e0a34 */
[C---:B------:R-:W-:Y:S01]  /*11180*/  ISETP.GT.U32.AND P2, PT, R2.reuse, R62, PT ;  /* 0x0000003e0200720c */ /* 0x040fe20003f44070 */
[----:B------:R-:W-:Y:S02]  /*11190*/  IMAD.MOV R5, RZ, RZ, -R5 ;  /* 0x000000ffff057224 */ /* 0x000fe400078e0a05 */
[----:B------:R-:W-:Y:S01]  /*111a0*/  @!P5 IMAD.MOV R56, RZ, RZ, -R56 ;  /* 0x000000ffff38d224 */ /* 0x000fe200078e0a38 */
[C---:B------:R-:W-:Y:S01]  /*111b0*/  ISETP.GT.U32.AND P5, PT, R2.reuse, R66, PT ;  /* 0x000000420200720c */ /* 0x040fe20003fa4070 */
[C---:B------:R-:W-:Y:S02]  /*111c0*/  IMAD R70, R2.reuse, R7, R70 ;  /* 0x0000000702467224 */ /* 0x040fe400078e0246 */
[----:B------:R-:W-:-:S02]  /*111d0*/  IMAD R68, R2, R5, R68 ;  /* 0x0000000502447224 */ /* 0x000fc400078e0244 */
[--C-:B------:R-:W-:Y:S01]  /*111e0*/  @!P0 IMAD.IADD R64, R64, 0x1, -R2.reuse ;  /* 0x0000000140408824 */ /* 0x100fe200078e0a02 */
[----:B------:R-:W-:Y:S01]  /*111f0*/  ISETP.GT.U32.AND P0, PT, R2, R70, PT ;  /* 0x000000460200720c */ /* 0x000fe20003f04070 */
[C---:B------:R-:W-:Y:S02]  /*11200*/  VIADD R244, R3.reuse, 0xdc ;  /* 0x000000dc03f47836 */ /* 0x040fe40000000000 */
[--C-:B------:R-:W-:Y:S01]  /*11210*/  @!P1 IMAD.IADD R60, R60, 0x1, -R2.reuse ;  /* 0x000000013c3c9824 */ /* 0x100fe200078e0a02 */
[----:B------:R-:W-:Y:S01]  /*11220*/  ISETP.GT.U32.AND P1, PT, R2, R68, PT ;  /* 0x000000440200720c */ /* 0x000fe20003f24070 */
[--C-:B------:R-:W-:Y:S01]  /*11230*/  @!P2 IMAD.IADD R62, R62, 0x1, -R2.reuse ;  /* 0x000000013e3ea824 */ /* 0x100fe200078e0a02 */
[----:B------:R-:W-:Y:S01]  /*11240*/  IABS R5, R244 ;  /* 0x000000f400057213 */ /* 0x000fe20000000000 */
[----:B------:R-:W-:Y:S01]  /*11250*/  @!P5 IMAD.IADD R66, R66, 0x1, -R2 ;  /* 0x000000014242d824 */ /* 0x000fe200078e0a02 */
[----:B------:R-:W-:Y:S01]  /*11260*/  ISETP.GE.AND P2, PT, R246, RZ, PT ;  /* 0x000000fff600720c */ /* 0x000fe20003f46270 */
[----:B------:R-:W-:-:S02]  /*11270*/  VIADD R246, R3, 0xdb ;  /* 0x000000db03f67836 */ /* 0x000fc40000000000 */
[----:B------:R-:W-:Y:S01]  /*11280*/  IMAD.HI.U32 R7, R4, R5, RZ ;  /* 0x0000000504077227 */ /* 0x000fe200078e00ff */
[----:B------:R-:W-:Y:S02]  /*11290*/  ISETP.GT.U32.AND P5, PT, R2, R66, PT ;  /* 0x000000420200720c */ /* 0x000fe40003fa4070 */
[----:B------:R-:W-:Y:S01]  /*112a0*/  IABS R73, R246 ;  /* 0x000000f600497213 */ /* 0x000fe20000000000 */
[--C-:B------:R-:W-:Y:S02]  /*112b0*/  @!P0 IMAD.IADD R70, R70, 0x1, -R2.reuse ;  /* 0x0000000146468824 */ /* 0x100fe400078e0a02 */
[----:B------:R-:W-:Y:S02]  /*112c0*/  IMAD.MOV R72, RZ, RZ, -R7 ;  /* 0x000000ffff487224 */ /* 0x000fe400078e0a07 */
[----:B------:R-:W-:Y:S01]  /*112d0*/  @!P1 IMAD.IADD R68, R68, 0x1, -R2 ;  /* 0x0000000144449824 */ /* 0x000fe200078e0a02 */
[----:B------:R-:W-:Y:S01]  /*112e0*/  ISETP.GE.AND P1, PT, R238, RZ, PT ;  /* 0x000000ffee00720c */ /* 0x000fe20003f26270 */
[----:B------:R-:W-:Y:S01]  /*112f0*/  @!P4 IMAD.MOV R62, RZ, RZ, -R62 ;  /* 0x000000ffff3ec224 */ /* 0x000fe200078e0a3e */
[C---:B------:R-:W-:Y:S01]  /*11300*/  ISETP.GT.U32.AND P4, PT, R2.reuse, R70, PT ;  /* 0x000000460200720c */ /* 0x040fe20003f84070 */
[C---:B------:R-:W-:Y:S01]  /*11310*/  IMAD R72, R2.reuse, R72, R5 ;  /* 0x0000004802487224 */ /* 0x040fe200078e0205 */
[----:B------:R-:W-:Y:S01]  /*11320*/  ISETP.GT.U32.AND P0, PT, R2, R68, PT ;  /* 0x000000440200720c */ /* 0x000fe20003f04070 */
[----:B------:R-:W-:-:S04]  /*11330*/  IMAD.HI.U32 R5, R4, R73, RZ ;  /* 0x0000004904057227 */ /* 0x000fc800078e00ff */
[----:B------:R-:W-:Y:S02]  /*11340*/  IMAD.MOV R5, RZ, RZ, -R5 ;  /* 0x000000ffff057224 */ /* 0x000fe400078e0a05 */
[----:B------:R-:W-:Y:S01]  /*11350*/  @!P3 IMAD.MOV R60, RZ, RZ, -R60 ;  /* 0x000000ffff3cb224 */ /* 0x000fe200078e0a3c */
[----:B------:R-:W-:Y:S01]  /*11360*/  ISETP.GE.AND P3, PT, R247, RZ, PT ;  /* 0x000000fff700720c */ /* 0x000fe20003f66270 */
[--C-:B------:R-:W-:Y:S01]  /*11370*/  @!P5 IMAD.IADD R66, R66, 0x1, -R2.reuse ;  /* 0x000000014242d824 */ /* 0x100fe200078e0a02 */
[C---:B------:R-:W-:Y:S01]  /*11380*/  ISETP.GT.U32.AND P5, PT, R2.reuse, R72, PT ;  /* 0x000000480200720c */ /* 0x040fe20003fa4070 */
[----:B------:R-:W-:Y:S02]  /*11390*/  IMAD R73, R2, R5, R73 ;  /* 0x0000000502497224 */ /* 0x000fe400078e0249 */
[----:B------:R-:W-:Y:S02]  /*113a0*/  VIADD R247, R3, 0xda ;  /* 0x000000da03f77836 */ /* 0x000fe40000000000 */
[--C-:B------:R-:W-:Y:S01]  /*113b0*/  @!P4 IMAD.IADD R70, R70, 0x1, -R2.reuse ;  /* 0x000000014646c824 */ /* 0x100fe200078e0a02 */
[----:B------:R-:W-:Y:S01]  /*113c0*/  ISETP.GT.U32.AND P4, PT, R2, R73, PT ;  /* 0x000000490200720c */ /* 0x000fe20003f84070 */
[----:B------:R-:W-:Y:S01]  /*113d0*/  @!P0 IMAD.IADD R68, R68, 0x1, -R2 ;  /* 0x0000000144448824 */ /* 0x000fe200078e0a02 */
[----:B------:R-:W-:Y:S01]  /*113e0*/  IABS R7, R247 ;  /* 0x000000f700077213 */ /* 0x000fe20000000000 */
[----:B------:R-:W-:Y:S01]  /*113f0*/  @!P6 IMAD.MOV R58, RZ, RZ, -R58 ;  /* 0x000000ffff3ae224 */ /* 0x000fe200078e0a3a */
[----:B------:R-:W-:Y:S01]  /*11400*/  ISETP.GE.AND P0, PT, R247, RZ, PT ;  /* 0x000000fff700720c */ /* 0x000fe20003f06270 */
[----:B------:R-:W-:Y:S01]  /*11410*/  VIADD R247, R3, 0xd9 ;  /* 0x000000d903f77836 */ /* 0x000fe20000000000 */
[----:B------:R-:W-:Y:S01]  /*11420*/  ISETP.GE.AND P6, PT, R236, RZ, PT ;  /* 0x000000ffec00720c */ /* 0x000fe20003fc6270 */
[----:B------:R-:W-:-:S03]  /*11430*/  IMAD.HI.U32 R9, R4, R7, RZ ;  /* 0x0000000704097227 */ /* 0x000fc600078e00ff */
[----:B------:R-:W-:Y:S01]  /*11440*/  IABS R77, R247 ;  /* 0x000000f7004d7213 */ /* 0x000fe20000000000 */
[--C-:B------:R-:W-:Y:S01]  /*11450*/  @!P5 IMAD.IADD R72, R72, 0x1, -R2.reuse ;  /* 0x000000014848d824 */ /* 0x100fe200078e0a02 */
[----:B------:R-:W-:Y:S01]  /*11460*/  ISETP.GE.AND P5, PT, R247, RZ, PT ;  /* 0x000000fff700720c */ /* 0x000fe20003fa6270 */
[----:B------:R-:W-:Y:S02]  /*11470*/  IMAD.MOV R9, RZ, RZ, -R9 ;  /* 0x000000ffff097224 */ /* 0x000fe400078e0a09 */
[----:B------:R-:W-:Y:S01]  /*11480*/  @!P4 IMAD.IADD R73, R73, 0x1, -R2 ;  /* 0x000000014949c824 */ /* 0x000fe200078e0a02 */
[C---:B------:R-:W-:Y:S01]  /*11490*/  ISETP.GT.U32.AND P4, PT, R2.reuse, R72, PT ;  /* 0x000000480200720c */ /* 0x040fe20003f84070 */
[----:B------:R-:W-:Y:S02]  /*114a0*/  IMAD R75, R2, R9, R7 ;  /* 0x00000009024b7224 */ /* 0x000fe400078e0207 */
[----:B------:R-:W-:-:S04]  /*114b0*/  IMAD.HI.U32 R7, R4, R77, RZ ;  /* 0x0000004d04077227 */ /* 0x000fc800078e00ff */
[C---:B------:R-:W-:Y:S02]  /*114c0*/  VIADD R238, R3.reuse, 0xd8 ;  /* 0x000000d803ee7836 */ /* 0x040fe40000000000 */
[----:B------:R-:W-:Y:S02]  /*114d0*/  IMAD.MOV R7, RZ, RZ, -R7 ;  /* 0x000000ffff077224 */ /* 0x000fe400078e0a07 */
[----:B------:R-:W-:Y:S01]  /*114e0*/  @!P1 IMAD.MOV R70, RZ, RZ, -R70 ;  /* 0x000000ffff469224 */ /* 0x000fe200078e0a46 */
[----:B------:R-:W-:Y:S01]  /*114f0*/  IABS R79, R238 ;  /* 0x000000ee004f7213 */ /* 0x000fe20000000000 */
[C---:B------:R-:W-:Y:S01]  /*11500*/  IMAD R77, R2.reuse, R7, R77 ;  /* 0x00000007024d7224 */ /* 0x040fe200078e024d */
[----:B------:R-:W-:Y:S01]  /*11510*/  ISETP.GT.U32.AND P1, PT, R2, R75, PT ;  /* 0x0000004b0200720c */ /* 0x000fe20003f24070 */
[----:B------:R-:W-:Y:S02]  /*11520*/  @!P4 IMAD.IADD R72, R72, 0x1, -R2 ;  /* 0x000000014848c824 */ /* 0x000fe400078e0a02 */
[----:B------:R-:W-:Y:S01]  /*11530*/  VIADD R236, R3, 0xd6 ;  /* 0x000000d603ec7836 */ /* 0x000fe20000000000 */
[----:B------:R-:W-:Y:S01]  /*11540*/  ISETP.GT.U32.AND P4, PT, R2, R77, PT ;  /* 0x0000004d0200720c */ /* 0x000fe20003f84070 */
[----:B------:R-:W-:-:S03]  /*11550*/  IMAD.HI.U32 R5, R4, R79, RZ ;  /* 0x0000004f04057227 */ /* 0x000fc600078e00ff */
[----:B------:R-:W-:Y:S01]  /*11560*/  IABS R83, R236 ;  /* 0x000000ec00537213 */ /* 0x000fe20000000000 */
[----:B------:R-:W-:Y:S01]  /*11570*/  @!P3 IMAD.MOV R68, RZ, RZ, -R68 ;  /* 0x000000ffff44b224 */ /* 0x000fe200078e0a44 */
[----:B------:R-:W-:Y:S01]  /*11580*/  ISETP.GT.U32.AND P3, PT, R2, R73, PT ;  /* 0x000000490200720c */ /* 0x000fe20003f64070 */
[----:B------:R-:W-:Y:S01]  /*11590*/  @!P6 IMAD.MOV R64, RZ, RZ, -R64 ;  /* 0x000000ffff40e224 */ /* 0x000fe200078e0a40 */
[----:B------:R-:W-:Y:S01]  /*115a0*/  ISETP.GE.AND P6, PT, R244, RZ, PT ;  /* 0x000000fff400720c */ /* 0x000fe20003fc6270 */
[----:B------:R-:W-:Y:S02]  /*115b0*/  IMAD.MOV R5, RZ, RZ, -R5 ;  /* 0x000000ffff057224 */ /* 0x000fe400078e0a05 */
[----:B------:R-:W-:Y:S01]  /*115c0*/  @!P2 IMAD.MOV R66, RZ, RZ, -R66 ;  /* 0x000000ffff42a224 */ /* 0x000fe200078e0a42 */
[----:B------:R-:W-:Y:S01]  /*115d0*/  ISETP.GE.AND P2, PT, R246, RZ, PT ;  /* 0x000000fff600720c */ /* 0x000fe20003f46270 */
[C---:B------:R-:W-:Y:S02]  /*115e0*/  VIADD R244, R3.reuse, 0xd7 ;  /* 0x000000d703f47836 */ /* 0x040fe40000000000 */
[----:B------:R-:W-:-:S02]  /*115f0*/  VIADD R246, R3, 0xd5 ;  /* 0x000000d503f67836 */ /* 0x000fc40000000000 */
[----:B------:R-:W-:Y:S01]  /*11600*/  IMAD R79, R2, R5, R79 ;  /* 0x00000005024f7224 */ /* 0x000fe200078e024f */
[----:B------:R-:W-:Y:S01]  /*11610*/  IABS R81, R244 ;  /* 0x000000f400517213 */ /* 0x000fe20000000000 */
[----:B------:R-:W-:Y:S01]  /*11620*/  @!P1 IMAD.IADD R75, R75, 0x1, -R2 ;  /* 0x000000014b4b9824 */ /* 0x000fe200078e0a02 */
[----:B------:R-:W-:Y:S01]  /*11630*/  IABS R85, R246 ;  /* 0x000000f600557213 */ /* 0x000fe20000000000 */
[----:B------:R-:W-:Y:S01]  /*11640*/  IMAD.HI.U32 R5, R4, R83, RZ ;  /* 0x0000005304057227 */ /* 0x000fe200078e00ff */
[----:B------:R-:W-:-:S03]  /*11650*/  ISETP.GE.AND P1, PT, R238, RZ, PT ;  /* 0x000000ffee00720c */ /* 0x000fc60003f26270 */
[--C-:B------:R-:W-:Y:S01]  /*11660*/  @!P4 IMAD.IADD R77, R77, 0x1, -R2.reuse ;  /* 0x000000014d4dc824 */ /* 0x100fe200078e0a02 */
[C---:B------:R-:W-:Y:S01]  /*11670*/  ISETP.GT.U32.AND P4, PT, R2.reuse, R75, PT ;  /* 0x0000004b0200720c */ /* 0x040fe20003f84070 */
[----:B------:R-:W-:Y:S02]  /*11680*/  IMAD.MOV R5, RZ, RZ, -R5 ;  /* 0x000000ffff057224 */ /* 0x000fe400078e0a05 */
[----:B------:R-:W-:Y:S01]  /*11690*/  @!P3 IMAD.IADD R73, R73, 0x1, -R2 ;  /* 0x000000014949b824 */ /* 0x000fe200078e0a02 */
[C---:B------:R-:W-:Y:S01]  /*116a0*/  ISETP.GT.U32.AND P3, PT, R2.reuse, R79, PT ;  /* 0x0000004f0200720c */ /* 0x040fe20003f64070 */
[----:B------:R-:W-:Y:S01]  /*116b0*/  @!P6 IMAD.MOV R72, RZ, RZ, -R72 ;  /* 0x000000ffff48e224 */ /* 0x000fe200078e0a48 */
[C---:B------:R-:W-:Y:S01]  /*116c0*/  ISETP.GT.U32.AND P6, PT, R2.reuse, R77, PT ;  /* 0x0000004d0200720c */ /* 0x040fe20003fc4070 */
[----:B------:R-:W-:Y:S02]  /*116d0*/  IMAD R83, R2, R5, R83 ;  /* 0x0000000502537224 */ /* 0x000fe400078e0253 */
[----:B------:R-:W-:-:S04]  /*116e0*/  IMAD.HI.U32 R7, R4, R81, RZ ;  /* 0x0000005104077227 */ /* 0x000fc800078e00ff */
[----:B------:R-:W-:-:S04]  /*116f0*/  IMAD.HI.U32 R5, R4, R85, RZ ;  /* 0x0000005504057227 */ /* 0x000fc800078e00ff */
[----:B------:R-:W-:Y:S02]  /*11700*/  IMAD.MOV R7, RZ, RZ, -R7 ;  /* 0x000000ffff077224 */ /* 0x000fe400078e0a07 */
[----:B------:R-:W-:Y:S02]  /*11710*/  IMAD.MOV R5, RZ, RZ, -R5 ;  /* 0x000000ffff057224 */ /* 0x000fe400078e0a05 */
[C---:B------:R-:W-:Y:S02]  /*11720*/  IMAD R81, R2.reuse, R7, R81 ;  /* 0x0000000702517224 */ /* 0x040fe400078e0251 */
[C---:B------:R-:W-:Y:S02]  /*11730*/  IMAD R85, R2.reuse, R5, R85 ;  /* 0x0000000502557224 */ /* 0x040fe400078e0255 */
[----:B------:R-:W-:Y:S01]  /*11740*/  @!P4 IMAD.IADD R75, R75, 0x1, -R2 ;  /* 0x000000014b4bc824 */ /* 0x000fe200078e0a02 */
[----:B------:R-:W-:Y:S01]  /*11750*/  ISETP.GT.U32.AND P4, PT, R2, R83, PT ;  /* 0x000000530200720c */ /* 0x000fe20003f84070 */
[----:B------:R-:W-:-:S02]  /*11760*/  VIADD R247, R3, 0xd4 ;  /* 0x000000d403f77836 */ /* 0x000fc40000000000 */
[--C-:B------:R-:W-:Y:S02]  /*11770*/  @!P3 IMAD.IADD R79, R79, 0x1, -R2.reuse ;  /* 0x000000014f4fb824 */ /* 0x100fe400078e0a02 */
[----:B------:R-:W-:Y:S01]  /*11780*/  @!P2 IMAD.MOV R73, RZ, RZ, -R73 ;  /* 0x000000ffff49a224 */ /* 0x000fe200078e0a49 */
[C---:B------:R-:W-:Y:S01]  /*11790*/  ISETP.GT.U32.AND P2, PT, R2.reuse, R81, PT ;  /* 0x000000510200720c */ /* 0x040fe20003f44070 */
[--C-:B------:R-:W-:Y:S01]  /*117a0*/  @!P6 IMAD.IADD R77, R77, 0x1, -R2.reuse ;  /* 0x000000014d4de824 */ /* 0x100fe200078e0a02 */
[C---:B------:R-:W-:Y:S01]  /*117b0*/  ISETP.GT.U32.AND P6, PT, R2.reuse, R85, PT ;  /* 0x000000550200720c */ /* 0x040fe20003fc4070 */
[----:B------:R-:W-:Y:S01]  /*117c0*/  VIADD R238, R3, 0xd3 ;  /* 0x000000d303ee7836 */ /* 0x000fe20000000000 */
[----:B------:R-:W-:Y:S01]  /*117d0*/  IABS R87, R247 ;  /* 0x000000f700577213 */ /* 0x000fe20000000000 */
[----:B------:R-:W-:Y:S01]  /*117e0*/  @!P0 IMAD.MOV R75, RZ, RZ, -R75 ;  /* 0x000000ffff4b8224 */ /* 0x000fe200078e0a4b */
[----:B------:R-:W-:Y:S01]  /*117f0*/  ISETP.GT.U32.AND P3, PT, R2, R79, PT ;  /* 0x0000004f0200720c */ /* 0x000fe20003f64070 */
[----:B------:R-:W-:Y:S01]  /*11800*/  @!P4 IMAD.IADD R83, R83, 0x1, -R2 ;  /* 0x000000015353c824 */ /* 0x000fe200078e0a02 */
[----:B------:R-:W-:Y:S01]  /*11810*/  IABS R89, R238 ;  /* 0x000000ee00597213 */ /* 0x000fe20000000000 */
[----:B------:R-:W-:Y:S01]  /*11820*/  IMAD.HI.U32 R7, R4, R87, RZ ;  /* 0x0000005704077227 */ /* 0x000fe200078e00ff */
[----:B------:R0:W-:Y:S03]  /*11830*/  STL.64 [R1+0x2088], R72 ;  /* 0x0020884801007387 */ /* 0x0001e60000100a00 */
[----:B------:R-:W-:-:S02]  /*11840*/  IMAD.MOV R7, RZ, RZ, -R7 ;  /* 0x000000ffff077224 */ /* 0x000fc400078e0a07 */
[--C-:B------:R-:W-:Y:S01]  /*11850*/  @!P2 IMAD.IADD R81, R81, 0x1, -R2.reuse ;  /* 0x000000015151a824 */ /* 0x100fe200078e0a02 */
[----:B------:R-:W-:Y:S01]  /*11860*/  ISETP.GE.AND P2, PT, R236, RZ, PT ;  /* 0x000000ffec00720c */ /* 0x000fe20003f46270 */
[--C-:B------:R-:W-:Y:S01]  /*11870*/  @!P6 IMAD.IADD R85, R85, 0x1, -R2.reuse ;  /* 0x000000015555e824 */ /* 0x100fe200078e0a02 */
[----:B------:R-:W-:Y:S01]  /*11880*/  ISETP.GT.U32.AND P6, PT, R2, R83, PT ;  /* 0x000000530200720c */ /* 0x000fe20003fc4070 */
[----:B------:R-:W-:Y:S01]  /*11890*/  @!P3 IMAD.IADD R79, R79, 0x1, -R2 ;  /* 0x000000014f4fb824 */ /* 0x000fe200078e0a02 */
[----:B------:R-:W-:Y:S01]  /*118a0*/  ISETP.GE.AND P3, PT, R244, RZ, PT ;  /* 0x000000fff400720c */ /* 0x000fe20003f66270 */
[----:B------:R-:W-:Y:S01]  /*118b0*/  IMAD.HI.U32 R5, R4, R89, RZ ;  /* 0x0000005904057227 */ /* 0x000fe200078e00ff */
[C---:B------:R-:W-:Y:S01]  /*118c0*/  ISETP.GT.U32.AND P4, PT, R2.reuse, R81, PT ;  /* 0x000000510200720c */ /* 0x040fe20003f84070 */
[----:B0-----:R-:W0:Y:S01]  /*118d0*/  LDC.64 R72, c[0x0][0x218] ;  /* 0x00008600ff487b82 */ /* 0x001e220000000a00 */
[C---:B------:R-:W-:Y:S01]  /*118e0*/  ISETP.GT.U32.AND P0, PT, R2.reuse, R85, PT ;  /* 0x000000550200720c */ /* 0x040fe20003f04070 */
[----:B------:R-:W-:-:S02]  /*118f0*/  IMAD R87, R2, R7, R87 ;  /* 0x0000000702577224 */ /* 0x000fc400078e0257 */
        /* <DEDUP_REMOVED lines=8> */
[----:B------:R-:W-:Y:S01]  /*11980*/  @!P6 IMAD.IADD R83, R83, 0x1, -R2 ;  /* 0x000000015353e824 */ /* 0x000fe200078e0a02 */
[----:B------:R-:W-:Y:S01]  /*11990*/  ISETP.GT.U32.AND P6, PT, R2, R89, PT ;  /* 0x000000590200720c */ /* 0x000fe20003fc4070 */
[----:B------:R-:W-:-:S02]  /*119a0*/  VIADD R246, R3, 0xd1 ;  /* 0x000000d103f67836 */ /* 0x000fc40000000000 */
[----:B------:R-:W-:-:S03]  /*119b0*/  IMAD.HI.U32 R5, R4, R90, RZ ;  /* 0x0000005a04057227 */ /* 0x000fc600078e00ff */
[----:B------:R-:W-:Y:S01]  /*119c0*/  IABS R92, R246 ;  /* 0x000000f6005c7213 */ /* 0x000fe20000000000 */
[--C-:B------:R-:W-:Y:S01]  /*119d0*/  @!P4 IMAD.IADD R81, R81, 0x1, -R2.reuse ;  /* 0x000000015151c824 */ /* 0x100fe200078e0a02 */
[----:B------:R-:W-:Y:S01]  /*119e0*/  ISETP.GE.AND P4, PT, R247, RZ, PT ;  /* 0x000000fff700720c */ /* 0x000fe20003f86270 */
[----:B------:R-:W-:Y:S02]  /*119f0*/  VIADD R247, R3, 0xd0 ;  /* 0x000000d003f77836 */ /* 0x000fe40000000000 */
[----:B------:R-:W-:Y:S02]  /*11a00*/  IMAD.MOV R5, RZ, RZ, -R5 ;  /* 0x000000ffff057224 */ /* 0x000fe400078e0a05 */
[----:B------:R-:W-:Y:S01]  /*11a10*/  @!P1 IMAD.IADD R87, R87, 0x1, -R2 ;  /* 0x0000000157579824 */ /* 0x000fe200078e0a02 */
[----:B------:R-:W-:Y:S01]  /*11a20*/  IABS R93, R247 ;  /* 0x000000f7005d7213 */ /* 0x000fe20000000000 */
[----:B------:R-:W-:Y:S01]  /*11a30*/  IMAD R90, R2, R5, R90 ;  /* 0x00000005025a7224 */ /* 0x000fe200078e025a */
[----:B------:R-:W-:Y:S01]  /*11a40*/  ISETP.GE.AND P1, PT, R244, RZ, PT ;  /* 0x000000fff400720c */ /* 0x000fe20003f26270 */
[----:B------:R-:W-:Y:S01]  /*11a50*/  @!P3 IMAD.MOV R81, RZ, RZ, -R81 ;  /* 0x000000ffff51b224 */ /* 0x000fe200078e0a51 */
[----:B------:R-:W-:Y:S01]  /*11a60*/  ISETP.GT.U32.AND P3, PT, R2, R87, PT ;  /* 0x000000570200720c */ /* 0x000fe20003f64070 */
[----:B------:R-:W-:-:S04]  /*11a70*/  IMAD.HI.U32 R5, R4, R92, RZ ;  /* 0x0000005c04057227 */ /* 0x000fc800078e00ff */
[--C-:B------:R-:W-:Y:S01]  /*11a80*/  @!P0 IMAD.IADD R85, R85, 0x1, -R2.reuse ;  /* 0x0000000155558824 */ /* 0x100fe200078e0a02 */
[----:B------:R-:W-:Y:S01]  /*11a90*/  ISETP.GE.AND P0, PT, R238, RZ, PT ;  /* 0x000000ffee00720c */ /* 0x000fe20003f06270 */
[----:B------:R-:W-:Y:S01]  /*11aa0*/  @!P6 IMAD.IADD R89, R89, 0x1, -R2 ;  /* 0x000000015959e824 */ /* 0x000fe200078e0a02 */
[----:B------:R-:W-:Y:S01]  /*11ab0*/  ISETP.GT.U32.AND P6, PT, R2, R90, PT ;  /* 0x0000005a0200720c */ /* 0x000fe20003fc4070 */
[----:B------:R-:W-:Y:S02]  /*11ac0*/  VIADD R238, R3, 0xcf ;  /* 0x000000cf03ee7836 */ /* 0x000fe40000000000 */
[----:B------:R-:W-:-:S03]  /*11ad0*/  IMAD.HI.U32 R7, R4, R93, RZ ;  /* 0x0000005d04077227 */ /* 0x000fc600078e00ff */
[----:B------:R-:W-:Y:S01]  /*11ae0*/  IABS R95, R238 ;  /* 0x000000ee005f7213 */ /* 0x000fe20000000000 */
[----:B------:R-:W-:Y:S02]  /*11af0*/  IMAD.MOV R5, RZ, RZ, -R5 ;  /* 0x000000ffff057224 */ /* 0x000fe400078e0a05 */
[----:B------:R-:W-:Y:S01]  /*11b00*/  @!P2 IMAD.MOV R83, RZ, RZ, -R83 ;  /* 0x000000ffff53a224 */ /* 0x000fe200078e0a53 */
[C---:B------:R-:W-:Y:S01]  /*11b10*/  ISETP.GT.U32.AND P2, PT, R2.reuse, R89, PT ;  /* 0x000000590200720c */ /* 0x040fe20003f44070 */
[----:B------:R-:W-:Y:S02]  /*11b20*/  IMAD.MOV R7, RZ, RZ, -R7 ;  /* 0x000000ffff077224 */ /* 0x000fe400078e0a07 */
[C---:B------:R-:W-:Y:S02]  /*11b30*/  IMAD R92, R2.reuse, R5, R92 ;  /* 0x00000005025c7224 */ /* 0x040fe400078e025c */
[C---:B------:R-:W-:Y:S02]  /*11b40*/  IMAD R93, R2.reuse, R7, R93 ;  /* 0x00000007025d7224 */ /* 0x040fe400078e025d */
[----:B------:R-:W-:Y:S01]  /*11b50*/  @!P3 IMAD.IADD R87, R87, 0x1, -R2 ;  /* 0x000000015757b824 */ /* 0x000fe200078e0a02 */
[----:B------:R-:W-:Y:S01]  /*11b60*/  ISETP.GT.U32.AND P3, PT, R2, R92, PT ;  /* 0x0000005c0200720c */ /* 0x000fe20003f64070 */
[----:B------:R-:W-:-:S04]  /*11b70*/  IMAD.HI.U32 R5, R4, R95, RZ ;  /* 0x0000005f04057227 */ /* 0x000fc800078e00ff */
[--C-:B------:R-:W-:Y:S01]  /*11b80*/  @!P6 IMAD.IADD R90, R90, 0x1, -R2.reuse ;  /* 0x000000015a5ae824 */ /* 0x100fe200078e0a02 */
[C---:B------:R-:W-:Y:S01]  /*11b90*/  ISETP.GT.U32.AND P6, PT, R2.reuse, R93, PT ;  /* 0x0000005d0200720c */ /* 0x040fe20003fc4070 */
[----:B------:R-:W-:Y:S02]  /*11ba0*/  IMAD.MOV R5, RZ, RZ, -R5 ;  /* 0x000000ffff057224 */ /* 0x000fe400078e0a05 */
[----:B------:R-:W-:Y:S01]  /*11bb0*/  @!P2 IMAD.IADD R89, R89, 0x1, -R2 ;  /* 0x000000015959a824 */ /* 0x000fe200078e0a02 */
[----:B------:R-:W-:Y:S01]  /*11bc0*/  ISETP.GE.AND P2, PT, R247, RZ, PT ;  /* 0x000000fff700720c */ /* 0x000fe20003f46270 */
[----:B------:R-:W-:Y:S02]  /*11bd0*/  IMAD R95, R2, R5, R95 ;  /* 0x00000005025f7224 */ /* 0x000fe400078e025f */
[C---:B------:R-:W-:Y:S02]  /*11be0*/  VIADD R236, R3.reuse, 0xce ;  /* 0x000000ce03ec7836 */ /* 0x040fe40000000000 */
[----:B------:R-:W-:-:S02]  /*11bf0*/  VIADD R244, R3, 0xcd ;  /* 0x000000cd03f47836 */ /* 0x000fc40000000000 */
[--C-:B------:R-:W-:Y:S01]  /*11c00*/  @!P3 IMAD.IADD R92, R92, 0x1, -R2.reuse ;  /* 0x000000015c5cb824 */ /* 0x100fe200078e0a02 */
[----:B------:R-:W-:Y:S01]  /*11c10*/  IABS R97, R236 ;  /* 0x000000ec00617213 */ /* 0x000fe20000000000 */
[----:B------:R-:W-:Y:S01]  /*11c20*/  @!P0 IMAD.MOV R89, RZ, RZ, -R89 ;  /* 0x000000ffff598224 */ /* 0x000fe200078e0a59 */
[C---:B------:R-:W-:Y:S01]  /*11c30*/  ISETP.GT.U32.AND P0, PT, R2.reuse, R95, PT ;  /* 0x0000005f0200720c */ /* 0x040fe20003f04070 */
[----:B------:R-:W-:Y:S01]  /*11c40*/  @!P6 IMAD.IADD R93, R93, 0x1, -R2 ;  /* 0x000000015d5de824 */ /* 0x000fe200078e0a02 */
[----:B------:R-:W-:Y:S01]  /*11c50*/  IABS R99, R244 ;  /* 0x000000f400637213 */ /* 0x000fe20000000000 */
[----:B------:R-:W-:Y:S01]  /*11c60*/  @!P4 IMAD.MOV R87, RZ, RZ, -R87 ;  /* 0x000000ffff57c224 */ /* 0x000fe200078e0a57 */
[----:B------:R-:W-:Y:S01]  /*11c70*/  ISETP.GT.U32.AND P4, PT, R2, R92, PT ;  /* 0x0000005c0200720c */ /* 0x000fe20003f84070 */
[----:B------:R-:W-:Y:S01]  /*11c80*/  IMAD.HI.U32 R7, R4, R97, RZ ;  /* 0x0000006104077227 */ /* 0x000fe200078e00ff */
[C---:B------:R-:W-:Y:S02]  /*11c90*/  ISETP.GT.U32.AND P3, PT, R2.reuse, R90, PT ;  /* 0x0000005a0200720c */ /* 0x040fe40003f64070 */
[----:B------:R-:W-:Y:S01]  /*11ca0*/  ISETP.GT.U32.AND P6, PT, R2, R93, PT ;  /* 0x0000005d0200720c */ /* 0x000fe20003fc4070 */
[----:B------:R-:W-:-:S04]  /*11cb0*/  IMAD.HI.U32 R5, R4, R99, RZ ;  /* 0x0000006304057227 */ /* 0x000fc800078e00ff */
[----:B------:R-:W-:Y:S02]  /*11cc0*/  IMAD.MOV R7, RZ, RZ, -R7 ;  /* 0x000000ffff077224 */ /* 0x000fe400078e0a07 */
[----:B------:R-:W-:Y:S02]  /*11cd0*/  VIADD R247, R3, 0xcb ;  /* 0x000000cb03f77836 */ /* 0x000fe40000000000 */
[----:B------:R-:W-:Y:S02]  /*11ce0*/  IMAD.MOV R5, RZ, RZ, -R5 ;  /* 0x000000ffff057224 */ /* 0x000fe400078e0a05 */
[C---:B------:R-:W-:Y:S01]  /*11cf0*/  IMAD R97, R2.reuse, R7, R97 ;  /* 0x0000000702617224 */ /* 0x040fe200078e0261 */
[----:B------:R-:W-:Y:S01]  /*11d00*/  IABS R103, R247 ;  /* 0x000000f700677213 */ /* 0x000fe20000000000 */
[----:B------:R-:W-:Y:S02]  /*11d10*/  @!P0 IMAD.IADD R95, R95, 0x1, -R2 ;  /* 0x000000015f5f8824 */ /* 0x000fe400078e0a02 */
[----:B------:R-:W-:-:S02]  /*11d20*/  IMAD R99, R2, R5, R99 ;  /* 0x0000000502637224 */ /* 0x000fc400078e0263 */
[--C-:B------:R-:W-:Y:S01]  /*11d30*/  @!P4 IMAD.IADD R92, R92, 0x1, -R2.reuse ;  /* 0x000000015c5cc824 */ /* 0x100fe200078e0a02 */
[----:B------:R-:W-:Y:S01]  /*11d40*/  ISETP.GT.U32.AND P4, PT, R2, R97, PT ;  /* 0x000000610200720c */ /* 0x000fe20003f84070 */
[--C-:B------:R-:W-:Y:S01]  /*11d50*/  @!P3 IMAD.IADD R90, R90, 0x1, -R2.reuse ;  /* 0x000000015a5ab824 */ /* 0x100fe200078e0a02 */
[----:B------:R-:W-:Y:S01]  /*11d60*/  ISETP.GT.U32.AND P0, PT, R2, R95, PT ;  /* 0x0000005f0200720c */ /* 0x000fe20003f04070 */
[----:B------:R-:W-:Y:S01]  /*11d70*/  @!P6 IMAD.IADD R93, R93, 0x1, -R2 ;  /* 0x000000015d5de824 */ /* 0x000fe200078e0a02 */
[----:B------:R-:W-:Y:S01]  /*11d80*/  ISETP.GE.AND P3, PT, R238, RZ, PT ;  /* 0x000000ffee00720c */ /* 0x000fe20003f66270 */
[----:B------:R-:W-:Y:S01]  /*11d90*/  IMAD.HI.U32 R5, R4, R103, RZ ;  /* 0x0000006704057227 */ /* 0x000fe200078e00ff */
[----:B------:R-:W-:-:S03]  /*11da0*/  ISETP.GT.U32.AND P6, PT, R2, R99, PT ;  /* 0x000000630200720c */ /* 0x000fc60003fc4070 */
[----:B------:R-:W-:Y:S01]  /*11db0*/  @!P5 IMAD.MOV R85, RZ, RZ, -R85 ;  /* 0x000000ffff55d224 */ /* 0x000fe200078e0a55 */
[----:B------:R-:W-:Y:S01]  /*11dc0*/  ISETP.GE.AND P5, PT, R246, RZ, PT ;  /* 0x000000fff600720c */ /* 0x000fe20003fa6270 */
[----:B------:R-:W-:Y:S02]  /*11dd0*/  VIADD R246, R3, 0xcc ;  /* 0x000000cc03f67836 */ /* 0x000fe40000000000 */
[----:B------:R-:W-:Y:S02]  /*11de0*/  IMAD.MOV R5, RZ, RZ, -R5 ;  /* 0x000000ffff057224 */ /* 0x000fe400078e0a05 */
[--C-:B------:R-:W-:Y:S01]  /*11df0*/  @!P4 IMAD.IADD R97, R97, 0x1, -R2.reuse ;  /* 0x000000016161c824 */ /* 0x100fe200078e0a02 */
[----:B------:R-:W-:Y:S01]  /*11e00*/  IABS R101, R246 ;  /* 0x000000f600657213 */ /* 0x000fe20000000000 */
[----:B------:R-:W-:Y:S01]  /*11e10*/  IMAD R103, R2, R5, R103 ;  /* 0x0000000502677224 */ /* 0x000fe200078e0267 */
[----:B------:R-:W-:Y:S01]  /*11e20*/  ISETP.GE.AND P4, PT, R244, RZ, PT ;  /* 0x000000fff400720c */ /* 0x000fe20003f86270 */
[----:B------:R-:W-:-:S02]  /*11e30*/  @!P0 IMAD.IADD R95, R95, 0x1, -R2 ;  /* 0x000000015f5f8824 */ /* 0x000fc400078e0a02 */
[----:B------:R-:W-:Y:S01]  /*11e40*/  @!P6 IMAD.IADD R99, R99, 0x1, -R2 ;  /* 0x000000016363e824 */ /* 0x000fe200078e0a02 */
[C---:B------:R-:W-:Y:S01]  /*11e50*/  ISETP.GT.U32.AND P6, PT, R2.reuse, R97, PT ;  /* 0x000000610200720c */ /* 0x040fe20003fc4070 */
[----:B------:R-:W-:Y:S01]  /*11e60*/  @!P3 IMAD.MOV R95, RZ, RZ, -R95 ;  /* 0x000000ffff5fb224 */ /* 0x000fe200078e0a5f */
[----:B------:R-:W-:Y:S01]  /*11e70*/  ISETP.GT.U32.AND P3, PT, R2, R103, PT ;  /* 0x000000670200720c */ /* 0x000fe20003f64070 */
[----:B------:R-:W-:-:S04]  /*11e80*/  IMAD.HI.U32 R7, R4, R101, RZ ;  /* 0x0000006504077227 */ /* 0x000fc800078e00ff */
[----:B------:R-:W-:Y:S01]  /*11e90*/  @!P1 IMAD.MOV R90, RZ, RZ, -R90 ;  /* 0x000000ffff5a9224 */ /* 0x000fe200078e0a5a */
[----:B------:R-:W-:Y:S01]  /*11ea0*/  ISETP.GE.AND P1, PT, R236, RZ, PT ;  /* 0x000000ffec00720c */ /* 0x000fe20003f26270 */
[----:B------:R-:W-:Y:S02]  /*11eb0*/  IMAD.MOV R7, RZ, RZ, -R7 ;  /* 0x000000ffff077224 */ /* 0x000fe400078e0a07 */
[C---:B------:R-:W-:Y:S02]  /*11ec0*/  VIADD R238, R3.reuse, 0xca ;  /* 0x000000ca03ee7836 */ /* 0x040fe40000000000 */
[C---:B------:R-:W-:Y:S02]  /*11ed0*/  IMAD R101, R2.reuse, R7, R101 ;  /* 0x0000000702657224 */ /* 0x040fe400078e0265 */
[----:B------:R-:W-:Y:S01]  /*11ee0*/  VIADD R244, R3, 0xc9 ;  /* 0x000000c903f47836 */ /* 0x000fe20000000000 */
[----:B------:R-:W-:Y:S01]  /*11ef0*/  IABS R104, R238 ;  /* 0x000000ee00687213 */ /* 0x000fe20000000000 */
[--C-:B------:R-:W-:Y:S01]  /*11f00*/  @!P6 IMAD.IADD R97, R97, 0x1, -R2.reuse ;  /* 0x000000016161e824 */ /* 0x100fe200078e0a02 */
[C---:B------:R-:W-:Y:S01]  /*11f10*/  ISETP.GT.U32.AND P0, PT, R2.reuse, R101, PT ;  /* 0x000000650200720c */ /* 0x040fe20003f04070 */
[----:B------:R-:W-:Y:S01]  /*11f20*/  @!P3 IMAD.IADD R103, R103, 0x1, -R2 ;  /* 0x000000016767b824 */ /* 0x000fe200078e0a02 */
[----:B------:R-:W-:Y:S01]  /*11f30*/  IABS R106, R244 ;  /* 0x000000f4006a7213 */ /* 0x000fe20000000000 */
[----:B------:R-:W-:Y:S01]  /*11f40*/  @!P5 IMAD.MOV R92, RZ, RZ, -R92 ;  /* 0x000000ffff5cd224 */ /* 0x000fe200078e0a5c */
[----:B------:R-:W-:Y:S01]  /*11f50*/  ISETP.GT.U32.AND P5, PT, R2, R99, PT ;  /* 0x000000630200720c */ /* 0x000fe20003fa4070 */
[----:B------:R-:W-:-:S04]  /*11f60*/  IMAD.HI.U32 R5, R4, R104, RZ ;  /* 0x0000006804057227 */ /* 0x000fc800078e00ff */
[----:B------:R-:W-:Y:S01]  /*11f70*/  @!P1 IMAD.MOV R97, RZ, RZ, -R97 ;  /* 0x000000ffff619224 */ /* 0x000fe200078e0a61 */
[----:B------:R-:W-:Y:S01]  /*11f80*/  ISETP.GT.U32.AND P1, PT, R2, R103, PT ;  /* 0x000000670200720c */ /* 0x000fe20003f24070 */
[----:B------:R-:W-:-:S04]  /*11f90*/  IMAD.HI.U32 R9, R4, R106, RZ ;  /* 0x0000006a04097227 */ /* 0x000fc800078e00ff */
[----:B------:R-:W-:Y:S02]  /*11fa0*/  IMAD.MOV R5, RZ, RZ, -R5 ;  /* 0x000000ffff057224 */ /* 0x000fe400078e0a05 */
[----:B------:R-:W-:Y:S02]  /*11fb0*/  IMAD.MOV R9, RZ, RZ, -R9 ;  /* 0x000000ffff097224 */ /* 0x000fe400078e0a09 */
[----:B------:R-:W-:Y:S01]  /*11fc0*/  @!P2 IMAD.MOV R93, RZ, RZ, -R93 ;  /* 0x000000ffff5da224 */ /* 0x000fe200078e0a5d */
[----:B------:R-:W-:Y:S01]  /*11fd0*/  ISETP.GE.AND P2, PT, R246, RZ, PT ;  /* 0x000000fff600720c */ /* 0x000fe20003f46270 */
[C---:B------:R-:W-:Y:S02]  /*11fe0*/  IMAD R104, R2.reuse, R5, R104 ;  /* 0x0000000502687224 */ /* 0x040fe400078e0268 */
[----:B------:R-:W-:Y:S02]  /*11ff0*/  VIADD R246, R3, 0xc8 ;  /* 0x000000c803f67836 */ /* 0x000fe40000000000 */
[----:B------:R-:W-:Y:S01]  /*12000*/  @!P0 IMAD.IADD R101, R101, 0x1, -R2 ;  /* 0x0000000165658824 */ /* 0x000fe200078e0a02 */
[C---:B------:R-:W-:Y:S01]  /*12010*/  ISETP.GT.U32.AND P6, PT, R2.reuse, R104, PT ;  /* 0x000000680200720c */ /* 0x040fe20003fc4070 */
[C---:B------:R-:W-:Y:S01]  /*12020*/  IMAD R106, R2.reuse, R9, R106 ;  /* 0x00000009026a7224 */ /* 0x040fe200078e026a */
[----:B------:R-:W-:Y:S01]  /*12030*/  IABS R107, R246 ;  /* 0x000000f6006b7213 */ /* 0x000fe20000000000 */
[--C-:B------:R-:W-:Y:S01]  /*12040*/  @!P5 IMAD.IADD R99, R99, 0x1, -R2.reuse ;  /* 0x000000016363d824 */ /* 0x100fe200078e0a02 */
[----:B------:R-:W-:Y:S01]  /*12050*/  ISETP.GE.AND P5, PT, R247, RZ, PT ;  /* 0x000000fff700720c */ /* 0x000fe20003fa6270 */
[----:B------:R-:W-:Y:S01]  /*12060*/  VIADD R247, R3, 0xc7 ;  /* 0x000000c703f77836 */ /* 0x000fe20000000000 */
[C---:B------:R-:W-:Y:S01]  /*12070*/  ISETP.GT.U32.AND P3, PT, R2.reuse, R101, PT ;  /* 0x000000650200720c */ /* 0x040fe20003f64070 */
[----:B------:R-:W-:Y:S01]  /*12080*/  @!P1 IMAD.IADD R103, R103, 0x1, -R2 ;  /* 0x0000000167679824 */ /* 0x000fe200078e0a02 */
[----:B------:R-:W-:Y:S01]  /*12090*/  ISETP.GT.U32.AND P1, PT, R2, R106, PT ;  /* 0x0000006a0200720c */ /* 0x000fe20003f24070 */
[----:B------:R-:W-:Y:S01]  /*120a0*/  IMAD.HI.U32 R5, R4, R107, RZ ;  /* 0x0000006b04057227 */ /* 0x000fe200078e00ff */
[----:B------:R-:W-:-:S02]  /*120b0*/  IABS R109, R247 ;  /* 0x000000f7006d7213 */ /* 0x000fc40000000000 */
[----:B------:R-:W-:Y:S01]  /*120c0*/  ISETP.GE.AND P0, PT, R238, RZ, PT ;  /* 0x000000ffee00720c */ /* 0x000fe20003f06270 */
[----:B------:R-:W-:Y:S02]  /*120d0*/  IMAD.MOV R5, RZ, RZ, -R5 ;  /* 0x000000ffff057224 */ /* 0x000fe400078e0a05 */
[----:B------:R-:W-:-:S04]  /*120e0*/  IMAD.HI.U32 R7, R4, R109, RZ ;  /* 0x0000006d04077227 */ /* 0x000fc800078e00ff */
[--C-:B------:R-:W-:Y:S02]  /*120f0*/  @!P6 IMAD.IADD R104, R104, 0x1, -R2.reuse ;  /* 0x000000016868e824 */ /* 0x100fe400078e0a02 */
[--C-:B------:R-:W-:Y:S01]  /*12100*/  @!P3 IMAD.IADD R101, R101, 0x1, -R2.reuse ;  /* 0x000000016565b824 */ /* 0x100fe200078e0a02 */
[----:B------:R-:W-:Y:S01]  /*12110*/  ISETP.GE.AND P3, PT, R246, RZ, PT ;  /* 0x000000fff600720c */ /* 0x000fe20003f66270 */
[----:B------:R-:W-:Y:S01]  /*12120*/  IMAD.MOV R7, RZ, RZ, -R7 ;  /* 0x000000ffff077224 */ /* 0x000fe200078e0a07 */
[C---:B------:R-:W-:Y:S01]  /*12130*/  ISETP.GT.U32.AND P6, PT, R2.reuse, R104, PT ;  /* 0x000000680200720c */ /* 0x040fe20003fc4070 */
[----:B------:R-:W-:Y:S02]  /*12140*/  IMAD R107, R2, R5, R107 ;  /* 0x00000005026b7224 */ /* 0x000fe400078e026b */
[----:B------:R-:W-:Y:S02]  /*12150*/  VIADD R236, R3, 0xc5 ;  /* 0x000000c503ec7836 */ /* 0x000fe40000000000 */
[----:B------:R-:W-:-:S02]  /*12160*/  @!P1 IMAD.IADD R106, R106, 0x1, -R2 ;  /* 0x000000016a6a9824 */ /* 0x000fc400078e0a02 */
[----:B------:R-:W-:Y:S01]  /*12170*/  @!P4 IMAD.MOV R99, RZ, RZ, -R99 ;  /* 0x000000ffff63c224 */ /* 0x000fe200078e0a63 */
[----:B------:R-:W-:Y:S01]  /*12180*/  ISETP.GE.AND P4, PT, R244, RZ, PT ;  /* 0x000000fff400720c */ /* 0x000fe20003f86270 */
[C---:B------:R-:W-:Y:S01]  /*12190*/  IMAD R109, R2.reuse, R7, R109 ;  /* 0x00000007026d7224 */ /* 0x040fe200078e026d */
[----:B------:R-:W-:Y:S01]  /*121a0*/  IABS R112, R236 ;  /* 0x000000ec00707213 */ /* 0x000fe20000000000 */
[----:B------:R-:W-:Y:S01]  /*121b0*/  VIADD R244, R3, 0xc6 ;  /* 0x000000c603f47836 */ /* 0x000fe20000000000 */
[C---:B------:R-:W-:Y:S01]  /*121c0*/  ISETP.GT.U32.AND P1, PT, R2.reuse, R106, PT ;  /* 0x0000006a0200720c */ /* 0x040fe20003f24070 */
[----:B------:R-:W-:Y:S01]  /*121d0*/  @!P2 IMAD.MOV R101, RZ, RZ, -R101 ;  /* 0x000000ffff65a224 */ /* 0x000fe200078e0a65 */
[----:B------:R-:W-:Y:S01]  /*121e0*/  ISETP.GT.U32.AND P2, PT, R2, R107, PT ;  /* 0x0000006b0200720c */ /* 0x000fe20003f44070 */
[----:B------:R-:W-:Y:S01]  /*121f0*/  @!P5 IMAD.MOV R103, RZ, RZ, -R103 ;  /* 0x000000ffff67d224 */ /* 0x000fe200078e0a67 */
[----:B------:R-:W-:Y:S01]  /*12200*/  IABS R110, R244 ;  /* 0x000000f4006e7213 */ /* 0x000fe20000000000 */
[----:B------:R-:W-:Y:S01]  /*12210*/  IMAD.HI.U32 R5, R4, R112, RZ ;  /* 0x0000007004057227 */ /* 0x000fe200078e00ff */
[----:B------:R-:W-:-:S03]  /*12220*/  ISETP.GT.U32.AND P5, PT, R2, R109, PT ;  /* 0x0000006d0200720c */ /* 0x000fc60003fa4070 */
[----:B------:R-:W-:Y:S02]  /*12230*/  VIADD R246, R3, 0xc4 ;  /* 0x000000c403f67836 */ /* 0x000fe40000000000 */
[----:B------:R-:W-:-:S03]  /*12240*/  IMAD.HI.U32 R7, R4, R110, RZ ;  /* 0x0000006e04077227 */ /* 0x000fc600078e00ff */
[----:B------:R-:W-:Y:S01]  /*12250*/  IABS R113, R246 ;  /* 0x000000f600717213 */ /* 0x000fe20000000000 */
[----:B------:R-:W-:Y:S02]  /*12260*/  IMAD.MOV R5, RZ, RZ, -R5 ;  /* 0x000000ffff057224 */ /* 0x000fe400078e0a05 */
[--C-:B------:R-:W-:Y:S01]  /*12270*/  @!P6 IMAD.IADD R104, R104, 0x1, -R2.reuse ;  /* 0x000000016868e824 */ /* 0x100fe200078e0a02 */
[----:B------:R-:W-:Y:S01]  /*12280*/  ISETP.GE.AND P6, PT, R247, RZ, PT ;  /* 0x000000fff700720c */ /* 0x000fe20003fc6270 */
[----:B------:R-:W-:Y:S02]  /*12290*/  VIADD R247, R3, 0xc3 ;  /* 0x000000c303f77836 */ /* 0x000fe40000000000 */
[----:B------:R-:W-:Y:S02]  /*122a0*/  IMAD.MOV R7, RZ, RZ, -R7 ;  /* 0x000000ffff077224 */ /* 0x000fe400078e0a07 */
[--C-:B------:R-:W-:Y:S01]  /*122b0*/  @!P1 IMAD.IADD R106, R106, 0x1, -R2.reuse ;  /* 0x000000016a6a9824 */ /* 0x100fe200078e0a02 */
[----:B------:R-:W-:Y:S01]  /*122c0*/  IABS R115, R247 ;  /* 0x000000f700737213 */ /* 0x000fe20000000000 */
[----:B------:R-:W-:-:S02]  /*122d0*/  @!P2 IMAD.IADD R107, R107, 0x1, -R2 ;  /* 0x000000016b6ba824 */ /* 0x000fc400078e0a02 */
[C---:B------:R-:W-:Y:S02]  /*122e0*/  IMAD R112, R2.reuse, R5, R112 ;  /* 0x0000000502707224 */ /* 0x040fe400078e0270 */
[C---:B------:R-:W-:Y:S01]  /*122f0*/  IMAD R110, R2.reuse, R7, R110 ;  /* 0x00000007026e7224 */ /* 0x040fe200078e026e */
[C---:B------:R-:W-:Y:S01]  /*12300*/  ISETP.GT.U32.AND P2, PT, R2.reuse, R107, PT ;  /* 0x0000006b0200720c */ /* 0x040fe20003f44070 */
[----:B------:R-:W-:Y:S02]  /*12310*/  @!P5 IMAD.IADD R109, R109, 0x1, -R2 ;  /* 0x000000016d6dd824 */ /* 0x000fe400078e0a02 */
[----:B------:R-:W-:Y:S01]  /*12320*/  @!P4 IMAD.MOV R106, RZ, RZ, -R106 ;  /* 0x000000ffff6ac224 */ /* 0x000fe200078e0a6a */
[----:B------:R-:W-:Y:S01]  /*12330*/  ISETP.GT.U32.AND P4, PT, R2, R112, PT ;  /* 0x000000700200720c */ /* 0x000fe20003f84070 */
[----:B------:R-:W-:Y:S01]  /*12340*/  IMAD.HI.U32 R7, R4, R113, RZ ;  /* 0x0000007104077227 */ /* 0x000fe200078e00ff */
[C---:B------:R-:W-:Y:S02]  /*12350*/  ISETP.GT.U32.AND P1, PT, R2.reuse, R110, PT ;  /* 0x0000006e0200720c */ /* 0x040fe40003f24070 */
[----:B------:R-:W-:Y:S01]  /*12360*/  ISETP.GT.U32.AND P5, PT, R2, R109, PT ;  /* 0x0000006d0200720c */ /* 0x000fe20003fa4070 */
[----:B------:R-:W-:-:S02]  /*12370*/  IMAD.MOV R7, RZ, RZ, -R7 ;  /* 0x000000ffff077224 */ /* 0x000fc400078e0a07 */
[----:B------:R-:W-:-:S04]  /*12380*/  IMAD.HI.U32 R5, R4, R115, RZ ;  /* 0x0000007304057227 */ /* 0x000fc800078e00ff */
[C---:B------:R-:W-:Y:S02]  /*12390*/  IMAD R113, R2.reuse, R7, R113 ;  /* 0x0000000702717224 */ /* 0x040fe400078e0271 */
[----:B------:R-:W-:Y:S02]  /*123a0*/  IMAD.MOV R5, RZ, RZ, -R5 ;  /* 0x000000ffff057224 */ /* 0x000fe400078e0a05 */
[----:B------:R-:W-:Y:S02]  /*123b0*/  VIADD R238, R3, 0xc2 ;  /* 0x000000c203ee7836 */ /* 0x000fe40000000000 */
[----:B------:R-:W-:Y:S02]  /*123c0*/  IMAD R115, R2, R5, R115 ;  /* 0x0000000502737224 */ /* 0x000fe400078e0273 */
[--C-:B------:R-:W-:Y:S01]  /*123d0*/  @!P2 IMAD.IADD R107, R107, 0x1, -R2.reuse ;  /* 0x000000016b6ba824 */ /* 0x100fe200078e0a02 */
[----:B------:R-:W-:Y:S01]  /*123e0*/  IABS R116, R238 ;  /* 0x000000ee00747213 */ /* 0x000fe20000000000 */
[--C-:B------:R-:W-:Y:S01]  /*123f0*/  @!P4 IMAD.IADD R112, R112, 0x1, -R2.reuse ;  /* 0x000000017070c824 */ /* 0x100fe200078e0a02 */
[----:B------:R-:W-:Y:S01]  /*12400*/  ISETP.GT.U32.AND P2, PT, R2, R113, PT ;  /* 0x000000710200720c */ /* 0x000fe20003f44070 */
[----:B------:R-:W-:-:S02]  /*12410*/  @!P1 IMAD.IADD R110, R110, 0x1, -R2 ;  /* 0x000000016e6e9824 */ /* 0x000fc400078e0a02 */
[----:B------:R-:W-:Y:S01]  /*12420*/  @!P5 IMAD.IADD R109, R109, 0x1, -R2 ;  /* 0x000000016d6dd824 */ /* 0x000fe200078e0a02 */
[C---:B------:R-:W-:Y:S01]  /*12430*/  ISETP.GT.U32.AND P5, PT, R2.reuse, R115, PT ;  /* 0x000000730200720c */ /* 0x040fe20003fa4070 */
[----:B------:R-:W-:Y:S01]  /*12440*/  @!P0 IMAD.MOV R104, RZ, RZ, -R104 ;  /* 0x000000ffff688224 */ /* 0x000fe200078e0a68 */
[----:B------:R-:W-:Y:S01]  /*12450*/  ISETP.GT.U32.AND P4, PT, R2, R112, PT ;  /* 0x000000700200720c */ /* 0x000fe20003f84070 */
[----:B------:R-:W-:Y:S01]  /*12460*/  IMAD.HI.U32 R7, R4, R116, RZ ;  /* 0x0000007404077227 */ /* 0x000fe200078e00ff */
[----:B------:R-:W-:Y:S02]  /*12470*/  ISETP.GE.AND P0, PT, R244, RZ, PT ;  /* 0x000000fff400720c */ /* 0x000fe40003f06270 */
[----:B------:R-:W-:Y:S01]  /*12480*/  ISETP.GT.U32.AND P1, PT, R2, R110, PT ;  /* 0x0000006e0200720c */ /* 0x000fe20003f24070 */
[----:B------:R-:W-:Y:S02]  /*12490*/  VIADD R244, R3, 0xc1 ;  /* 0x000000c103f47836 */ /* 0x000fe40000000000 */
[----:B------:R-:W-:-:S02]  /*124a0*/  IMAD.MOV R7, RZ, RZ, -R7 ;  /* 0x000000ffff077224 */ /* 0x000fc400078e0a07 */
[----:B------:R-:W-:Y:S01]  /*124b0*/  @!P2 IMAD.IADD R113, R113, 0x1, -R2 ;  /* 0x000000017171a824 */ /* 0x000fe200078e0a02 */
[----:B------:R-:W-:Y:S01]  /*124c0*/  IABS R118, R244 ;  /* 0x000000f400767213 */ /* 0x000fe20000000000 */
[----:B------:R-:W-:Y:S01]  /*124d0*/  IMAD R116, R2, R7, R116 ;  /* 0x0000000702747224 */ /* 0x000fe200078e0274 */
[----:B------:R-:W-:Y:S01]  /*124e0*/  ISETP.GE.AND P2, PT, R247, RZ, PT ;  /* 0x000000fff700720c */ /* 0x000fe20003f46270 */
[----:B------:R-:W-:Y:S01]  /*124f0*/  @!P3 IMAD.MOV R107, RZ, RZ, -R107 ;  /* 0x000000ffff6bb224 */ /* 0x000fe200078e0a6b */
[----:B------:R-:W-:Y:S01]  /*12500*/  ISETP.GE.AND P3, PT, R236, RZ, PT ;  /* 0x000000ffec00720c */ /* 0x000fe20003f66270 */
[----:B------:R-:W-:-:S04]  /*12510*/  IMAD.HI.U32 R5, R4, R118, RZ ;  /* 0x0000007604057227 */ /* 0x000fc800078e00ff */
[--C-:B------:R-:W-:Y:S01]  /*12520*/  @!P5 IMAD.IADD R115, R115, 0x1, -R2.reuse ;  /* 0x000000017373d824 */ /* 0x100fe200078e0a02 */
[----:B------:R-:W-:Y:S01]  /*12530*/  ISETP.GT.U32.AND P5, PT, R2, R113, PT ;  /* 0x000000710200720c */ /* 0x000fe20003fa4070 */
[--C-:B------:R-:W-:Y:S01]  /*12540*/  @!P4 IMAD.IADD R112, R112, 0x1, -R2.reuse ;  /* 0x000000017070c824 */ /* 0x100fe200078e0a02 */
[----:B------:R-:W-:Y:S01]  /*12550*/  ISETP.GT.U32.AND P4, PT, R2, R116, PT ;  /* 0x000000740200720c */ /* 0x000fe20003f84070 */
[----:B------:R-:W-:Y:S01]  /*12560*/  @!P1 IMAD.IADD R110, R110, 0x1, -R2 ;  /* 0x000000016e6e9824 */ /* 0x000fe200078e0a02 */
[----:B------:R-:W-:Y:S01]  /*12570*/  ISETP.GE.AND P1, PT, R246, RZ, PT ;  /* 0x000000fff600720c */ /* 0x000fe20003f26270 */
[----:B------:R-:W-:Y:S02]  /*12580*/  IMAD.MOV R5, RZ, RZ, -R5 ;  /* 0x000000ffff057224 */ /* 0x000fe400078e0a05 */
[----:B------:R-:W-:Y:S02]  /*12590*/  VIADD R247, R3, 0xc0 ;  /* 0x000000c003f77836 */ /* 0x000fe40000000000 */
[----:B------:R-:W-:-:S02]  /*125a0*/  IMAD R118, R2, R5, R118 ;  /* 0x0000000502767224 */ /* 0x000fc400078e0276 */
[----:B------:R-:W-:Y:S01]  /*125b0*/  @!P6 IMAD.MOV R109, RZ, RZ, -R109 ;  /* 0x000000ffff6de224 */ /* 0x000fe200078e0a6d */
[C---:B------:R-:W-:Y:S01]  /*125c0*/  ISETP.GT.U32.AND P6, PT, R2.reuse, R115, PT ;  /* 0x000000730200720c */ /* 0x040fe20003fc4070 */
[----:B------:R-:W-:Y:S01]  /*125d0*/  @!P3 IMAD.MOV R112, RZ, RZ, -R112 ;  /* 0x000000ffff70b224 */ /* 0x000fe200078e0a70 */
[----:B------:R-:W-:Y:S01]  /*125e0*/  ISETP.GT.U32.AND P3, PT, R2, R118, PT ;  /* 0x000000760200720c */ /* 0x000fe20003f64070 */
[--C-:B------:R-:W-:Y:S01]  /*125f0*/  @!P5 IMAD.IADD R113, R113, 0x1, -R2.reuse ;  /* 0x000000017171d824 */ /* 0x100fe200078e0a02 */
[----:B------:R-:W-:Y:S01]  /*12600*/  IABS R119, R247 ;  /* 0x000000f700777213 */ /* 0x000fe20000000000 */
[----:B------:R-:W-:Y:S01]  /*12610*/  @!P4 IMAD.IADD R116, R116, 0x1, -R2 ;  /* 0x000000017474c824 */ /* 0x000fe200078e0a02 */
[----:B------:R-:W-:Y:S01]  /*12620*/  ISETP.GE.AND P5, PT, R244, RZ, PT ;  /* 0x000000fff400720c */ /* 0x000fe20003fa6270 */
[----:B------:R-:W-:Y:S02]  /*12630*/  @!P1 IMAD.MOV R113, RZ, RZ, -R113 ;  /* 0x000000ffff719224 */ /* 0x000fe400078e0a71 */
[----:B------:R-:W-:Y:S01]  /*12640*/  VIADD R246, R3, 0xbf ;  /* 0x000000bf03f67836 */ /* 0x000fe20000000000 */
[----:B------:R-:W-:Y:S01]  /*12650*/  ISETP.GT.U32.AND P1, PT, R2, R116, PT ;  /* 0x000000740200720c */ /* 0x000fe20003f24070 */
[----:B------:R-:W-:-:S03]  /*12660*/  IMAD.HI.U32 R7, R4, R119, RZ ;  /* 0x0000007704077227 */ /* 0x000fc600078e00ff */
[----:B------:R-:W-:Y:S01]  /*12670*/  IABS R121, R246 ;  /* 0x000000f600797213 */ /* 0x000fe20000000000 */
[----:B------:R-:W-:Y:S01]  /*12680*/  IMAD.MOV R7, RZ, RZ, -R7 ;  /* 0x000000ffff077224 */ /* 0x000fe200078e0a07 */
[----:B------:R-:W-:Y:S01]  /*12690*/  ISETP.GE.AND P4, PT, R246, RZ, PT ;  /* 0x000000fff600720c */ /* 0x000fe20003f86270 */
[--C-:B------:R-:W-:Y:S01]  /*126a0*/  @!P6 IMAD.IADD R115, R115, 0x1, -R2.reuse ;  /* 0x000000017373e824 */ /* 0x100fe200078e0a02 */
[----:B------:R-:W-:Y:S01]  /*126b0*/  ISETP.GE.AND P6, PT, R247, RZ, PT ;  /* 0x000000fff700720c */ /* 0x000fe20003fc6270 */
[----:B------:R-:W-:Y:S02]  /*126c0*/  @!P3 IMAD.IADD R118, R118, 0x1, -R2 ;  /* 0x000000017676b824 */ /* 0x000fe400078e0a02 */
[----:B------:R-:W-:Y:S02]  /*126d0*/  VIADD R247, R3, 0xbe ;  /* 0x000000be03f77836 */ /* 0x000fe40000000000 */
[C---:B------:R-:W-:Y:S01]  /*126e0*/  IMAD R119, R2.reuse, R7, R119 ;  /* 0x0000000702777224 */ /* 0x040fe200078e0277 */
[----:B------:R-:W-:Y:S01]  /*126f0*/  ISETP.GT.U32.AND P3, PT, R2, R118, PT ;  /* 0x000000760200720c */ /* 0x000fe20003f64070 */
[----:B------:R-:W-:Y:S01]  /*12700*/  IMAD.HI.U32 R5, R4, R121, RZ ;  /* 0x0000007904057227 */ /* 0x000fe200078e00ff */
[----:B------:R-:W-:-:S03]  /*12710*/  IABS R122, R247 ;  /* 0x000000f7007a7213 */ /* 0x000fc60000000000 */
[----:B------:R-:W-:Y:S01]  /*12720*/  @!P1 IMAD.IADD R116, R116, 0x1, -R2 ;  /* 0x0000000174749824 */ /* 0x000fe200078e0a02 */
[----:B------:R-:W-:Y:S01]  /*12730*/  ISETP.GT.U32.AND P1, PT, R2, R119, PT ;  /* 0x000000770200720c */ /* 0x000fe20003f24070 */
[----:B------:R-:W-:Y:S02]  /*12740*/  IMAD.MOV R5, RZ, RZ, -R5 ;  /* 0x000000ffff057224 */ /* 0x000fe400078e0a05 */
[----:B------:R-:W-:Y:S01]  /*12750*/  @!P0 IMAD.MOV R110, RZ, RZ, -R110 ;  /* 0x000000ffff6e8224 */ /* 0x000fe200078e0a6e */
[----:B------:R-:W-:Y:S01]  /*12760*/  ISETP.GE.AND P0, PT, R238, RZ, PT ;  /* 0x000000ffee00720c */ /* 0x000fe20003f06270 */
[----:B------:R-:W-:Y:S02]  /*12770*/  IMAD R121, R2, R5, R121 ;  /* 0x0000000502797224 */ /* 0x000fe400078e0279 */
[----:B------:R-:W-:-:S04]  /*12780*/  IMAD.HI.U32 R5, R4, R122, RZ ;  /* 0x0000007a04057227 */ /* 0x000fc800078e00ff */
[----:B------:R-:W-:Y:S02]  /*12790*/  IMAD.MOV R5, RZ, RZ, -R5 ;  /* 0x000000ffff057224 */ /* 0x000fe400078e0a05 */
[----:B------:R-:W-:Y:S01]  /*127a0*/  @!P3 IMAD.IADD R118, R118, 0x1, -R2 ;  /* 0x000000017676b824 */ /* 0x000fe200078e0a02 */
[C---:B------:R-:W-:Y:S01]  /*127b0*/  ISETP.GT.U32.AND P3, PT, R2.reuse, R121, PT ;  /* 0x000000790200720c */ /* 0x040fe20003f64070 */
[----:B------:R-:W-:Y:S02]  /*127c0*/  VIADD R246, R3, 0xbb ;  /* 0x000000bb03f67836 */ /* 0x000fe40000000000 */
[C---:B------:R-:W-:Y:S02]  /*127d0*/  IMAD R122, R2.reuse, R5, R122 ;  /* 0x00000005027a7224 */ /* 0x040fe400078e027a */
[----:B------:R-:W-:Y:S01]  /*127e0*/  @!P1 IMAD.IADD R119, R119, 0x1, -R2 ;  /* 0x0000000177779824 */ /* 0x000fe200078e0a02 */
[----:B------:R-:W-:Y:S01]  /*127f0*/  IABS R126, R246 ;  /* 0x000000f6007e7213 */ /* 0x000fe20000000000 */
[----:B------:R-:W-:Y:S01]  /*12800*/  @!P0 IMAD.MOV R116, RZ, RZ, -R116 ;  /* 0x000000ffff748224 */ /* 0x000fe200078e0a74 */
[C---:B------:R-:W-:Y:S01]  /*12810*/  ISETP.GT.U32.AND P1, PT, R2.reuse, R122, PT ;  /* 0x0000007a0200720c */ /* 0x040fe20003f24070 */
[----:B------:R-:W-:Y:S01]  /*12820*/  VIADD R244, R3, 0xbc ;  /* 0x000000bc03f47836 */ /* 0x000fe20000000000 */
[----:B------:R-:W-:Y:S01]  /*12830*/  ISETP.GT.U32.AND P0, PT, R2, R119, PT ;  /* 0x000000770200720c */ /* 0x000fe20003f04070 */
[----:B------:R-:W-:-:S03]  /*12840*/  IMAD.HI.U32 R7, R4, R126, RZ ;  /* 0x0000007e04077227 */ /* 0x000fc600078e00ff */
[----:B------:R-:W-:Y:S01]  /*12850*/  IABS R125, R244 ;  /* 0x000000f4007d7213 */ /* 0x000fe20000000000 */
[----:B------:R-:W-:Y:S01]  /*12860*/  @!P2 IMAD.MOV R115, RZ, RZ, -R115 ;  /* 0x000000ffff73a224 */ /* 0x000fe200078e0a73 */
[----:B------:R-:W-:Y:S01]  /*12870*/  ISETP.GE.AND P2, PT, R247, RZ, PT ;  /* 0x000000fff700720c */ /* 0x000fe20003f46270 */
[----:B------:R-:W-:Y:S02]  /*12880*/  @!P3 IMAD.IADD R121, R121, 0x1, -R2 ;  /* 0x000000017979b824 */ /* 0x000fe400078e0a02 */
[----:B------:R-:W-:Y:S02]  /*12890*/  VIADD R247, R3, 0xba ;  /* 0x000000ba03f77836 */ /* 0x000fe40000000000 */
[----:B------:R-:W-:Y:S01]  /*128a0*/  IMAD.MOV R7, RZ, RZ, -R7 ;  /* 0x000000ffff077224 */ /* 0x000fe200078e0a07 */
[----:B------:R-:W-:Y:S01]  /*128b0*/  ISETP.GT.U32.AND P3, PT, R2, R121, PT ;  /* 0x000000790200720c */ /* 0x000fe20003f64070 */
[----:B------:R-:W-:Y:S01]  /*128c0*/  IMAD.HI.U32 R9, R4, R125, RZ ;  /* 0x0000007d04097227 */ /* 0x000fe200078e00ff */
[----:B------:R-:W-:-:S03]  /*128d0*/  IABS R127, R247 ;  /* 0x000000f7007f7213 */ /* 0x000fc60000000000 */
[----:B------:R-:W-:Y:S02]  /*128e0*/  @!P1 IMAD.IADD R122, R122, 0x1, -R2 ;  /* 0x000000017a7a9824 */ /* 0x000fe400078e0a02 */
[C---:B------:R-:W-:Y:S02]  /*128f0*/  IMAD R126, R2.reuse, R7, R126 ;  /* 0x00000007027e7224 */ /* 0x040fe400078e027e */
[----:B------:R-:W-:Y:S01]  /*12900*/  @!P0 IMAD.IADD R119, R119, 0x1, -R2 ;  /* 0x0000000177778824 */ /* 0x000fe200078e0a02 */
[C---:B------:R-:W-:Y:S01]  /*12910*/  ISETP.GT.U32.AND P1, PT, R2.reuse, R122, PT ;  /* 0x0000007a0200720c */ /* 0x040fe20003f24070 */
[C---:B------:R-:W-:Y:S02]  /*12920*/  VIADD R238, R3.reuse, 0xbd ;  /* 0x000000bd03ee7836 */ /* 0x040fe40000000000 */
[----:B------:R-:W-:Y:S02]  /*12930*/  IMAD.MOV R9, RZ, RZ, -R9 ;  /* 0x000000ffff097224 */ /* 0x000fe400078e0a09 */
[----:B------:R-:W-:Y:S01]  /*12940*/  @!P6 IMAD.MOV R119, RZ, RZ, -R119 ;  /* 0x000000ffff77e224 */ /* 0x000fe200078e0a77 */
[----:B------:R-:W-:Y:S01]  /*12950*/  ISETP.GT.U32.AND P6, PT, R2, R126, PT ;  /* 0x0000007e0200720c */ /* 0x000fe20003fc4070 */
[----:B------:R-:W-:Y:S01]  /*12960*/  VIADD R236, R3, 0xb9 ;  /* 0x000000b903ec7836 */ /* 0x000fe20000000000 */
[----:B------:R-:W-:Y:S01]  /*12970*/  IABS R124, R238 ;  /* 0x000000ee007c7213 */ /* 0x000fe20000000000 */
[----:B------:R-:W-:-:S03]  /*12980*/  IMAD.HI.U32 R5, R4, R127, RZ ;  /* 0x0000007f04057227 */ /* 0x000fc600078e00ff */
[----:B------:R-:W-:Y:S01]  /*12990*/  IABS R129, R236 ;  /* 0x000000ec00817213 */ /* 0x000fe20000000000 */
[----:B------:R-:W-:Y:S02]  /*129a0*/  IMAD R125, R2, R9, R125 ;  /* 0x00000009027d7224 */ /* 0x000fe400078e027d */
[----:B------:R-:W-:Y:S02]  /*129b0*/  IMAD.MOV R5, RZ, RZ, -R5 ;  /* 0x000000ffff057224 */ /* 0x000fe400078e0a05 */
[----:B------:R-:W-:Y:S01]  /*129c0*/  @!P5 IMAD.MOV R118, RZ, RZ, -R118 ;  /* 0x000000ffff76d224 */ /* 0x000fe200078e0a76 */
[----:B------:R-:W-:Y:S01]  /*129d0*/  ISETP.GE.AND P5, PT, R238, RZ, PT ;  /* 0x000000ffee00720c */ /* 0x000fe20003fa6270 */
[----:B------:R-:W-:Y:S01]  /*129e0*/  @!P3 IMAD.IADD R121, R121, 0x1, -R2 ;  /* 0x000000017979b824 */ /* 0x000fe200078e0a02 */
[----:B------:R-:W-:Y:S01]  /*129f0*/  ISETP.GT.U32.AND P3, PT, R2, R125, PT ;  /* 0x0000007d0200720c */ /* 0x000fe20003f64070 */
[----:B------:R-:W-:-:S04]  /*12a00*/  IMAD.HI.U32 R12, R4, R124, RZ ;  /* 0x0000007c040c7227 */ /* 0x000fc800078e00ff */
[----:B------:R-:W-:Y:S02]  /*12a10*/  IMAD R127, R2, R5, R127 ;  /* 0x00000005027f7224 */ /* 0x000fe400078e027f */
[----:B------:R-:W-:Y:S02]  /*12a20*/  VIADD R238, R3, 0xb8 ;  /* 0x000000b803ee7836 */ /* 0x000fe40000000000 */
[----:B------:R-:W-:-:S03]  /*12a30*/  IMAD.HI.U32 R5, R4, R129, RZ ;  /* 0x0000008104057227 */ /* 0x000fc600078e00ff */
[----:B------:R-:W-:Y:S01]  /*12a40*/  IABS R130, R238 ;  /* 0x000000ee00827213 */ /* 0x000fe20000000000 */
[----:B------:R-:W-:Y:S02]  /*12a50*/  IMAD.MOV R12, RZ, RZ, -R12 ;  /* 0x000000ffff0c7224 */ /* 0x000fe400078e0a0c */
[--C-:B------:R-:W-:Y:S01]  /*12a60*/  @!P1 IMAD.IADD R122, R122, 0x1, -R2.reuse ;  /* 0x000000017a7a9824 */ /* 0x100fe200078e0a02 */
[----:B------:R-:W-:Y:S01]  /*12a70*/  ISETP.GT.U32.AND P1, PT, R2, R127, PT ;  /* 0x0000007f0200720c */ /* 0x000fe20003f24070 */
[----:B------:R-:W-:Y:S02]  /*12a80*/  @!P6 IMAD.IADD R126, R126, 0x1, -R2 ;  /* 0x000000017e7ee824 */ /* 0x000fe400078e0a02 */
[----:B------:R-:W-:Y:S02]  /*12a90*/  IMAD.MOV R5, RZ, RZ, -R5 ;  /* 0x000000ffff057224 */ /* 0x000fe400078e0a05 */
[C---:B------:R-:W-:Y:S02]  /*12aa0*/  IMAD R124, R2.reuse, R12, R124 ;  /* 0x0000000c027c7224 */ /* 0x040fe400078e027c */
[----:B------:R-:W-:Y:S01]  /*12ab0*/  @!P2 IMAD.MOV R122, RZ, RZ, -R122 ;  /* 0x000000ffff7aa224 */ /* 0x000fe200078e0a7a */
[C---:B------:R-:W-:Y:S01]  /*12ac0*/  ISETP.GT.U32.AND P2, PT, R2.reuse, R126, PT ;  /* 0x0000007e0200720c */ /* 0x040fe20003f44070 */
[C---:B------:R-:W-:Y:S01]  /*12ad0*/  IMAD R129, R2.reuse, R5, R129 ;  /* 0x0000000502817224 */ /* 0x040fe200078e0281 */
[----:B------:R-:W-:Y:S01]  /*12ae0*/  ISETP.GT.U32.AND P0, PT, R2, R124, PT ;  /* 0x0000007c0200720c */ /* 0x000fe20003f04070 */
[----:B------:R-:W-:-:S04]  /*12af0*/  IMAD.HI.U32 R5, R4, R130, RZ ;  /* 0x0000008204057227 */ /* 0x000fc800078e00ff */
[----:B------:R-:W-:Y:S02]  /*12b00*/  @!P3 IMAD.IADD R125, R125, 0x1, -R2 ;  /* 0x000000017d7db824 */ /* 0x000fe400078e0a02 */
[----:B------:R-:W-:Y:S02]  /*12b10*/  IMAD.MOV R5, RZ, RZ, -R5 ;  /* 0x000000ffff057224 */ /* 0x000fe400078e0a05 */
[----:B------:R-:W-:Y:S01]  /*12b20*/  @!P4 IMAD.MOV R121, RZ, RZ, -R121 ;  /* 0x000000ffff79c224 */ /* 0x000fe200078e0a79 */
[C---:B------:R-:W-:Y:S01]  /*12b30*/  ISETP.GT.U32.AND P6, PT, R2.reuse, R125, PT ;  /* 0x0000007d0200720c */ /* 0x040fe20003fc4070 */
[----:B------:R-:W-:Y:S01]  /*12b40*/  IMAD R130, R2, R5, R130 ;  /* 0x0000000502827224 */ /* 0x000fe200078e0282 */
[----:B------:R-:W-:Y:S01]  /*12b50*/  ISETP.GE.AND P4, PT, R244, RZ, PT ;  /* 0x000000fff400720c */ /* 0x000fe20003f86270 */
[--C-:B------:R-:W-:Y:S02]  /*12b60*/  @!P2 IMAD.IADD R126, R126, 0x1, -R2.reuse ;  /* 0x000000017e7ea824 */ /* 0x100fe400078e0a02 */
[--C-:B------:R-:W-:Y:S01]  /*12b70*/  @!P0 IMAD.IADD R124, R124, 0x1, -R2.reuse ;  /* 0x000000017c7c8824 */ /* 0x100fe200078e0a02 */
[----:B------:R-:W-:Y:S01]  /*12b80*/  ISETP.GT.U32.AND P2, PT, R2, R130, PT ;  /* 0x000000820200720c */ /* 0x000fe20003f44070 */
[C---:B------:R-:W-:Y:S01]  /*12b90*/  VIADD R244, R3.reuse, 0xb7 ;  /* 0x000000b703f47836 */ /* 0x040fe20000000000 */
[----:B------:R-:W-:Y:S01]  /*12ba0*/  ISETP.GE.AND P0, PT, R246, RZ, PT ;  /* 0x000000fff600720c */ /* 0x000fe20003f06270 */
[----:B------:R-:W-:Y:S01]  /*12bb0*/  VIADD R246, R3, 0xb6 ;  /* 0x000000b603f67836 */ /* 0x000fe20000000000 */
[C---:B------:R-:W-:Y:S01]  /*12bc0*/  ISETP.GT.U32.AND P3, PT, R2.reuse, R124, PT ;  /* 0x0000007c0200720c */ /* 0x040fe20003f64070 */
[--C-:B------:R-:W-:Y:S01]  /*12bd0*/  @!P1 IMAD.IADD R127, R127, 0x1, -R2.reuse ;  /* 0x000000017f7f9824 */ /* 0x100fe200078e0a02 */
[----:B------:R-:W-:Y:S01]  /*12be0*/  IABS R132, R244 ;  /* 0x000000f400847213 */ /* 0x000fe20000000000 */
[----:B------:R-:W-:Y:S01]  /*12bf0*/  @!P6 IMAD.IADD R125, R125, 0x1, -R2 ;  /* 0x000000017d7de824 */ /* 0x000fe200078e0a02 */
[----:B------:R-:W-:Y:S01]  /*12c00*/  ISETP.GT.U32.AND P6, PT, R2, R129, PT ;  /* 0x000000810200720c */ /* 0x000fe20003fc4070 */
[----:B------:R-:W-:Y:S01]  /*12c10*/  VIADD R252, R3, 0x11 ;  /* 0x0000001103fc7836 */ /* 0x000fe20000000000 */
[----:B------:R-:W-:Y:S01]  /*12c20*/  IABS R133, R246 ;  /* 0x000000f600857213 */ /* 0x000fe20000000000 */
[----:B------:R-:W-:Y:S01]  /*12c30*/  IMAD.HI.U32 R5, R4, R132, RZ ;  /* 0x0000008404057227 */ /* 0x000fe200078e00ff */
[----:B------:R-:W-:-:S02]  /*12c40*/  ISETP.GT.U32.AND P1, PT, R2, R127, PT ;  /* 0x0000007f0200720c */ /* 0x000fc40003f24070 */
[----:B------:R-:W-:Y:S01]  /*12c50*/  IABS R154, R252 ;  /* 0x000000fc009a7213 */ /* 0x000fe20000000000 */
[----:B------:R-:W-:Y:S02]  /*12c60*/  @!P2 IMAD.IADD R130, R130, 0x1, -R2 ;  /* 0x000000018282a824 */ /* 0x000fe400078e0a02 */
[----:B------:R-:W-:Y:S02]  /*12c70*/  IMAD.MOV R5, RZ, RZ, -R5 ;  /* 0x000000ffff057224 */ /* 0x000fe400078e0a05 */
[----:B------:R-:W-:Y:S01]  /*12c80*/  IMAD.HI.U32 R7, R4, R133, RZ ;  /* 0x0000008504077227 */ /* 0x000fe200078e00ff */
[----:B------:R-:W-:-:S03]  /*12c90*/  ISETP.GT.U32.AND P2, PT, R2, R130, PT ;  /* 0x000000820200720c */ /* 0x000fc60003f44070 */
[--C-:B------:R-:W-:Y:S01]  /*12ca0*/  @!P3 IMAD.IADD R124, R124, 0x1, -R2.reuse ;  /* 0x000000017c7cb824 */ /* 0x100fe200078e0a02 */
[----:B------:R-:W-:Y:S01]  /*12cb0*/  ISETP.GE.AND P3, PT, R247, RZ, PT ;  /* 0x000000fff700720c */ /* 0x000fe20003f66270 */
[----:B------:R-:W-:Y:S01]  /*12cc0*/  @!P6 IMAD.IADD R129, R129, 0x1, -R2 ;  /* 0x000000018181e824 */ /* 0x000fe200078e0a02 */
[----:B------:R-:W-:Y:S01]  /*12cd0*/  ISETP.GE.AND P6, PT, R238, RZ, PT ;  /* 0x000000ffee00720c */ /* 0x000fe20003fc6270 */
[C---:B------:R-:W-:Y:S02]  /*12ce0*/  IMAD R132, R2.reuse, R5, R132 ;  /* 0x0000000502847224 */ /* 0x040fe400078e0284 */
[----:B------:R-:W-:Y:S02]  /*12cf0*/  IMAD.MOV R7, RZ, RZ, -R7 ;  /* 0x000000ffff077224 */ /* 0x000fe400078e0a07 */
[----:B------:R-:W-:Y:S01]  /*12d00*/  @!P5 IMAD.MOV R124, RZ, RZ, -R124 ;  /* 0x000000ffff7cd224 */ /* 0x000fe200078e0a7c */
[C---:B------:R-:W-:Y:S01]  /*12d10*/  ISETP.GT.U32.AND P5, PT, R2.reuse, R129, PT ;  /* 0x000000810200720c */ /* 0x040fe20003fa4070 */
[----:B------:R-:W-:Y:S01]  /*12d20*/  @!P4 IMAD.MOV R125, RZ, RZ, -R125 ;  /* 0x000000ffff7dc224 */ /* 0x000fe200078e0a7d */
[C---:B------:R-:W-:Y:S01]  /*12d30*/  ISETP.GT.U32.AND P4, PT, R2.reuse, R132, PT ;  /* 0x000000840200720c */ /* 0x040fe20003f84070 */
[----:B------:R-:W-:-:S02]  /*12d40*/  IMAD R133, R2, R7, R133 ;  /* 0x0000000702857224 */ /* 0x000fc400078e0285 */
[--C-:B------:R-:W-:Y:S01]  /*12d50*/  @!P1 IMAD.IADD R127, R127, 0x1, -R2.reuse ;  /* 0x000000017f7f9824 */ /* 0x100fe200078e0a02 */
[----:B------:R-:W-:Y:S01]  /*12d60*/  ISETP.GE.AND P1, PT, R236, RZ, PT ;  /* 0x000000ffec00720c */ /* 0x000fe20003f26270 */
[--C-:B------:R-:W-:Y:S01]  /*12d70*/  @!P2 IMAD.IADD R130, R130, 0x1, -R2.reuse ;  /* 0x000000018282a824 */ /* 0x100fe200078e0a02 */
[----:B------:R-:W-:Y:S01]  /*12d80*/  ISETP.GT.U32.AND P2, PT, R2, R133, PT ;  /* 0x000000850200720c */ /* 0x000fe20003f44070 */
[----:B------:R-:W-:Y:S02]  /*12d90*/  VIADD R247, R3, 0xb5 ;  /* 0x000000b503f77836 */ /* 0x000fe40000000000 */
[----:B------:R-:W-:Y:S01]  /*12da0*/  @!P3 IMAD.MOV R127, RZ, RZ, -R127 ;  /* 0x000000ffff7fb224 */ /* 0x000fe200078e0a7f */
[----:B------:R-:W-:Y:S01]  /*12db0*/  ISETP.GE.AND P3, PT, R246, RZ, PT ;  /* 0x000000fff600720c */ /* 0x000fe20003f66270 */
[--C-:B------:R-:W-:Y:S01]  /*12dc0*/  @!P5 IMAD.IADD R129, R129, 0x1, -R2.reuse ;  /* 0x000000018181d824 */ /* 0x100fe200078e0a02 */
[----:B------:R-:W-:Y:S01]  /*12dd0*/  IABS R135, R247 ;  /* 0x000000f700877213 */ /* 0x000fe20000000000 */
[----:B------:R-:W-:Y:S01]  /*12de0*/  @!P4 IMAD.IADD R132, R132, 0x1, -R2 ;  /* 0x000000018484c824 */ /* 0x000fe200078e0a02 */
[----:B------:R-:W-:Y:S01]  /*12df0*/  ISETP.GE.AND P5, PT, R247, RZ, PT ;  /* 0x000000fff700720c */ /* 0x000fe20003fa6270 */
[----:B------:R-:W-:-:S02]  /*12e00*/  VIADD R247, R3, 0xb4 ;  /* 0x000000b403f77836 */ /* 0x000fc40000000000 */
[----:B------:R-:W-:-:S03]  /*12e10*/  IMAD.HI.U32 R5, R4, R135, RZ ;  /* 0x0000008704057227 */ /* 0x000fc600078e00ff */
[----:B------:R-:W-:Y:S01]  /*12e20*/  IABS R136, R247 ;  /* 0x000000f700887213 */ /* 0x000fe20000000000 */
[----:B------:R-:W-:Y:S01]  /*12e30*/  @!P1 IMAD.MOV R129, RZ, RZ, -R129 ;  /* 0x000000ffff819224 */ /* 0x000fe200078e0a81 */
[C---:B------:R-:W-:Y:S01]  /*12e40*/  ISETP.GT.U32.AND P1, PT, R2.reuse, R132, PT ;  /* 0x000000840200720c */ /* 0x040fe20003f24070 */
[----:B------:R-:W-:Y:S01]  /*12e50*/  @!P2 IMAD.IADD R133, R133, 0x1, -R2 ;  /* 0x000000018585a824 */ /* 0x000fe200078e0a02 */
[----:B------:R-:W-:Y:S01]  /*12e60*/  ISETP.GE.AND P4, PT, R247, RZ, PT ;  /* 0x000000fff700720c */ /* 0x000fe20003f86270 */
[----:B------:R-:W-:Y:S02]  /*12e70*/  IMAD.MOV R5, RZ, RZ, -R5 ;  /* 0x000000ffff057224 */ /* 0x000fe400078e0a05 */
[----:B------:R-:W-:Y:S01]  /*12e80*/  VIADD R246, R3, 0xb3 ;  /* 0x000000b303f67836 */ /* 0x000fe20000000000 */
[C---:B------:R-:W-:Y:S01]  /*12e90*/  ISETP.GT.U32.AND P2, PT, R2.reuse, R133, PT ;  /* 0x000000850200720c */ /* 0x040fe20003f44070 */
[----:B------:R-:W-:Y:S02]  /*12ea0*/  IMAD R135, R2, R5, R135 ;  /* 0x0000000502877224 */ /* 0x000fe400078e0287 */
[----:B------:R-:W-:Y:S01]  /*12eb0*/  IMAD.HI.U32 R5, R4, R136, RZ ;  /* 0x0000008804057227 */ /* 0x000fe200078e00ff */
[----:B------:R-:W-:-:S03]  /*12ec0*/  IABS R138, R246 ;  /* 0x000000f6008a7213 */ /* 0x000fc60000000000 */
[----:B------:R-:W-:Y:S02]  /*12ed0*/  IMAD.MOV R5, RZ, RZ, -R5 ;  /* 0x000000ffff057224 */ /* 0x000fe400078e0a05 */
[----:B------:R-:W-:Y:S01]  /*12ee0*/  @!P1 IMAD.IADD R132, R132, 0x1, -R2 ;  /* 0x0000000184849824 */ /* 0x000fe200078e0a02 */
[C---:B------:R-:W-:Y:S01]  /*12ef0*/  ISETP.GT.U32.AND P1, PT, R2.reuse, R135, PT ;  /* 0x000000870200720c */ /* 0x040fe20003f24070 */
[C---:B------:R-:W-:Y:S02]  /*12f00*/  IMAD R136, R2.reuse, R5, R136 ;  /* 0x0000000502887224 */ /* 0x040fe400078e0288 */
[----:B------:R-:W-:Y:S02]  /*12f10*/  @!P2 IMAD.IADD R133, R133, 0x1, -R2 ;  /* 0x000000018585a824 */ /* 0x000fe400078e0a02 */
[----:B------:R-:W-:Y:S01]  /*12f20*/  VIADD R247, R3, 0xb2 ;  /* 0x000000b203f77836 */ /* 0x000fe20000000000 */
[----:B------:R-:W-:Y:S01]  /*12f30*/  ISETP.GT.U32.AND P2, PT, R2, R136, PT ;  /* 0x000000880200720c */ /* 0x000fe20003f44070 */
[----:B------:R-:W-:Y:S01]  /*12f40*/  @!P0 IMAD.MOV R126, RZ, RZ, -R126 ;  /* 0x000000ffff7e8224 */ /* 0x000fe200078e0a7e */
[----:B------:R-:W-:Y:S01]  /*12f50*/  ISETP.GE.AND P0, PT, R244, RZ, PT ;  /* 0x000000fff400720c */ /* 0x000fe20003f06270 */
[----:B------:R-:W-:Y:S01]  /*12f60*/  IMAD.HI.U32 R12, R4, R138, RZ ;  /* 0x0000008a040c7227 */ /* 0x000fe200078e00ff */
[----:B------:R-:W-:-:S03]  /*12f70*/  IABS R139, R247 ;  /* 0x000000f7008b7213 */ /* 0x000fc60000000000 */
[----:B------:R-:W-:Y:S01]  /*12f80*/  @!P1 IMAD.IADD R135, R135, 0x1, -R2 ;  /* 0x0000000187879824 */ /* 0x000fe200078e0a02 */
[----:B------:R-:W-:Y:S01]  /*12f90*/  ISETP.GE.AND P1, PT, R247, RZ, PT ;  /* 0x000000fff700720c */ /* 0x000fe20003f26270 */
[----:B------:R-:W-:-:S04]  /*12fa0*/  IMAD.HI.U32 R9, R4, R139, RZ ;  /* 0x0000008b04097227 */ /* 0x000fc800078e00ff */
[----:B------:R-:W-:Y:S01]  /*12fb0*/  @!P2 IMAD.IADD R136, R136, 0x1, -R2 ;  /* 0x000000018888a824 */ /* 0x000fe200078e0a02 */
[C---:B------:R-:W-:Y:S01]  /*12fc0*/  ISETP.GT.U32.AND P2, PT, R2.reuse, R135, PT ;  /* 0x000000870200720c */ /* 0x040fe20003f44070 */
[----:B------:R-:W-:Y:S02]  /*12fd0*/  IMAD.MOV R12, RZ, RZ, -R12 ;  /* 0x000000ffff0c7224 */ /* 0x000fe400078e0a0c */
[----:B------:R-:W-:Y:S02]  /*12fe0*/  IMAD.MOV R9, RZ, RZ, -R9 ;  /* 0x000000ffff097224 */ /* 0x000fe400078e0a09 */
[----:B------:R-:W-:Y:S02]  /*12ff0*/  IMAD R138, R2, R12, R138 ;  /* 0x0000000c028a7224 */ /* 0x000fe400078e028a */
[----:B------:R-:W-:Y:S02]  /*13000*/  VIADD R247, R3, 0xaf ;  /* 0x000000af03f77836 */ /* 0x000fe40000000000 */
[----:B------:R-:W-:-:S03]  /*13010*/  IMAD.HI.U32 R5, R4, R142, RZ ;  /* 0x0000008e04057227 */ /* 0x000fc600078e00ff */
[----:B------:R-:W-:Y:S01]  /*13020*/  IABS R144, R247 ;  /* 0x000000f700907213 */ /* 0x000fe20000000000 */
[C---:B------:R-:W-:Y:S02]  /*13030*/  IMAD R139, R2.reuse, R9, R139 ;  /* 0x00000009028b7224 */ /* 0x040fe400078e028b */
[----:B------:R-:W-:Y:S01]  /*13040*/  @!P0 IMAD.MOV R132, RZ, RZ, -R132 ;  /* 0x000000ffff848224 */ /* 0x000fe200078e0a84 */
[C---:B------:R-:W-:Y:S01]  /*13050*/  ISETP.GT.U32.AND P0, PT, R2.reuse, R136, PT ;  /* 0x000000880200720c */ /* 0x040fe20003f04070 */
[----:B------:R-:W-:Y:S01]  /*13060*/  @!P3 IMAD.MOV R133, RZ, RZ, -R133 ;  /* 0x000000ffff85b224 */ /* 0x000fe200078e0a85 */
        /* <DEDUP_REMOVED lines=8> */
[----:B------:R-:W-:Y:S02]  /*130f0*/  IMAD R141, R2, R7, R141 ;  /* 0x00000007028d7224 */ /* 0x000fe400078e028d */
[----:B------:R-:W-:Y:S02]  /*13100*/  IMAD.MOV R5, RZ, RZ, -R5 ;  /* 0x000000ffff057224 */ /* 0x000fe400078e0a05 */
[--C-:B------:R-:W-:Y:S01]  /*13110*/  @!P0 IMAD.IADD R136, R136, 0x1, -R2.reuse ;  /* 0x0000000188888824 */ /* 0x100fe200078e0a02 */
[----:B------:R-:W-:Y:S01]  /*13120*/  ISETP.GT.U32.AND P0, PT, R2, R141, PT ;  /* 0x0000008d0200720c */ /* 0x000fe20003f04070 */
[----:B------:R-:W-:Y:S01]  /*13130*/  @!P3 IMAD.IADD R138, R138, 0x1, -R2 ;  /* 0x000000018a8ab824 */ /* 0x000fe200078e0a02 */
[C---:B------:R-:W-:Y:S01]  /*13140*/  ISETP.GT.U32.AND P3, PT, R2.reuse, R142, PT ;  /* 0x0000008e0200720c */ /* 0x040fe20003f64070 */
[----:B------:R-:W-:Y:S02]  /*13150*/  IMAD R144, R2, R5, R144 ;  /* 0x0000000502907224 */ /* 0x000fe400078e0290 */
[----:B------:R-:W-:-:S02]  /*13160*/  @!P2 IMAD.IADD R139, R139, 0x1, -R2 ;  /* 0x000000018b8ba824 */ /* 0x000fc400078e0a02 */
[----:B------:R-:W-:Y:S01]  /*13170*/  VIADD R238, R3, 0xac ;  /* 0x000000ac03ee7836 */ /* 0x000fe20000000000 */
[----:B------:R-:W-:Y:S01]  /*13180*/  ISETP.GT.U32.AND P2, PT, R2, R144, PT ;  /* 0x000000900200720c */ /* 0x000fe20003f44070 */
[----:B------:R-:W-:-:S03]  /*13190*/  IMAD.HI.U32 R9, R4, R145, RZ ;  /* 0x0000009104097227 */ /* 0x000fc600078e00ff */
[----:B------:R-:W-:Y:S01]  /*131a0*/  IABS R148, R238 ;  /* 0x000000ee00947213 */ /* 0x000fe20000000000 */
[--C-:B------:R-:W-:Y:S01]  /*131b0*/  @!P0 IMAD.IADD R141, R141, 0x1, -R2.reuse ;  /* 0x000000018d8d8824 */ /* 0x100fe200078e0a02 */
[----:B------:R-:W-:Y:S01]  /*131c0*/  ISETP.GT.U32.AND P0, PT, R2, R138, PT ;  /* 0x0000008a0200720c */ /* 0x000fe20003f04070 */
[----:B------:R-:W-:Y:S02]  /*131d0*/  @!P3 IMAD.IADD R142, R142, 0x1, -R2 ;  /* 0x000000018e8eb824 */ /* 0x000fe400078e0a02 */
[----:B------:R-:W-:Y:S01]  /*131e0*/  IMAD.MOV R9, RZ, RZ, -R9 ;  /* 0x000000ffff097224 */ /* 0x000fe200078e0a09 */
[----:B------:R-:W-:Y:S01]  /*131f0*/  ISETP.GT.U32.AND P3, PT, R2, R141, PT ;  /* 0x0000008d0200720c */ /* 0x000fe20003f64070 */
[----:B------:R-:W-:-:S04]  /*13200*/  IMAD.HI.U32 R5, R4, R148, RZ ;  /* 0x0000009404057227 */ /* 0x000fc800078e00ff */
[----:B------:R-:W-:Y:S01]  /*13210*/  @!P2 IMAD.IADD R144, R144, 0x1, -R2 ;  /* 0x000000019090a824 */ /* 0x000fe200078e0a02 */
[C---:B------:R-:W-:Y:S01]  /*13220*/  ISETP.GT.U32.AND P2, PT, R2.reuse, R142, PT ;  /* 0x0000008e0200720c */ /* 0x040fe20003f44070 */
[C---:B------:R-:W-:Y:S02]  /*13230*/  IMAD R145, R2.reuse, R9, R145 ;  /* 0x0000000902917224 */ /* 0x040fe400078e0291 */
[----:B------:R-:W-:Y:S02]  /*13240*/  IMAD.MOV R5, RZ, RZ, -R5 ;  /* 0x000000ffff057224 */ /* 0x000fe400078e0a05 */
[C---:B------:R-:W-:Y:S02]  /*13250*/  VIADD R236, R3.reuse, 0xad ;  /* 0x000000ad03ec7836 */ /* 0x040fe40000000000 */
[----:B------:R-:W-:Y:S02]  /*13260*/  IMAD R148, R2, R5, R148 ;  /* 0x0000000502947224 */ /* 0x000fe400078e0294 */
[--C-:B------:R-:W-:Y:S01]  /*13270*/  @!P0 IMAD.IADD R138, R138, 0x1, -R2.reuse ;  /* 0x000000018a8a8824 */ /* 0x100fe200078e0a02 */
[----:B------:R-:W-:Y:S01]  /*13280*/  ISETP.GT.U32.AND P0, PT, R2, R145, PT ;  /* 0x000000910200720c */ /* 0x000fe20003f04070 */
[----:B------:R-:W-:Y:S01]  /*13290*/  @!P5 IMAD.MOV R135, RZ, RZ, -R135 ;  /* 0x000000ffff87d224 */ /* 0x000fe200078e0a87 */
[----:B------:R-:W-:Y:S01]  /*132a0*/  IABS R147, R236 ;  /* 0x000000ec00937213 */ /* 0x000fe20000000000 */
[----:B------:R-:W-:Y:S01]  /*132b0*/  @!P2 IMAD.IADD R142, R142, 0x1, -R2 ;  /* 0x000000018e8ea824 */ /* 0x000fe200078e0a02 */
[C---:B------:R-:W-:Y:S01]  /*132c0*/  ISETP.GT.U32.AND P2, PT, R2.reuse, R148, PT ;  /* 0x000000940200720c */ /* 0x040fe20003f44070 */
[----:B------:R-:W-:Y:S01]  /*132d0*/  VIADD R244, R3, 0xab ;  /* 0x000000ab03f47836 */ /* 0x000fe20000000000 */
[----:B------:R-:W-:Y:S01]  /*132e0*/  ISETP.GT.U32.AND P5, PT, R2, R139, PT ;  /* 0x0000008b0200720c */ /* 0x000fe20003fa4070 */
[----:B------:R-:W-:-:S03]  /*132f0*/  IMAD.HI.U32 R7, R4, R147, RZ ;  /* 0x0000009304077227 */ /* 0x000fc600078e00ff */
[----:B------:R-:W-:Y:S01]  /*13300*/  IABS R149, R244 ;  /* 0x000000f400957213 */ /* 0x000fe20000000000 */
[----:B------:R-:W-:Y:S02]  /*13310*/  IMAD.MOV R7, RZ, RZ, -R7 ;  /* 0x000000ffff077224 */ /* 0x000fe400078e0a07 */
[----:B------:R-:W-:Y:S01]  /*13320*/  @!P6 IMAD.MOV R130, RZ, RZ, -R130 ;  /* 0x000000ffff82e224 */ /* 0x000fe200078e0a82 */
[----:B------:R-:W-:Y:S01]  /*13330*/  ISETP.GE.AND P6, PT, R246, RZ, PT ;  /* 0x000000fff600720c */ /* 0x000fe20003fc6270 */
[----:B------:R-:W-:Y:S01]  /*13340*/  @!P4 IMAD.MOV R136, RZ, RZ, -R136 ;  /* 0x000000ffff88c224 */ /* 0x000fe200078e0a88 */
[----:B------:R-:W-:Y:S01]  /*13350*/  ISETP.GT.U32.AND P4, PT, R2, R144, PT ;  /* 0x000000900200720c */ /* 0x000fe20003f84070 */
[--C-:B------:R-:W-:Y:S01]  /*13360*/  @!P3 IMAD.IADD R141, R141, 0x1, -R2.reuse ;  /* 0x000000018d8db824 */ /* 0x100fe200078e0a02 */
[----:B------:R-:W-:Y:S01]  /*13370*/  ISETP.GE.AND P3, PT, R222, RZ, PT ;  /* 0x000000ffde00720c */ /* 0x000fe20003f66270 */
[----:B------:R-:W-:Y:S01]  /*13380*/  @!P0 IMAD.IADD R145, R145, 0x1, -R2 ;  /* 0x0000000191918824 */ /* 0x000fe200078e0a02 */
[----:B------:R-:W-:Y:S01]  /*13390*/  ISETP.GE.AND P0, PT, R247, RZ, PT ;  /* 0x000000fff700720c */ /* 0x000fe20003f06270 */
[----:B------:R-:W-:-:S02]  /*133a0*/  VIADD R246, R3, 0xaa ;  /* 0x000000aa03f67836 */ /* 0x000fc40000000000 */
[----:B------:R-:W-:Y:S02]  /*133b0*/  IMAD R147, R2, R7, R147 ;  /* 0x0000000702937224 */ /* 0x000fe400078e0293 */
[--C-:B------:R-:W-:Y:S01]  /*133c0*/  @!P2 IMAD.IADD R148, R148, 0x1, -R2.reuse ;  /* 0x000000019494a824 */ /* 0x100fe200078e0a02 */
[----:B------:R-:W-:Y:S01]  /*133d0*/  ISETP.GT.U32.AND P2, PT, R2, R145, PT ;  /* 0x000000910200720c */ /* 0x000fe20003f44070 */
[----:B------:R-:W-:Y:S01]  /*133e0*/  @!P5 IMAD.IADD R139, R139, 0x1, -R2 ;  /* 0x000000018b8bd824 */ /* 0x000fe200078e0a02 */
        /* <DEDUP_REMOVED lines=9> */
[----:B------:R-:W-:Y:S01]  /*13480*/  @!P3 IMAD.MOV R141, RZ, RZ, -R141 ;  /* 0x000000ffff8db224 */ /* 0x000fe200078e0a8d */
[C---:B------:R-:W-:Y:S01]  /*13490*/  ISETP.GT.U32.AND P3, PT, R2.reuse, R148, PT ;  /* 0x000000940200720c */ /* 0x040fe20003f64070 */
[----:B------:R-:W-:Y:S02]  /*134a0*/  IMAD.MOV R5, RZ, RZ, -R5 ;  /* 0x000000ffff057224 */ /* 0x000fe400078e0a05 */
[----:B------:R-:W-:Y:S02]  /*134b0*/  IMAD R149, R2, R7, R149 ;  /* 0x0000000702957224 */ /* 0x000fe400078e0295 */
[----:B------:R-:W-:Y:S01]  /*134c0*/  @!P2 IMAD.IADD R145, R145, 0x1, -R2 ;  /* 0x000000019191a824 */ /* 0x000fe200078e0a02 */
[----:B------:R-:W-:Y:S01]  /*134d0*/  ISETP.GE.AND P2, PT, R238, RZ, PT ;  /* 0x000000ffee00720c */ /* 0x000fe20003f46270 */
[----:B------:R-:W-:-:S02]  /*134e0*/  IMAD R150, R2, R5, R150 ;  /* 0x0000000502967224 */ /* 0x000fc400078e0296 */
[----:B------:R-:W-:Y:S01]  /*134f0*/  @!P5 IMAD.IADD R147, R147, 0x1, -R2 ;  /* 0x000000019393d824 */ /* 0x000fe200078e0a02 */
[----:B------:R-:W-:Y:S01]  /*13500*/  ISETP.GE.AND P5, PT, R230, RZ, PT ;  /* 0x000000ffe600720c */ /* 0x000fe20003fa6270 */
[----:B------:R-:W-:Y:S01]  /*13510*/  @!P6 IMAD.MOV R138, RZ, RZ, -R138 ;  /* 0x000000ffff8ae224 */ /* 0x000fe200078e0a8a */
[----:B------:R-:W-:Y:S01]  /*13520*/  ISETP.GT.U32.AND P6, PT, R2, R149, PT ;  /* 0x000000950200720c */ /* 0x000fe20003fc4070 */
[----:B------:R-:W-:-:S04]  /*13530*/  IMAD.HI.U32 R5, R4, R152, RZ ;  /* 0x0000009804057227 */ /* 0x000fc800078e00ff */
[----:B------:R-:W-:Y:S01]  /*13540*/  @!P1 IMAD.MOV R139, RZ, RZ, -R139 ;  /* 0x000000ffff8b9224 */ /* 0x000fe200078e0a8b */
[C---:B------:R-:W-:Y:S01]  /*13550*/  ISETP.GT.U32.AND P1, PT, R2.reuse, R147, PT ;  /* 0x000000930200720c */ /* 0x040fe20003f24070 */
[----:B------:R-:W-:Y:S01]  /*13560*/  @!P0 IMAD.MOV R144, RZ, RZ, -R144 ;  /* 0x000000ffff908224 */ /* 0x000fe200078e0a90 */
[----:B------:R-:W-:Y:S01]  /*13570*/  ISETP.GT.U32.AND P0, PT, R2, R150, PT ;  /* 0x000000960200720c */ /* 0x000fe20003f04070 */
[----:B------:R-:W-:Y:S02]  /*13580*/  IMAD.MOV R5, RZ, RZ, -R5 ;  /* 0x000000ffff057224 */ /* 0x000fe400078e0a05 */
[----:B------:R-:W-:Y:S01]  /*13590*/  @!P4 IMAD.MOV R142, RZ, RZ, -R142 ;  /* 0x000000ffff8ec224 */ /* 0x000fe200078e0a8e */
[----:B------:R-:W-:Y:S01]  /*135a0*/  ISETP.GE.AND P4, PT, R236, RZ, PT ;  /* 0x000000ffec00720c */ /* 0x000fe20003f86270 */
[----:B------:R-:W-:Y:S01]  /*135b0*/  @!P3 IMAD.IADD R148, R148, 0x1, -R2 ;  /* 0x000000019494b824 */ /* 0x000fe200078e0a02 */
[----:B------:R-:W-:Y:S01]  /*135c0*/  ISETP.GE.AND P3, PT, R246, RZ, PT ;  /* 0x000000fff600720c */ /* 0x000fe20003f66270 */
[----:B------:R-:W-:-:S02]  /*135d0*/  IMAD R152, R2, R5, R152 ;  /* 0x0000000502987224 */ /* 0x000fc400078e0298 */
[----:B------:R-:W-:Y:S02]  /*135e0*/  @!P2 IMAD.MOV R148, RZ, RZ, -R148 ;  /* 0x000000ffff94a224 */ /* 0x000fe400078e0a94 */
[--C-:B------:R-:W-:Y:S01]  /*135f0*/  @!P6 IMAD.IADD R149, R149, 0x1, -R2.reuse ;  /* 0x000000019595e824 */ /* 0x100fe200078e0a02 */
[----:B------:R-:W-:Y:S01]  /*13600*/  ISETP.GT.U32.AND P2, PT, R2, R152, PT ;  /* 0x000000980200720c */ /* 0x000fe20003f44070 */
[--C-:B------:R-:W-:Y:S01]  /*13610*/  @!P1 IMAD.IADD R147, R147, 0x1, -R2.reuse ;  /* 0x0000000193939824 */ /* 0x100fe200078e0a02 */
[----:B------:R-:W-:Y:S01]  /*13620*/  ISETP.GE.AND P6, PT, R247, RZ, PT ;  /* 0x000000fff700720c */ /* 0x000fe20003fc6270 */
[C---:B------:R-:W-:Y:S01]  /*13630*/  VIADD R247, R3.reuse, 0xa8 ;  /* 0x000000a803f77836 */ /* 0x040fe20000000000 */
[----:B------:R-:W-:Y:S01]  /*13640*/  ISETP.GE.AND P1, PT, R244, RZ, PT ;  /* 0x000000fff400720c */ /* 0x000fe20003f26270 */
[--C-:B------:R-:W-:Y:S01]  /*13650*/  @!P0 IMAD.IADD R150, R150, 0x1, -R2.reuse ;  /* 0x0000000196968824 */ /* 0x100fe200078e0a02 */
[C---:B------:R-:W-:Y:S01]  /*13660*/  ISETP.GT.U32.AND P0, PT, R2.reuse, R149, PT ;  /* 0x000000950200720c */ /* 0x040fe20003f04070 */
[----:B------:R-:W-:Y:S01]  /*13670*/  VIADD R246, R3, 0xa7 ;  /* 0x000000a703f67836 */ /* 0x000fe20000000000 */
[----:B------:R-:W-:Y:S01]  /*13680*/  IABS R153, R247 ;  /* 0x000000f700997213 */ /* 0x000fe20000000000 */
[----:B------:R-:W-:Y:S01]  /*13690*/  @!P5 IMAD.MOV R145, RZ, RZ, -R145 ;  /* 0x000000ffff91d224 */ /* 0x000fe200078e0a91 */
[----:B------:R-:W-:Y:S01]  /*136a0*/  ISETP.GE.AND P5, PT, R247, RZ, PT ;  /* 0x000000fff700720c */ /* 0x000fe20003fa6270 */
[----:B------:R-:W-:Y:S01]  /*136b0*/  @!P4 IMAD.MOV R147, RZ, RZ, -R147 ;  /* 0x000000ffff93c224 */ /* 0x000fe200078e0a93 */
[----:B------:R-:W-:Y:S01]  /*136c0*/  IABS R155, R246 ;  /* 0x000000f6009b7213 */ /* 0x000fe20000000000 */
[----:B------:R-:W-:Y:S01]  /*136d0*/  VIADD R247, R3, 0xa6 ;  /* 0x000000a603f77836 */ /* 0x000fe20000000000 */
[----:B------:R-:W-:Y:S01]  /*136e0*/  ISETP.GT.U32.AND P4, PT, R2, R150, PT ;  /* 0x000000960200720c */ /* 0x000fe20003f84070 */
[----:B------:R-:W-:-:S02]  /*136f0*/  @!P2 IMAD.IADD R152, R152, 0x1, -R2 ;  /* 0x000000019898a824 */ /* 0x000fc400078e0a02 */
[----:B------:R-:W-:Y:S01]  /*13700*/  IMAD.HI.U32 R7, R4, R155, RZ ;  /* 0x0000009b04077227 */ /* 0x000fe200078e00ff */
[----:B------:R-:W-:Y:S02]  /*13710*/  IABS R156, R247 ;  /* 0x000000f7009c7213 */ /* 0x000fe40000000000 */
[----:B------:R-:W-:Y:S01]  /*13720*/  ISETP.GT.U32.AND P2, PT, R2, R152, PT ;  /* 0x000000980200720c */ /* 0x000fe20003f44070 */
[----:B------:R-:W-:-:S04]  /*13730*/  IMAD.HI.U32 R9, R4, R153, RZ ;  /* 0x0000009904097227 */ /* 0x000fc800078e00ff */
[----:B------:R-:W-:-:S04]  /*13740*/  IMAD.HI.U32 R5, R4, R156, RZ ;  /* 0x0000009c04057227 */ /* 0x000fc800078e00ff */
[----:B------:R-:W-:Y:S02]  /*13750*/  IMAD.MOV R7, RZ, RZ, -R7 ;  /* 0x000000ffff077224 */ /* 0x000fe400078e0a07 */
[----:B------:R-:W-:Y:S02]  /*13760*/  IMAD.MOV R9, RZ, RZ, -R9 ;  /* 0x000000ffff097224 */ /* 0x000fe400078e0a09 */
[----:B------:R-:W-:Y:S02]  /*13770*/  VIADD R228, R3, 0xa5 ;  /* 0x000000a503e47836 */ /* 0x000fe40000000000 */
[----:B------:R-:W-:Y:S01]  /*13780*/  @!P4 IMAD.IADD R150, R150, 0x1, -R2 ;  /* 0x000000019696c824 */ /* 0x000fe200078e0a02 */
[----:B------:R-:W-:Y:S01]  /*13790*/  ISETP.GE.AND P4, PT, R247, RZ, PT ;  /* 0x000000fff700720c */ /* 0x000fe20003f86270 */
[----:B------:R-:W-:Y:S01]  /*137a0*/  IMAD.MOV R5, RZ, RZ, -R5 ;  /* 0x000000ffff057224 */ /* 0x000fe200078e0a05 */
[----:B------:R-:W-:Y:S01]  /*137b0*/  IABS R158, R228 ;  /* 0x000000e4009e7213 */ /* 0x000fe20000000000 */
[----:B------:R-:W-:-:S02]  /*137c0*/  IMAD R155, R2, R7, R155 ;  /* 0x00000007029b7224 */ /* 0x000fc400078e029b */
[----:B------:R-:W-:Y:S01]  /*137d0*/  @!P0 IMAD.IADD R149, R149, 0x1, -R2 ;  /* 0x0000000195958824 */ /* 0x000fe200078e0a02 */
[----:B------:R-:W-:Y:S01]  /*137e0*/  ISETP.GE.AND P0, PT, R246, RZ, PT ;  /* 0x000000fff600720c */ /* 0x000fe20003f06270 */
[C---:B------:R-:W-:Y:S02]  /*137f0*/  IMAD R153, R2.reuse, R9, R153 ;  /* 0x0000000902997224 */ /* 0x040fe400078e0299 */
[C---:B------:R-:W-:Y:S02]  /*13800*/  IMAD R156, R2.reuse, R5, R156 ;  /* 0x00000005029c7224 */ /* 0x040fe400078e029c */
[----:B------:R-:W-:Y:S01]  /*13810*/  @!P3 IMAD.MOV R150, RZ, RZ, -R150 ;  /* 0x000000ffff96b224 */ /* 0x000fe200078e0a96 */
[C---:B------:R-:W-:Y:S01]  /*13820*/  ISETP.GT.U32.AND P3, PT, R2.reuse, R155, PT ;  /* 0x0000009b0200720c */ /* 0x040fe20003f64070 */
[----:B------:R-:W-:Y:S01]  /*13830*/  @!P1 IMAD.MOV R149, RZ, RZ, -R149 ;  /* 0x000000ffff959224 */ /* 0x000fe200078e0a95 */
[----:B------:R-:W-:Y:S01]  /*13840*/  ISETP.GT.U32.AND P1, PT, R2, R153, PT ;  /* 0x000000990200720c */ /* 0x000fe20003f24070 */
[----:B------:R-:W-:-:S04]  /*13850*/  IMAD.HI.U32 R5, R4, R158, RZ ;  /* 0x0000009e04057227 */ /* 0x000fc800078e00ff */
[----:B------:R-:W-:Y:S01]  /*13860*/  @!P2 IMAD.IADD R152, R152, 0x1, -R2 ;  /* 0x000000019898a824 */ /* 0x000fe200078e0a02 */
[C---:B------:R-:W-:Y:S01]  /*13870*/  ISETP.GT.U32.AND P2, PT, R2.reuse, R156, PT ;  /* 0x0000009c0200720c */ /* 0x040fe20003f44070 */
[----:B------:R-:W-:Y:S02]  /*13880*/  IMAD.MOV R5, RZ, RZ, -R5 ;  /* 0x000000ffff057224 */ /* 0x000fe400078e0a05 */
[----:B------:R-:W-:Y:S02]  /*13890*/  VIADD R236, R3, 0xa3 ;  /* 0x000000a303ec7836 */ /* 0x000fe40000000000 */
[C---:B------:R-:W-:Y:S02]  /*138a0*/  IMAD R158, R2.reuse, R5, R158 ;  /* 0x00000005029e7224 */ /* 0x040fe400078e029e */
[--C-:B------:R-:W-:Y:S01]  /*138b0*/  @!P3 IMAD.IADD R155, R155, 0x1, -R2.reuse ;  /* 0x000000019b9bb824 */ /* 0x100fe200078e0a02 */
[----:B------:R-:W-:Y:S01]  /*138c0*/  IABS R162, R236 ;  /* 0x000000ec00a27213 */ /* 0x000fe20000000000 */
[----:B------:R-:W-:Y:S01]  /*138d0*/  @!P1 IMAD.IADD R153, R153, 0x1, -R2 ;  /* 0x0000000199999824 */ /* 0x000fe200078e0a02 */
[----:B------:R-:W-:Y:S01]  /*138e0*/  ISETP.GT.U32.AND P1, PT, R2, R158, PT ;  /* 0x0000009e0200720c */ /* 0x000fe20003f24070 */
[----:B------:R-:W-:-:S02]  /*138f0*/  VIADD R230, R3, 0xa4 ;  /* 0x000000a403e67836 */ /* 0x000fc40000000000 */
[----:B------:R-:W-:Y:S01]  /*13900*/  @!P2 IMAD.IADD R156, R156, 0x1, -R2 ;  /* 0x000000019c9ca824 */ /* 0x000fe200078e0a02 */
[----:B------:R-:W-:Y:S01]  /*13910*/  ISETP.GT.U32.AND P2, PT, R2, R155, PT ;  /* 0x0000009b0200720c */ /* 0x000fe20003f44070 */
[----:B------:R-:W-:Y:S01]  /*13920*/  IMAD.HI.U32 R5, R4, R162, RZ ;  /* 0x000000a204057227 */ /* 0x000fe200078e00ff */
[----:B------:R-:W-:Y:S02]  /*13930*/  IABS R160, R230 ;  /* 0x000000e600a07213 */ /* 0x000fe40000000000 */
[C---:B------:R-:W-:Y:S01]  /*13940*/  ISETP.GT.U32.AND P3, PT, R2.reuse, R153, PT ;  /* 0x000000990200720c */ /* 0x040fe20003f64070 */
[----:B------:R-:W-:Y:S02]  /*13950*/  IMAD.MOV R5, RZ, RZ, -R5 ;  /* 0x000000ffff057224 */ /* 0x000fe400078e0a05 */
[----:B------:R-:W-:Y:S02]  /*13960*/  VIADD R244, R3, 0xa2 ;  /* 0x000000a203f47836 */ /* 0x000fe40000000000 */
[----:B------:R-:W-:-:S02]  /*13970*/  IMAD R162, R2, R5, R162 ;  /* 0x0000000502a27224 */ /* 0x000fc400078e02a2 */
[----:B------:R-:W-:Y:S01]  /*13980*/  @!P1 IMAD.IADD R158, R158, 0x1, -R2 ;  /* 0x000000019e9e9824 */ /* 0x000fe200078e0a02 */
[----:B------:R-:W-:Y:S01]  /*13990*/  IABS R164, R244 ;  /* 0x000000f400a47213 */ /* 0x000fe20000000000 */
[----:B------:R-:W-:-:S03]  /*139a0*/  IMAD.HI.U32 R7, R4, R160, RZ ;  /* 0x000000a004077227 */ /* 0x000fc600078e00ff */
[C---:B------:R-:W-:Y:S01]  /*139b0*/  ISETP.GT.U32.AND P1, PT, R2.reuse, R158, PT ;  /* 0x0000009e0200720c */ /* 0x040fe20003f24070 */
[----:B------:R-:W-:Y:S01]  /*139c0*/  @!P6 IMAD.MOV R152, RZ, RZ, -R152 ;  /* 0x000000ffff98e224 */ /* 0x000fe200078e0a98 */
[C---:B------:R-:W-:Y:S01]  /*139d0*/  ISETP.GT.U32.AND P6, PT, R2.reuse, R156, PT ;  /* 0x0000009c0200720c */ /* 0x040fe20003fc4070 */
[----:B------:R-:W-:Y:S01]  /*139e0*/  @!P2 IMAD.IADD R155, R155, 0x1, -R2 ;  /* 0x000000019b9ba824 */ /* 0x000fe200078e0a02 */
[----:B------:R-:W-:Y:S01]  /*139f0*/  ISETP.GT.U32.AND P2, PT, R2, R162, PT ;  /* 0x000000a20200720c */ /* 0x000fe20003f44070 */
[----:B------:R-:W-:Y:S02]  /*13a00*/  IMAD.MOV R7, RZ, RZ, -R7 ;  /* 0x000000ffff077224 */ /* 0x000fe400078e0a07 */
[----:B------:R-:W-:-:S04]  /*13a10*/  IMAD.HI.U32 R5, R4, R164, RZ ;  /* 0x000000a404057227 */ /* 0x000fc800078e00ff */
[C---:B------:R-:W-:Y:S02]  /*13a20*/  VIADD R247, R3.reuse, 0xa1 ;  /* 0x000000a103f77836 */ /* 0x040fe40000000000 */
[C---:B------:R-:W-:Y:S02]  /*13a30*/  IMAD R160, R2.reuse, R7, R160 ;  /* 0x0000000702a07224 */ /* 0x040fe400078e02a0 */
[----:B------:R-:W-:Y:S01]  /*13a40*/  IMAD.MOV R5, RZ, RZ, -R5 ;  /* 0x000000ffff057224 */ /* 0x000fe200078e0a05 */
[----:B------:R-:W-:Y:S01]  /*13a50*/  IABS R166, R247 ;  /* 0x000000f700a67213 */ /* 0x000fe20000000000 */
[----:B------:R-:W-:Y:S02]  /*13a60*/  VIADD R246, R3, 0xa0 ;  /* 0x000000a003f67836 */ /* 0x000fe40000000000 */
[----:B------:R-:W-:Y:S01]  /*13a70*/  @!P3 IMAD.IADD R153, R153, 0x1, -R2 ;  /* 0x000000019999b824 */ /* 0x000fe200078e0a02 */
[C---:B------:R-:W-:Y:S01]  /*13a80*/  ISETP.GT.U32.AND P3, PT, R2.reuse, R160, PT ;  /* 0x000000a00200720c */ /* 0x040fe20003f64070 */
[----:B------:R-:W-:Y:S01]  /*13a90*/  IMAD R164, R2, R5, R164 ;  /* 0x0000000502a47224 */ /* 0x000fe200078e02a4 */
[----:B------:R-:W-:Y:S01]  /*13aa0*/  IABS R168, R246 ;  /* 0x000000f600a87213 */ /* 0x000fe20000000000 */
[--C-:B------:R-:W-:Y:S01]  /*13ab0*/  @!P6 IMAD.IADD R156, R156, 0x1, -R2.reuse ;  /* 0x000000019c9ce824 */ /* 0x100fe200078e0a02 */
[----:B------:R-:W-:Y:S01]  /*13ac0*/  ISETP.GE.AND P6, PT, R228, RZ, PT ;  /* 0x000000ffe400720c */ /* 0x000fe20003fc6270 */
[----:B------:R-:W-:Y:S01]  /*13ad0*/  @!P2 IMAD.IADD R162, R162, 0x1, -R2 ;  /* 0x00000001a2a2a824 */ /* 0x000fe200078e0a02 */
[----:B------:R-:W-:Y:S01]  /*13ae0*/  ISETP.GE.AND P2, PT, R236, RZ, PT ;  /* 0x000000ffec00720c */ /* 0x000fe20003f46270 */
[----:B------:R-:W-:-:S04]  /*13af0*/  IMAD.HI.U32 R5, R4, R166, RZ ;  /* 0x000000a604057227 */ /* 0x000fc800078e00ff */
[----:B------:R-:W-:Y:S01]  /*13b00*/  @!P1 IMAD.IADD R158, R158, 0x1, -R2 ;  /* 0x000000019e9e9824 */ /* 0x000fe200078e0a02 */
[C---:B------:R-:W-:Y:S01]  /*13b10*/  ISETP.GT.U32.AND P1, PT, R2.reuse, R164, PT ;  /* 0x000000a40200720c */ /* 0x040fe20003f24070 */
[----:B------:R-:W-:Y:S01]  /*13b20*/  @!P5 IMAD.MOV R153, RZ, RZ, -R153 ;  /* 0x000000ffff99d224 */ /* 0x000fe200078e0a99 */
[----:B------:R-:W-:Y:S01]  /*13b30*/  ISETP.GT.U32.AND P5, PT, R2, R162, PT ;  /* 0x000000a20200720c */ /* 0x000fe20003fa4070 */
[----:B------:R-:W-:Y:S02]  /*13b40*/  IMAD.MOV R5, RZ, RZ, -R5 ;  /* 0x000000ffff057224 */ /* 0x000fe400078e0a05 */
[----:B------:R-:W-:-:S04]  /*13b50*/  IMAD.HI.U32 R7, R4, R168, RZ ;  /* 0x000000a804077227 */ /* 0x000fc800078e00ff */
[----:B------:R-:W-:Y:S02]  /*13b60*/  IMAD R166, R2, R5, R166 ;  /* 0x0000000502a67224 */ /* 0x000fe400078e02a6 */
[----:B------:R-:W-:Y:S02]  /*13b70*/  IMAD.MOV R7, RZ, RZ, -R7 ;  /* 0x000000ffff077224 */ /* 0x000fe400078e0a07 */
[----:B------:R-:W-:Y:S01]  /*13b80*/  @!P3 IMAD.IADD R160, R160, 0x1, -R2 ;  /* 0x00000001a0a0b824 */ /* 0x000fe200078e0a02 */
[----:B------:R-:W-:Y:S01]  /*13b90*/  ISETP.GE.AND P3, PT, R230, RZ, PT ;  /* 0x000000ffe600720c */ /* 0x000fe20003f66270 */
[----:B------:R-:W-:Y:S02]  /*13ba0*/  VIADD R238, R3, 0x9f ;  /* 0x0000009f03ee7836 */ /* 0x000fe40000000000 */
[----:B------:R-:W-:Y:S01]  /*13bb0*/  @!P6 IMAD.MOV R158, RZ, RZ, -R158 ;  /* 0x000000ffff9ee224 */ /* 0x000fe200078e0a9e */
[C---:B------:R-:W-:Y:S01]  /*13bc0*/  ISETP.GT.U32.AND P6, PT, R2.reuse, R166, PT ;  /* 0x000000a60200720c */ /* 0x040fe20003fc4070 */
[----:B------:R-:W-:Y:S01]  /*13bd0*/  IMAD R168, R2, R7, R168 ;  /* 0x0000000702a87224 */ /* 0x000fe200078e02a8 */
[----:B------:R-:W-:Y:S01]  /*13be0*/  IABS R170, R238 ;  /* 0x000000ee00aa7213 */ /* 0x000fe20000000000 */
[--C-:B------:R-:W-:Y:S01]  /*13bf0*/  @!P1 IMAD.IADD R164, R164, 0x1, -R2.reuse ;  /* 0x00000001a4a49824 */ /* 0x100fe200078e0a02 */
[----:B------:R-:W-:Y:S01]  /*13c00*/  ISETP.GT.U32.AND P1, PT, R2, R160, PT ;  /* 0x000000a00200720c */ /* 0x000fe20003f24070 */
[----:B------:R-:W-:Y:S01]  /*13c10*/  @!P5 IMAD.IADD R162, R162, 0x1, -R2 ;  /* 0x00000001a2a2d824 */ /* 0x000fe200078e0a02 */
[----:B------:R-:W-:Y:S01]  /*13c20*/  ISETP.GT.U32.AND P5, PT, R2, R168, PT ;  /* 0x000000a80200720c */ /* 0x000fe20003fa4070 */
[----:B------:R-:W-:-:S04]  /*13c30*/  IMAD.HI.U32 R5, R4, R170, RZ ;  /* 0x000000aa04057227 */ /* 0x000fc800078e00ff */
[----:B------:R-:W-:Y:S01]  /*13c40*/  @!P4 IMAD.MOV R156, RZ, RZ, -R156 ;  /* 0x000000ffff9cc224 */ /* 0x000fe200078e0a9c */
[----:B------:R-:W-:Y:S01]  /*13c50*/  ISETP.GE.AND P4, PT, R244, RZ, PT ;  /* 0x000000fff400720c */ /* 0x000fe20003f86270 */
[----:B------:R-:W-:Y:S02]  /*13c60*/  IMAD.MOV R5, RZ, RZ, -R5 ;  /* 0x000000ffff057224 */ /* 0x000fe400078e0a05 */
[----:B------:R-:W-:Y:S02]  /*13c70*/  VIADD R244, R3, 0x9d ;  /* 0x0000009d03f47836 */ /* 0x000fe40000000000 */
[--C-:B------:R-:W-:Y:S02]  /*13c80*/  @!P6 IMAD.IADD R166, R166, 0x1, -R2.reuse ;  /* 0x00000001a6a6e824 */ /* 0x100fe400078e0a02 */
[----:B------:R-:W-:Y:S01]  /*13c90*/  @!P0 IMAD.MOV R155, RZ, RZ, -R155 ;  /* 0x000000ffff9b8224 */ /* 0x000fe200078e0a9b */
[----:B------:R-:W-:Y:S01]  /*13ca0*/  ISETP.GT.U32.AND P0, PT, R2, R164, PT ;  /* 0x000000a40200720c */ /* 0x000fe20003f04070 */
[----:B------:R-:W-:Y:S01]  /*13cb0*/  @!P1 IMAD.IADD R160, R160, 0x1, -R2 ;  /* 0x00000001a0a09824 */ /* 0x000fe200078e0a02 */
[----:B------:R-:W-:Y:S01]  /*13cc0*/  ISETP.GE.AND P1, PT, R247, RZ, PT ;  /* 0x000000fff700720c */ /* 0x000fe20003f26270 */
[----:B------:R-:W-:Y:S01]  /*13cd0*/  IMAD R170, R2, R5, R170 ;  /* 0x0000000502aa7224 */ /* 0x000fe200078e02aa */
[----:B------:R-:W-:Y:S01]  /*13ce0*/  IABS R174, R244 ;  /* 0x000000f400ae7213 */ /* 0x000fe20000000000 */
[----:B------:R-:W-:-:S02]  /*13cf0*/  VIADD R247, R3, 0x9e ;  /* 0x0000009e03f77836 */ /* 0x000fc40000000000 */
[----:B------:R-:W-:Y:S01]  /*13d00*/  @!P5 IMAD.IADD R168, R168, 0x1, -R2 ;  /* 0x00000001a8a8d824 */ /* 0x000fe200078e0a02 */
[----:B------:R-:W-:Y:S01]  /*13d10*/  ISETP.GT.U32.AND P5, PT, R2, R166, PT ;  /* 0x000000a60200720c */ /* 0x000fe20003fa4070 */
[----:B------:R-:W-:Y:S01]  /*13d20*/  IMAD.HI.U32 R7, R4, R174, RZ ;  /* 0x000000ae04077227 */ /* 0x000fe200078e00ff */
[----:B------:R-:W-:Y:S02]  /*13d30*/  IABS R172, R247 ;  /* 0x000000f700ac7213 */ /* 0x000fe40000000000 */
[----:B------:R-:W-:Y:S01]  /*13d40*/  ISETP.GT.U32.AND P6, PT, R2, R170, PT ;  /* 0x000000aa0200720c */ /* 0x000fe20003fc4070 */
[----:B------:R-:W-:Y:S02]  /*13d50*/  IMAD.MOV R7, RZ, RZ, -R7 ;  /* 0x000000ffff077224 */ /* 0x000fe400078e0a07 */
[----:B------:R-:W-:-:S04]  /*13d60*/  IMAD.HI.U32 R5, R4, R172, RZ ;  /* 0x000000ac04057227 */ /* 0x000fc800078e00ff */
[----:B------:R-:W-:Y:S01]  /*13d70*/  @!P0 IMAD.IADD R164, R164, 0x1, -R2 ;  /* 0x00000001a4a48824 */ /* 0x000fe200078e0a02 */
[----:B------:R-:W-:Y:S01]  /*13d80*/  ISETP.GE.AND P0, PT, R246, RZ, PT ;  /* 0x000000fff600720c */ /* 0x000fe20003f06270 */
[----:B------:R-:W-:Y:S02]  /*13d90*/  VIADD R246, R3, 0x9c ;  /* 0x0000009c03f67836 */ /* 0x000fe40000000000 */
[----:B------:R-:W-:Y:S02]  /*13da0*/  IMAD.MOV R5, RZ, RZ, -R5 ;  /* 0x000000ffff057224 */ /* 0x000fe400078e0a05 */
[----:B------:R-:W-:Y:S01]  /*13db0*/  IMAD R174, R2, R7, R174 ;  /* 0x0000000702ae7224 */ /* 0x000fe200078e02ae */
[----:B------:R-:W-:Y:S01]  /*13dc0*/  IABS R176, R246 ;  /* 0x000000f600b07213 */ /* 0x000fe20000000000 */
[--C-:B------:R-:W-:Y:S02]  /*13dd0*/  @!P5 IMAD.IADD R166, R166, 0x1, -R2.reuse ;  /* 0x00000001a6a6d824 */ /* 0x100fe400078e0a02 */
[----:B------:R-:W-:Y:S01]  /*13de0*/  @!P6 IMAD.IADD R170, R170, 0x1, -R2 ;  /* 0x00000001aaaae824 */ /* 0x000fe200078e0a02 */
[C---:B------:R-:W-:Y:S01]  /*13df0*/  ISETP.GT.U32.AND P6, PT, R2.reuse, R168, PT ;  /* 0x000000a80200720c */ /* 0x040fe20003fc4070 */
[----:B------:R-:W-:-:S02]  /*13e00*/  IMAD R172, R2, R5, R172 ;  /* 0x0000000502ac7224 */ /* 0x000fc400078e02ac */
[----:B------:R-:W-:Y:S01]  /*13e10*/  @!P1 IMAD.MOV R166, RZ, RZ, -R166 ;  /* 0x000000ffffa69224 */ /* 0x000fe200078e0aa6 */
[C---:B------:R-:W-:Y:S01]  /*13e20*/  ISETP.GT.U32.AND P1, PT, R2.reuse, R174, PT ;  /* 0x000000ae0200720c */ /* 0x040fe20003f24070 */
[----:B------:R-:W-:Y:S01]  /*13e30*/  @!P2 IMAD.MOV R162, RZ, RZ, -R162 ;  /* 0x000000ffffa2a224 */ /* 0x000fe200078e0aa2 */
[----:B------:R-:W-:Y:S01]  /*13e40*/  ISETP.GT.U32.AND P2, PT, R2, R170, PT ;  /* 0x000000aa0200720c */ /* 0x000fe20003f44070 */
[----:B------:R-:W-:Y:S01]  /*13e50*/  IMAD.HI.U32 R5, R4, R176, RZ ;  /* 0x000000b004057227 */ /* 0x000fe200078e00ff */
[----:B------:R-:W-:-:S03]  /*13e60*/  ISETP.GT.U32.AND P5, PT, R2, R172, PT ;  /* 0x000000ac0200720c */ /* 0x000fc60003fa4070 */
[----:B------:R-:W-:Y:S01]  /*13e70*/  @!P4 IMAD.MOV R164, RZ, RZ, -R164 ;  /* 0x000000ffffa4c224 */ /* 0x000fe200078e0aa4 */
[----:B------:R-:W-:Y:S01]  /*13e80*/  ISETP.GE.AND P4, PT, R247, RZ, PT ;  /* 0x000000fff700720c */ /* 0x000fe20003f86270 */
[----:B------:R-:W-:Y:S02]  /*13e90*/  IMAD.MOV R5, RZ, RZ, -R5 ;  /* 0x000000ffff057224 */ /* 0x000fe400078e0a05 */
[----:B------:R-:W-:Y:S02]  /*13ea0*/  VIADD R247, R3, 0x9b ;  /* 0x0000009b03f77836 */ /* 0x000fe40000000000 */
[----:B------:R-:W-:Y:S02]  /*13eb0*/  IMAD R176, R2, R5, R176 ;  /* 0x0000000502b07224 */ /* 0x000fe400078e02b0 */
[--C-:B------:R-:W-:Y:S01]  /*13ec0*/  @!P1 IMAD.IADD R174, R174, 0x1, -R2.reuse ;  /* 0x00000001aeae9824 */ /* 0x100fe200078e0a02 */
[----:B------:R-:W-:Y:S01]  /*13ed0*/  IABS R177, R247 ;  /* 0x000000f700b17213 */ /* 0x000fe20000000000 */
[--C-:B------:R-:W-:Y:S01]  /*13ee0*/  @!P6 IMAD.IADD R168, R168, 0x1, -R2.reuse ;  /* 0x00000001a8a8e824 */ /* 0x100fe200078e0a02 */
[----:B------:R-:W-:Y:S01]  /*13ef0*/  ISETP.GE.AND P6, PT, R244, RZ, PT ;  /* 0x000000fff400720c */ /* 0x000fe20003fc6270 */
[--C-:B------:R-:W-:Y:S01]  /*13f00*/  @!P2 IMAD.IADD R170, R170, 0x1, -R2.reuse ;  /* 0x00000001aaaaa824 */ /* 0x100fe200078e0a02 */
[----:B------:R-:W-:Y:S01]  /*13f10*/  ISETP.GT.U32.AND P2, PT, R2, R176, PT ;  /* 0x000000b00200720c */ /* 0x000fe20003f44070 */
[----:B------:R-:W-:Y:S01]  /*13f20*/  @!P5 IMAD.IADD R172, R172, 0x1, -R2 ;  /* 0x00000001acacd824 */ /* 0x000fe200078e0a02 */
[----:B------:R-:W-:Y:S01]  /*13f30*/  ISETP.GT.U32.AND P1, PT, R2, R174, PT ;  /* 0x000000ae0200720c */ /* 0x000fe20003f24070 */
[----:B------:R-:W-:Y:S01]  /*13f40*/  IMAD.HI.U32 R5, R4, R177, RZ ;  /* 0x000000b104057227 */ /* 0x000fe200078e00ff */
[----:B------:R-:W-:-:S03]  /*13f50*/  ISETP.GE.AND P5, PT, R246, RZ, PT ;  /* 0x000000fff600720c */ /* 0x000fc60003fa6270 */
[----:B------:R-:W-:Y:S01]  /*13f60*/  @!P0 IMAD.MOV R168, RZ, RZ, -R168 ;  /* 0x000000ffffa88224 */ /* 0x000fe200078e0aa8 */
[C---:B------:R-:W-:Y:S01]  /*13f70*/  ISETP.GT.U32.AND P0, PT, R2.reuse, R172, PT ;  /* 0x000000ac0200720c */ /* 0x040fe20003f04070 */
[----:B------:R-:W-:Y:S02]  /*13f80*/  IMAD.MOV R5, RZ, RZ, -R5 ;  /* 0x000000ffff057224 */ /* 0x000fe400078e0a05 */
[C---:B------:R-:W-:Y:S02]  /*13f90*/  VIADD R244, R3.reuse, 0x9a ;  /* 0x0000009a03f47836 */ /* 0x040fe40000000000 */
[----:B------:R-:W-:Y:S02]  /*13fa0*/  IMAD R177, R2, R5, R177 ;  /* 0x0000000502b17224 */ /* 0x000fe400078e02b1 */
[----:B------:R-:W-:Y:S01]  /*13fb0*/  VIADD R222, R3, 0x98 ;  /* 0x0000009803de7836 */ /* 0x000fe20000000000 */
[----:B------:R-:W-:Y:S01]  /*13fc0*/  IABS R179, R244 ;  /* 0x000000f400b37213 */ /* 0x000fe20000000000 */
[----:B------:R-:W-:-:S02]  /*13fd0*/  @!P2 IMAD.IADD R176, R176, 0x1, -R2 ;  /* 0x00000001b0b0a824 */ /* 0x000fc400078e0a02 */
[--C-:B------:R-:W-:Y:S01]  /*13fe0*/  @!P1 IMAD.IADD R174, R174, 0x1, -R2.reuse ;  /* 0x00000001aeae9824 */ /* 0x100fe200078e0a02 */
[----:B------:R-:W-:Y:S01]  /*13ff0*/  ISETP.GT.U32.AND P1, PT, R2, R177, PT ;  /* 0x000000b10200720c */ /* 0x000fe20003f24070 */
[----:B------:R-:W-:Y:S01]  /*14000*/  IMAD.HI.U32 R7, R4, R181, RZ ;  /* 0x000000b504077227 */ /* 0x000fe200078e00ff */
[----:B------:R-:W-:Y:S02]  /*14010*/  IABS R183, R222 ;  /* 0x000000de00b77213 */ /* 0x000fe40000000000 */
[----:B------:R-:W-:Y:S01]  /*14020*/  ISETP.GT.U32.AND P2, PT, R2, R176, PT ;  /* 0x000000b00200720c */ /* 0x000fe20003f44070 */
[----:B------:R-:W-:Y:S01]  /*14030*/  @!P0 IMAD.IADD R172, R172, 0x1, -R2 ;  /* 0x00000001acac8824 */ /* 0x000fe200078e0a02 */
[----:B------:R-:W-:Y:S01]  /*14040*/  ISETP.GE.AND P0, PT, R247, RZ, PT ;  /* 0x000000fff700720c */ /* 0x000fe20003f06270 */
[----:B------:R-:W-:-:S04]  /*14050*/  IMAD.HI.U32 R9, R4, R179, RZ ;  /* 0x000000b304097227 */ /* 0x000fc800078e00ff */
[----:B------:R-:W-:Y:S02]  /*14060*/  VIADD R247, R3, 0x97 ;  /* 0x0000009703f77836 */ /* 0x000fe40000000000 */
[----:B------:R-:W-:Y:S02]  /*14070*/  IMAD.MOV R7, RZ, RZ, -R7 ;  /* 0x000000ffff077224 */ /* 0x000fe400078e0a07 */
[----:B------:R-:W-:Y:S01]  /*14080*/  IMAD.HI.U32 R5, R4, R183, RZ ;  /* 0x000000b704057227 */ /* 0x000fe200078e00ff */
[----:B------:R-:W-:-:S03]  /*14090*/  IABS R185, R247 ;  /* 0x000000f700b97213 */ /* 0x000fc60000000000 */
[----:B------:R-:W-:Y:S02]  /*140a0*/  IMAD.MOV R9, RZ, RZ, -R9 ;  /* 0x000000ffff097224 */ /* 0x000fe400078e0a09 */
[C---:B------:R-:W-:Y:S02]  /*140b0*/  IMAD R181, R2.reuse, R7, R181 ;  /* 0x0000000702b57224 */ /* 0x040fe400078e02b5 */
[----:B------:R-:W-:Y:S02]  /*140c0*/  IMAD.MOV R5, RZ, RZ, -R5 ;  /* 0x000000ffff057224 */ /* 0x000fe400078e0a05 */
[C---:B------:R-:W-:Y:S02]  /*140d0*/  IMAD R179, R2.reuse, R9, R179 ;  /* 0x0000000902b37224 */ /* 0x040fe400078e02b3 */
[----:B------:R-:W-:Y:S01]  /*140e0*/  @!P1 IMAD.IADD R177, R177, 0x1, -R2 ;  /* 0x00000001b1b19824 */ /* 0x000fe200078e0a02 */
[C---:B------:R-:W-:Y:S01]  /*140f0*/  ISETP.GT.U32.AND P1, PT, R2.reuse, R181, PT ;  /* 0x000000b50200720c */ /* 0x040fe20003f24070 */
[----:B------:R-:W-:-:S02]  /*14100*/  IMAD R183, R2, R5, R183 ;  /* 0x0000000502b77224 */ /* 0x000fc400078e02b7 */
[----:B------:R-:W-:-:S04]  /*14110*/  IMAD.HI.U32 R5, R4, R185, RZ ;  /* 0x000000b904057227 */ /* 0x000fc800078e00ff */
[----:B------:R-:W-:Y:S01]  /*14120*/  @!P2 IMAD.IADD R176, R176, 0x1, -R2 ;  /* 0x00000001b0b0a824 */ /* 0x000fe200078e0a02 */
[----:B------:R-:W-:Y:S01]  /*14130*/  ISETP.GT.U32.AND P2, PT, R2, R179, PT ;  /* 0x000000b30200720c */ /* 0x000fe20003f44070 */
[----:B------:R-:W-:Y:S02]  /*14140*/  IMAD.MOV R5, RZ, RZ, -R5 ;  /* 0x000000ffff057224 */ /* 0x000fe400078e0a05 */
[----:B------:R-:W-:Y:S01]  /*14150*/  @!P3 IMAD.MOV R160, RZ, RZ, -R160 ;  /* 0x000000ffffa0b224 */ /* 0x000fe200078e0aa0 */
[----:B------:R-:W-:Y:S01]  /*14160*/  ISETP.GE.AND P3, PT, R238, RZ, PT ;  /* 0x000000ffee00720c */ /* 0x000fe20003f66270 */
[C---:B------:R-:W-:Y:S02]  /*14170*/  IMAD R185, R2.reuse, R5, R185 ;  /* 0x0000000502b97224 */ /* 0x040fe400078e02b9 */
[----:B------:R-:W-:Y:S02]  /*14180*/  @!P1 IMAD.IADD R181, R181, 0x1, -R2 ;  /* 0x00000001b5b59824 */ /* 0x000fe400078e0a02 */
[C---:B------:R-:W-:Y:S01]  /*14190*/  VIADD R228, R3.reuse, 0x96 ;  /* 0x0000009603e47836 */ /* 0x040fe20000000000 */
[----:B------:R-:W-:Y:S01]  /*141a0*/  ISETP.GT.U32.AND P1, PT, R2, R185, PT ;  /* 0x000000b90200720c */ /* 0x000fe20003f24070 */
[----:B------:R-:W-:-:S02]  /*141b0*/  VIADD R230, R3, 0x95 ;  /* 0x0000009503e67836 */ /* 0x000fc40000000000 */
[----:B------:R-:W-:Y:S01]  /*141c0*/  @!P2 IMAD.IADD R179, R179, 0x1, -R2 ;  /* 0x00000001b3b3a824 */ /* 0x000fe200078e0a02 */
[----:B------:R-:W-:Y:S01]  /*141d0*/  ISETP.GT.U32.AND P2, PT, R2, R183, PT ;  /* 0x000000b70200720c */ /* 0x000fe20003f44070 */
[----:B------:R-:W-:Y:S01]  /*141e0*/  VIADD R236, R3, 0x94 ;  /* 0x0000009403ec7836 */ /* 0x000fe20000000000 */
[----:B------:R-:W-:Y:S01]  /*141f0*/  IABS R187, R228 ;  /* 0x000000e400bb7213 */ /* 0x000fe20000000000 */
[----:B------:R-:W-:Y:S01]  /*14200*/  @!P3 IMAD.MOV R170, RZ, RZ, -R170 ;  /* 0x000000ffffaab224 */ /* 0x000fe200078e0aaa */
[----:B------:R-:W-:Y:S01]  /*14210*/  IABS R189, R230 ;  /* 0x000000e600bd7213 */ /* 0x000fe20000000000 */
[----:B------:R-:W-:Y:S01]  /*14220*/  @!P4 IMAD.MOV R172, RZ, RZ, -R172 ;  /* 0x000000ffffacc224 */ /* 0x000fe200078e0aac */
[----:B------:R-:W-:Y:S01]  /*14230*/  IABS R191, R236 ;  /* 0x000000ec00bf7213 */ /* 0x000fe20000000000 */
[----:B------:R-:W-:Y:S01]  /*14240*/  IMAD.HI.U32 R12, R4, R187, RZ ;  /* 0x000000bb040c7227 */ /* 0x000fe200078e00ff */
[C---:B------:R-:W-:Y:S02]  /*14250*/  ISETP.GT.U32.AND P3, PT, R2.reuse, R179, PT ;  /* 0x000000b30200720c */ /* 0x040fe40003f64070 */
[C---:B------:R-:W-:Y:S01]  /*14260*/  ISETP.GT.U32.AND P4, PT, R2.reuse, R181, PT ;  /* 0x000000b50200720c */ /* 0x040fe20003f84070 */
[--C-:B------:R-:W-:Y:S01]  /*14270*/  @!P1 IMAD.IADD R185, R185, 0x1, -R2.reuse ;  /* 0x00000001b9b99824 */ /* 0x100fe200078e0a02 */
[----:B------:R-:W-:Y:S01]  /*14280*/  ISETP.GT.U32.AND P1, PT, R2, R177, PT ;  /* 0x000000b10200720c */ /* 0x000fe20003f24070 */
[----:B------:R-:W-:Y:S01]  /*14290*/  @!P2 IMAD.IADD R183, R183, 0x1, -R2 ;  /* 0x00000001b7b7a824 */ /* 0x000fe200078e0a02 */
[----:B------:R-:W-:Y:S01]  /*142a0*/  ISETP.GE.AND P2, PT, R244, RZ, PT ;  /* 0x000000fff400720c */ /* 0x000fe20003f46270 */
[----:B------:R-:W-:-:S04]  /*142b0*/  IMAD.HI.U32 R9, R4, R189, RZ ;  /* 0x000000bd04097227 */ /* 0x000fc800078e00ff */
[----:B------:R-:W-:-:S04]  /*142c0*/  IMAD.HI.U32 R7, R4, R191, RZ ;  /* 0x000000bf04077227 */ /* 0x000fc800078e00ff */
[----:B------:R-:W-:Y:S02]  /*142d0*/  IMAD.MOV R12, RZ, RZ, -R12 ;  /* 0x000000ffff0c7224 */ /* 0x000fe400078e0a0c */
[----:B------:R-:W-:Y:S01]  /*142e0*/  @!P6 IMAD.MOV R174, RZ, RZ, -R174 ;  /* 0x000000ffffaee224 */ /* 0x000fe200078e0aae */
[C---:B------:R-:W-:Y:S01]  /*142f0*/  ISETP.GT.U32.AND P6, PT, R2.reuse, R183, PT ;  /* 0x000000b70200720c */ /* 0x040fe20003fc4070 */
[----:B------:R-:W-:Y:S02]  /*14300*/  VIADD R246, R3, 0x93 ;  /* 0x0000009303f67836 */ /* 0x000fe40000000000 */
[----:B------:R-:W-:Y:S02]  /*14310*/  IMAD.MOV R9, RZ, RZ, -R9 ;  /* 0x000000ffff097224 */ /* 0x000fe400078e0a09 */
[----:B------:R-:W-:Y:S01]  /*14320*/  IMAD.MOV R7, RZ, RZ, -R7 ;  /* 0x000000ffff077224 */ /* 0x000fe200078e0a07 */
[----:B------:R-:W-:Y:S01]  /*14330*/  IABS R193, R246 ;  /* 0x000000f600c17213 */ /* 0x000fe20000000000 */
[----:B------:R-:W-:-:S02]  /*14340*/  IMAD R187, R2, R12, R187 ;  /* 0x0000000c02bb7224 */ /* 0x000fc400078e02bb */
[C---:B------:R-:W-:Y:S02]  /*14350*/  IMAD R189, R2.reuse, R9, R189 ;  /* 0x0000000902bd7224 */ /* 0x040fe400078e02bd */
[C---:B------:R-:W-:Y:S02]  /*14360*/  IMAD R191, R2.reuse, R7, R191 ;  /* 0x0000000702bf7224 */ /* 0x040fe400078e02bf */
[----:B------:R-:W-:Y:S01]  /*14370*/  @!P1 IMAD.IADD R177, R177, 0x1, -R2 ;  /* 0x00000001b1b19824 */ /* 0x000fe200078e0a02 */
[C---:B------:R-:W-:Y:S01]  /*14380*/  ISETP.GT.U32.AND P1, PT, R2.reuse, R187, PT ;  /* 0x000000bb0200720c */ /* 0x040fe20003f24070 */
[----:B------:R-:W-:Y:S01]  /*14390*/  @!P5 IMAD.MOV R176, RZ, RZ, -R176 ;  /* 0x000000ffffb0d224 */ /* 0x000fe200078e0ab0 */
[C---:B------:R-:W-:Y:S01]  /*143a0*/  ISETP.GT.U32.AND P5, PT, R2.reuse, R185, PT ;  /* 0x000000b90200720c */ /* 0x040fe20003fa4070 */
[--C-:B------:R-:W-:Y:S01]  /*143b0*/  @!P3 IMAD.IADD R179, R179, 0x1, -R2.reuse ;  /* 0x00000001b3b3b824 */ /* 0x100fe200078e0a02 */
[C---:B------:R-:W-:Y:S01]  /*143c0*/  ISETP.GT.U32.AND P3, PT, R2.reuse, R189, PT ;  /* 0x000000bd0200720c */ /* 0x040fe20003f64070 */
[----:B------:R-:W-:Y:S01]  /*143d0*/  @!P4 IMAD.IADD R181, R181, 0x1, -R2 ;  /* 0x00000001b5b5c824 */ /* 0x000fe200078e0a02 */
[----:B------:R-:W-:Y:S01]  /*143e0*/  ISETP.GT.U32.AND P4, PT, R2, R191, PT ;  /* 0x000000bf0200720c */ /* 0x000fe20003f84070 */
[----:B------:R-:W-:-:S04]  /*143f0*/  IMAD.HI.U32 R5, R4, R193, RZ ;  /* 0x000000c104057227 */ /* 0x000fc800078e00ff */
[----:B------:R-:W-:Y:S02]  /*14400*/  VIADD R238, R3, 0x92 ;  /* 0x0000009203ee7836 */ /* 0x000fe40000000000 */
[--C-:B------:R-:W-:Y:S01]  /*14410*/  @!P6 IMAD.IADD R183, R183, 0x1, -R2.reuse ;  /* 0x00000001b7b7e824 */ /* 0x100fe200078e0a02 */
[----:B------:R-:W-:Y:S01]  /*14420*/  ISETP.GE.AND P6, PT, R221, RZ, PT ;  /* 0x000000ffdd00720c */ /* 0x000fe20003fc6270 */
[----:B------:R-:W-:Y:S01]  /*14430*/  IMAD.MOV R5, RZ, RZ, -R5 ;  /* 0x000000ffff057224 */ /* 0x000fe200078e0a05 */
[----:B------:R-:W-:Y:S01]  /*14440*/  IABS R195, R238 ;  /* 0x000000ee00c37213 */ /* 0x000fe20000000000 */
[----:B------:R-:W-:Y:S02]  /*14450*/  VIADD R244, R3, 0x91 ;  /* 0x0000009103f47836 */ /* 0x000fe40000000000 */
[----:B------:R-:W-:Y:S02]  /*14460*/  IMAD R193, R2, R5, R193 ;  /* 0x0000000502c17224 */ /* 0x000fe400078e02c1 */
[----:B------:R-:W-:Y:S01]  /*14470*/  @!P1 IMAD.IADD R187, R187, 0x1, -R2 ;  /* 0x00000001bbbb9824 */ /* 0x000fe200078e0a02 */
[----:B------:R-:W-:Y:S01]  /*14480*/  IABS R197, R244 ;  /* 0x000000f400c57213 */ /* 0x000fe20000000000 */
[----:B------:R-:W-:Y:S01]  /*14490*/  IMAD.HI.U32 R7, R4, R195, RZ ;  /* 0x000000c304077227 */ /* 0x000fe200078e00ff */
[----:B------:R-:W-:-:S03]  /*144a0*/  ISETP.GE.AND P1, PT, R222, RZ, PT ;  /* 0x000000ffde00720c */ /* 0x000fc60003f26270 */
[--C-:B------:R-:W-:Y:S01]  /*144b0*/  @!P5 IMAD.IADD R185, R185, 0x1, -R2.reuse ;  /* 0x00000001b9b9d824 */ /* 0x100fe200078e0a02 */
[----:B------:R-:W-:Y:S01]  /*144c0*/  ISETP.GT.U32.AND P5, PT, R2, R193, PT ;  /* 0x000000c10200720c */ /* 0x000fe20003fa4070 */
[--C-:B------:R-:W-:Y:S01]  /*144d0*/  @!P3 IMAD.IADD R189, R189, 0x1, -R2.reuse ;  /* 0x00000001bdbdb824 */ /* 0x100fe200078e0a02 */
[----:B------:R-:W-:Y:S01]  /*144e0*/  ISETP.GE.AND P3, PT, R247, RZ, PT ;  /* 0x000000fff700720c */ /* 0x000fe20003f66270 */
[----:B------:R-:W-:Y:S01]  /*144f0*/  @!P4 IMAD.IADD R191, R191, 0x1, -R2 ;  /* 0x00000001bfbfc824 */ /* 0x000fe200078e0a02 */
[----:B------:R-:W-:Y:S01]  /*14500*/  ISETP.GE.AND P4, PT, R228, RZ, PT ;  /* 0x000000ffe400720c */ /* 0x000fe20003f86270 */
[----:B------:R-:W-:Y:S01]  /*14510*/  @!P0 IMAD.MOV R177, RZ, RZ, -R177 ;  /* 0x000000ffffb18224 */ /* 0x000fe200078e0ab1 */
[----:B------:R-:W-:Y:S01]  /*14520*/  ISETP.GT.U32.AND P0, PT, R2, R187, PT ;  /* 0x000000bb0200720c */ /* 0x000fe20003f04070 */
[----:B------:R-:W-:Y:S01]  /*14530*/  IMAD.HI.U32 R5, R4, R197, RZ ;  /* 0x000000c504057227 */ /* 0x000fe200078e00ff */
[----:B------:R-:W-:-:S03]  /*14540*/  IABS R228, R215 ;  /* 0x000000d700e47213 */ /* 0x000fc60000000000 */
[----:B------:R-:W-:Y:S02]  /*14550*/  IMAD.MOV R7, RZ, RZ, -R7 ;  /* 0x000000ffff077224 */ /* 0x000fe400078e0a07 */
[----:B------:R-:W-:Y:S01]  /*14560*/  @!P6 IMAD.MOV R181, RZ, RZ, -R181 ;  /* 0x000000ffffb5e224 */ /* 0x000fe200078e0ab5 */
[C---:B------:R-:W-:Y:S01]  /*14570*/  ISETP.GT.U32.AND P6, PT, R2.reuse, R191, PT ;  /* 0x000000bf0200720c */ /* 0x040fe20003fc4070 */
[----:B------:R-:W-:Y:S02]  /*14580*/  IMAD.MOV R5, RZ, RZ, -R5 ;  /* 0x000000ffff057224 */ /* 0x000fe400078e0a05 */
[----:B------:R-:W-:Y:S02]  /*14590*/  VIADD R247, R3, 0x90 ;  /* 0x0000009003f77836 */ /* 0x000fe40000000000 */
[C---:B------:R-:W-:Y:S02]  /*145a0*/  IMAD R195, R2.reuse, R7, R195 ;  /* 0x0000000702c37224 */ /* 0x040fe400078e02c3 */
[----:B------:R-:W-:Y:S01]  /*145b0*/  @!P2 IMAD.MOV R179, RZ, RZ, -R179 ;  /* 0x000000ffffb3a224 */ /* 0x000fe200078e0ab3 */
[C---:B------:R-:W-:Y:S01]  /*145c0*/  ISETP.GT.U32.AND P2, PT, R2.reuse, R189, PT ;  /* 0x000000bd0200720c */ /* 0x040fe20003f44070 */
[C---:B------:R-:W-:Y:S01]  /*145d0*/  IMAD R197, R2.reuse, R5, R197 ;  /* 0x0000000502c57224 */ /* 0x040fe200078e02c5 */
[----:B------:R-:W-:Y:S01]  /*145e0*/  IABS R199, R247 ;  /* 0x000000f700c77213 */ /* 0x000fe20000000000 */
[----:B------:R-:W-:Y:S01]  /*145f0*/  @!P1 IMAD.MOV R183, RZ, RZ, -R183 ;  /* 0x000000ffffb79224 */ /* 0x000fe200078e0ab7 */
[----:B------:R-:W-:Y:S01]  /*14600*/  ISETP.GT.U32.AND P1, PT, R2, R195, PT ;  /* 0x000000c30200720c */ /* 0x000fe20003f24070 */
[----:B------:R-:W-:-:S02]  /*14610*/  @!P5 IMAD.IADD R193, R193, 0x1, -R2 ;  /* 0x00000001c1c1d824 */ /* 0x000fc400078e0a02 */
[----:B------:R-:W-:Y:S01]  /*14620*/  @!P3 IMAD.MOV R185, RZ, RZ, -R185 ;  /* 0x000000ffffb9b224 */ /* 0x000fe200078e0ab9 */
[----:B------:R-:W-:Y:S01]  /*14630*/  ISETP.GE.AND P3, PT, R230, RZ, PT ;  /* 0x000000ffe600720c */ /* 0x000fe20003f66270 */
[----:B------:R-:W-:Y:S01]  /*14640*/  @!P0 IMAD.IADD R187, R187, 0x1, -R2 ;  /* 0x00000001bbbb8824 */ /* 0x000fe200078e0a02 */
[----:B------:R-:W-:Y:S01]  /*14650*/  ISETP.GT.U32.AND P0, PT, R2, R197, PT ;  /* 0x000000c50200720c */ /* 0x000fe20003f04070 */
[----:B------:R-:W-:Y:S01]  /*14660*/  IMAD.HI.U32 R5, R4, R199, RZ ;  /* 0x000000c704057227 */ /* 0x000fe200078e00ff */
[----:B------:R-:W-:-:S03]  /*14670*/  ISETP.GT.U32.AND P5, PT, R2, R193, PT ;  /* 0x000000c10200720c */ /* 0x000fc60003fa4070 */
[--C-:B------:R-:W-:Y:S01]  /*14680*/  @!P6 IMAD.IADD R191, R191, 0x1, -R2.reuse ;  /* 0x00000001bfbfe824 */ /* 0x100fe200078e0a02 */
[----:B------:R-:W-:Y:S01]  /*14690*/  ISETP.GE.AND P6, PT, R246, RZ, PT ;  /* 0x000000fff600720c */ /* 0x000fe20003fc6270 */
[----:B------:R-:W-:Y:S02]  /*146a0*/  VIADD R246, R3, 0x8f ;  /* 0x0000008f03f67836 */ /* 0x000fe40000000000 */
[----:B------:R-:W-:Y:S02]  /*146b0*/  IMAD.MOV R5, RZ, RZ, -R5 ;  /* 0x000000ffff057224 */ /* 0x000fe400078e0a05 */
[--C-:B------:R-:W-:Y:S01]  /*146c0*/  @!P2 IMAD.IADD R189, R189, 0x1, -R2.reuse ;  /* 0x00000001bdbda824 */ /* 0x100fe200078e0a02 */
[----:B------:R-:W-:Y:S01]  /*146d0*/  ISETP.GE.AND P2, PT, R236, RZ, PT ;  /* 0x000000ffec00720c */ /* 0x000fe20003f46270 */
[--C-:B------:R-:W-:Y:S01]  /*146e0*/  @!P1 IMAD.IADD R195, R195, 0x1, -R2.reuse ;  /* 0x00000001c3c39824 */ /* 0x100fe200078e0a02 */
[----:B------:R-:W-:Y:S01]  /*146f0*/  IABS R201, R246 ;  /* 0x000000f600c97213 */ /* 0x000fe20000000000 */
[----:B------:R-:W-:Y:S01]  /*14700*/  IMAD R199, R2, R5, R199 ;  /* 0x0000000502c77224 */ /* 0x000fe200078e02c7 */
[----:B------:R-:W-:Y:S01]  /*14710*/  ISETP.GE.AND P1, PT, R244, RZ, PT ;  /* 0x000000fff400720c */ /* 0x000fe20003f26270 */
[----:B------:R-:W-:Y:S01]  /*14720*/  @!P0 IMAD.IADD R197, R197, 0x1, -R2 ;  /* 0x00000001c5c58824 */ /* 0x000fe200078e0a02 */
[C---:B------:R-:W-:Y:S01]  /*14730*/  ISETP.GT.U32.AND P0, PT, R2.reuse, R195, PT ;  /* 0x000000c30200720c */ /* 0x040fe20003f04070 */
[----:B------:R-:W-:Y:S01]  /*14740*/  @!P3 IMAD.MOV R189, RZ, RZ, -R189 ;  /* 0x000000ffffbdb224 */ /* 0x000fe200078e0abd */
[----:B------:R-:W-:Y:S01]  /*14750*/  ISETP.GT.U32.AND P3, PT, R2, R199, PT ;  /* 0x000000c70200720c */ /* 0x000fe20003f64070 */
[----:B------:R-:W-:-:S04]  /*14760*/  IMAD.HI.U32 R5, R4, R201, RZ ;  /* 0x000000c904057227 */ /* 0x000fc800078e00ff */
[--C-:B------:R-:W-:Y:S01]  /*14770*/  @!P5 IMAD.IADD R193, R193, 0x1, -R2.reuse ;  /* 0x00000001c1c1d824 */ /* 0x100fe200078e0a02 */
[----:B------:R-:W-:Y:S01]  /*14780*/  ISETP.GE.AND P5, PT, R238, RZ, PT ;  /* 0x000000ffee00720c */ /* 0x000fe20003fa6270 */
[----:B------:R-:W-:Y:S02]  /*14790*/  IMAD.MOV R5, RZ, RZ, -R5 ;  /* 0x000000ffff057224 */ /* 0x000fe400078e0a05 */
[----:B------:R-:W-:Y:S01]  /*147a0*/  @!P2 IMAD.MOV R191, RZ, RZ, -R191 ;  /* 0x000000ffffbfa224 */ /* 0x000fe200078e0abf */
[----:B------:R-:W-:Y:S01]  /*147b0*/  ISETP.GE.AND P2, PT, R247, RZ, PT ;  /* 0x000000fff700720c */ /* 0x000fe20003f46270 */
[----:B------:R-:W-:Y:S02]  /*147c0*/  VIADD R247, R3, 0x8e ;  /* 0x0000008e03f77836 */ /* 0x000fe40000000000 */
[C---:B------:R-:W-:Y:S02]  /*147d0*/  IMAD R201, R2.reuse, R5, R201 ;  /* 0x0000000502c97224 */ /* 0x040fe400078e02c9 */
[----:B------:R-:W-:Y:S01]  /*147e0*/  @!P4 IMAD.MOV R187, RZ, RZ, -R187 ;  /* 0x000000ffffbbc224 */ /* 0x000fe200078e0abb */
[C---:B------:R-:W-:Y:S01]  /*147f0*/  ISETP.GT.U32.AND P4, PT, R2.reuse, R197, PT ;  /* 0x000000c50200720c */ /* 0x040fe20003f84070 */
[--C-:B------:R-:W-:Y:S01]  /*14800*/  @!P0 IMAD.IADD R195, R195, 0x1, -R2.reuse ;  /* 0x00000001c3c38824 */ /* 0x100fe200078e0a02 */
[----:B------:R-:W-:Y:S01]  /*14810*/  IABS R203, R247 ;  /* 0x000000f700cb7213 */ /* 0x000fe20000000000 */
[----:B------:R-:W-:Y:S01]  /*14820*/  @!P3 IMAD.IADD R199, R199, 0x1, -R2 ;  /* 0x00000001c7c7b824 */ /* 0x000fe200078e0a02 */
[----:B------:R-:W-:Y:S01]  /*14830*/  ISETP.GT.U32.AND P3, PT, R2, R201, PT ;  /* 0x000000c90200720c */ /* 0x000fe20003f64070 */
[----:B------:R-:W-:Y:S01]  /*14840*/  @!P5 IMAD.MOV R195, RZ, RZ, -R195 ;  /* 0x000000ffffc3d224 */ /* 0x000fe200078e0ac3 */
[----:B------:R-:W-:Y:S01]  /*14850*/  ISETP.GE.AND P0, PT, R247, RZ, PT ;  /* 0x000000fff700720c */ /* 0x000fe20003f06270 */
[----:B------:R-:W-:Y:S01]  /*14860*/  IMAD.HI.U32 R5, R4, R203, RZ ;  /* 0x000000cb04057227 */ /* 0x000fe200078e00ff */
[----:B------:R-:W-:-:S03]  /*14870*/  ISETP.GT.U32.AND P5, PT, R2, R199, PT ;  /* 0x000000c70200720c */ /* 0x000fc60003fa4070 */
[----:B------:R-:W-:Y:S02]  /*14880*/  VIADD R247, R3, 0x8d ;  /* 0x0000008d03f77836 */ /* 0x000fe40000000000 */
[----:B------:R-:W-:Y:S02]  /*14890*/  IMAD.MOV R5, RZ, RZ, -R5 ;  /* 0x000000ffff057224 */ /* 0x000fe400078e0a05 */
[----:B------:R-:W-:Y:S01]  /*148a0*/  @!P6 IMAD.MOV R193, RZ, RZ, -R193 ;  /* 0x000000ffffc1e224 */ /* 0x000fe200078e0ac1 */
[----:B------:R-:W-:Y:S01]  /*148b0*/  ISETP.GE.AND P6, PT, R246, RZ, PT ;  /* 0x000000fff600720c */ /* 0x000fe20003fc6270 */
[----:B------:R-:W-:Y:S01]  /*148c0*/  @!P4 IMAD.IADD R197, R197, 0x1, -R2 ;  /* 0x00000001c5c5c824 */ /* 0x000fe200078e0a02 */
[----:B------:R-:W-:Y:S01]  /*148d0*/  ISETP.GE.AND P4, PT, R247, RZ, PT ;  /* 0x000000fff700720c */ /* 0x000fe20003f86270 */
[C---:B------:R-:W-:Y:S01]  /*148e0*/  VIADD R246, R3.reuse, 0x8c ;  /* 0x0000008c03f67836 */ /* 0x040fe20000000000 */
[----:B------:R-:W-:Y:S01]  /*148f0*/  IABS R205, R247 ;  /* 0x000000f700cd7213 */ /* 0x000fe20000000000 */
[----:B------:R-:W-:-:S02]  /*14900*/  VIADD R247, R3, 0x8b ;  /* 0x0000008b03f77836 */ /* 0x000fc40000000000 */
[C---:B------:R-:W-:Y:S01]  /*14910*/  IMAD R203, R2.reuse, R5, R203 ;  /* 0x0000000502cb7224 */ /* 0x040fe200078e02cb */
[----:B------:R-:W-:Y:S01]  /*14920*/  IABS R207, R246 ;  /* 0x000000f600cf7213 */ /* 0x000fe20000000000 */
[--C-:B------:R-:W-:Y:S01]  /*14930*/  @!P3 IMAD.IADD R201, R201, 0x1, -R2.reuse ;  /* 0x00000001c9c9b824 */ /* 0x100fe200078e0a02 */
[----:B------:R-:W-:Y:S01]  /*14940*/  IABS R208, R247 ;  /* 0x000000f700d07213 */ /* 0x000fe20000000000 */
[----:B------:R-:W-:Y:S01]  /*14950*/  @!P5 IMAD.IADD R199, R199, 0x1, -R2 ;  /* 0x00000001c7c7d824 */ /* 0x000fe200078e0a02 */
[----:B------:R-:W-:Y:S01]  /*14960*/  ISETP.GT.U32.AND P5, PT, R2, R203, PT ;  /* 0x000000cb0200720c */ /* 0x000fe20003fa4070 */
[----:B------:R-:W-:Y:S01]  /*14970*/  IMAD.HI.U32 R5, R4, R205, RZ ;  /* 0x000000cd04057227 */ /* 0x000fe200078e00ff */
[----:B------:R-:W-:-:S03]  /*14980*/  ISETP.GT.U32.AND P3, PT, R2, R201, PT ;  /* 0x000000c90200720c */ /* 0x000fc60003f64070 */
[----:B------:R-:W-:Y:S02]  /*14990*/  IMAD.MOV R5, RZ, RZ, -R5 ;  /* 0x000000ffff057224 */ /* 0x000fe400078e0a05 */
[----:B------:R-:W-:-:S04]  /*149a0*/  IMAD.HI.U32 R9, R4, R207, RZ ;  /* 0x000000cf04097227 */ /* 0x000fc800078e00ff */
[----:B------:R-:W-:-:S04]  /*149b0*/  IMAD.HI.U32 R7, R4, R208, RZ ;  /* 0x000000d004077227 */ /* 0x000fc800078e00ff */
[C---:B------:R-:W-:Y:S02]  /*149c0*/  IMAD R205, R2.reuse, R5, R205 ;  /* 0x0000000502cd7224 */ /* 0x040fe400078e02cd */
[----:B------:R-:W-:Y:S02]  /*149d0*/  IMAD.MOV R9, RZ, RZ, -R9 ;  /* 0x000000ffff097224 */ /* 0x000fe400078e0a09 */
[----:B------:R-:W-:Y:S02]  /*149e0*/  IMAD.MOV R7, RZ, RZ, -R7 ;  /* 0x000000ffff077224 */ /* 0x000fe400078e0a07 */
[----:B------:R-:W-:Y:S02]  /*149f0*/  VIADD R230, R3, 0x8a ;  /* 0x0000008a03e67836 */ /* 0x000fe40000000000 */
[----:B------:R-:W-:Y:S02]  /*14a00*/  @!P5 IMAD.IADD R203, R203, 0x1, -R2 ;  /* 0x00000001cbcbd824 */ /* 0x000fe400078e0a02 */
[C---:B------:R-:W-:Y:S01]  /*14a10*/  IMAD R207, R2.reuse, R9, R207 ;  /* 0x0000000902cf7224 */ /* 0x040fe200078e02cf */
[----:B------:R-:W-:Y:S01]  /*14a20*/  IABS R210, R230 ;  /* 0x000000e600d27213 */ /* 0x000fe20000000000 */
[C---:B------:R-:W-:Y:S01]  /*14a30*/  IMAD R208, R2.reuse, R7, R208 ;  /* 0x0000000702d07224 */ /* 0x040fe200078e02d0 */
[C---:B------:R-:W-:Y:S01]  /*14a40*/  ISETP.GT.U32.AND P5, PT, R2.reuse, R203, PT ;  /* 0x000000cb0200720c */ /* 0x040fe20003fa4070 */
[----:B------:R-:W-:Y:S01]  /*14a50*/  @!P3 IMAD.IADD R201, R201, 0x1, -R2 ;  /* 0x00000001c9c9b824 */ /* 0x000fe200078e0a02 */
[C---:B------:R-:W-:Y:S01]  /*14a60*/  ISETP.GT.U32.AND P3, PT, R2.reuse, R205, PT ;  /* 0x000000cd0200720c */ /* 0x040fe20003f64070 */
[----:B------:R-:W-:Y:S01]  /*14a70*/  @!P2 IMAD.MOV R199, RZ, RZ, -R199 ;  /* 0x000000ffffc7a224 */ /* 0x000fe200078e0ac7 */
[C---:B------:R-:W-:Y:S01]  /*14a80*/  ISETP.GT.U32.AND P2, PT, R2.reuse, R207, PT ;  /* 0x000000cf0200720c */ /* 0x040fe20003f44070 */
[----:B------:R-:W-:Y:S01]  /*14a90*/  @!P6 IMAD.MOV R201, RZ, RZ, -R201 ;  /* 0x000000ffffc9e224 */ /* 0x000fe200078e0ac9 */
[----:B------:R-:W-:Y:S01]  /*14aa0*/  ISETP.GT.U32.AND P6, PT, R2, R208, PT ;  /* 0x000000d00200720c */ /* 0x000fe20003fc4070 */
[----:B------:R-:W-:-:S02]  /*14ab0*/  VIADD R238, R3, 0x89 ;  /* 0x0000008903ee7836 */ /* 0x000fc40000000000 */
[----:B------:R-:W-:-:S03]  /*14ac0*/  IMAD.HI.U32 R5, R4, R210, RZ ;  /* 0x000000d204057227 */ /* 0x000fc600078e00ff */
[----:B------:R-:W-:Y:S01]  /*14ad0*/  IABS R212, R238 ;  /* 0x000000ee00d47213 */ /* 0x000fe20000000000 */
[----:B------:R-:W-:Y:S02]  /*14ae0*/  IMAD.MOV R7, RZ, RZ, -R5 ;  /* 0x000000ffff077224 */ /* 0x000fe400078e0a05 */
[----:B------:R-:W-:Y:S02]  /*14af0*/  @!P3 IMAD.IADD R205, R205, 0x1, -R2 ;  /* 0x00000001cdcdb824 */ /* 0x000fe400078e0a02 */
[----:B------:R-:W-:Y:S02]  /*14b00*/  VIADD R244, R3, 0x88 ;  /* 0x0000008803f47836 */ /* 0x000fe40000000000 */
[----:B------:R-:W-:-:S03]  /*14b10*/  IMAD.HI.U32 R5, R4, R212, RZ ;  /* 0x000000d404057227 */ /* 0x000fc600078e00ff */
[----:B------:R-:W-:Y:S01]  /*14b20*/  IABS R214, R244 ;  /* 0x000000f400d67213 */ /* 0x000fe20000000000 */
[--C-:B------:R-:W-:Y:S01]  /*14b30*/  @!P5 IMAD.IADD R203, R203, 0x1, -R2.reuse ;  /* 0x00000001cbcbd824 */ /* 0x100fe200078e0a02 */
[----:B------:R-:W-:Y:S01]  /*14b40*/  ISETP.GE.AND P5, PT, R247, RZ, PT ;  /* 0x000000fff700720c */ /* 0x000fe20003fa6270 */
[--C-:B------:R-:W-:Y:S01]  /*14b50*/  @!P2 IMAD.IADD R207, R207, 0x1, -R2.reuse ;  /* 0x00000001cfcfa824 */ /* 0x100fe200078e0a02 */
[----:B------:R-:W-:Y:S01]  /*14b60*/  ISETP.GT.U32.AND P2, PT, R2, R205, PT ;  /* 0x000000cd0200720c */ /* 0x000fe20003f44070 */
[----:B------:R-:W-:Y:S02]  /*14b70*/  @!P6 IMAD.IADD R208, R208, 0x1, -R2 ;  /* 0x00000001d0d0e824 */ /* 0x000fe400078e0a02 */
[----:B------:R-:W-:Y:S01]  /*14b80*/  IMAD.MOV R5, RZ, RZ, -R5 ;  /* 0x000000ffff057224 */ /* 0x000fe200078e0a05 */
[C---:B------:R-:W-:Y:S01]  /*14b90*/  ISETP.GT.U32.AND P6, PT, R2.reuse, R207, PT ;  /* 0x000000cf0200720c */ /* 0x040fe20003fc4070 */
[C---:B------:R-:W-:Y:S02]  /*14ba0*/  IMAD R210, R2.reuse, R7, R210 ;  /* 0x0000000702d27224 */ /* 0x040fe400078e02d2 */
[----:B------:R-:W-:Y:S01]  /*14bb0*/  @!P0 IMAD.MOV R203, RZ, RZ, -R203 ;  /* 0x000000ffffcb8224 */ /* 0x000fe200078e0acb */
[C---:B------:R-:W-:Y:S01]  /*14bc0*/  ISETP.GT.U32.AND P0, PT, R2.reuse, R208, PT ;  /* 0x000000d00200720c */ /* 0x040fe20003f04070 */
[C---:B------:R-:W-:Y:S01]  /*14bd0*/  IMAD R212, R2.reuse, R5, R212 ;  /* 0x0000000502d47224 */ /* 0x040fe200078e02d4 */
[----:B------:R-:W-:Y:S01]  /*14be0*/  ISETP.GT.U32.AND P3, PT, R2, R210, PT ;  /* 0x000000d20200720c */ /* 0x000fe20003f64070 */
[----:B------:R-:W-:-:S04]  /*14bf0*/  IMAD.HI.U32 R5, R4, R214, RZ ;  /* 0x000000d604057227 */ /* 0x000fc800078e00ff */
[C---:B------:R-:W-:Y:S02]  /*14c00*/  VIADD R236, R3.reuse, 0x87 ;  /* 0x0000008703ec7836 */ /* 0x040fe40000000000 */
[----:B------:R-:W-:Y:S02]  /*14c10*/  IMAD.MOV R5, RZ, RZ, -R5 ;  /* 0x000000ffff057224 */ /* 0x000fe400078e0a05 */
[----:B------:R-:W-:Y:S01]  /*14c20*/  @!P1 IMAD.MOV R197, RZ, RZ, -R197 ;  /* 0x000000ffffc59224 */ /* 0x000fe200078e0ac5 */
[----:B------:R-:W-:Y:S01]  /*14c30*/  ISETP.GE.AND P1, PT, R246, RZ, PT ;  /* 0x000000fff600720c */ /* 0x000fe20003f26270 */
[----:B------:R-:W-:Y:S01]  /*14c40*/  VIADD R246, R3, 0x86 ;  /* 0x0000008603f67836 */ /* 0x000fe20000000000 */
[----:B------:R-:W-:Y:S01]  /*14c50*/  IABS R216, R236 ;  /* 0x000000ec00d87213 */ /* 0x000fe20000000000 */
[----:B------:R-:W-:Y:S01]  /*14c60*/  @!P2 IMAD.IADD R205, R205, 0x1, -R2 ;  /* 0x00000001cdcda824 */ /* 0x000fe200078e0a02 */
[C---:B------:R-:W-:Y:S01]  /*14c70*/  ISETP.GT.U32.AND P2, PT, R2.reuse, R212, PT ;  /* 0x000000d40200720c */ /* 0x040fe20003f44070 */
[----:B------:R-:W-:Y:S01]  /*14c80*/  IMAD R214, R2, R5, R214 ;  /* 0x0000000502d67224 */ /* 0x000fe200078e02d6 */
[----:B------:R-:W-:Y:S01]  /*14c90*/  IABS R218, R246 ;  /* 0x000000f600da7213 */ /* 0x000fe20000000000 */
[----:B------:R-:W-:-:S02]  /*14ca0*/  @!P0 IMAD.IADD R208, R208, 0x1, -R2 ;  /* 0x00000001d0d08824 */ /* 0x000fc400078e0a02 */
[----:B------:R-:W-:Y:S01]  /*14cb0*/  IMAD.HI.U32 R9, R4, R216, RZ ;  /* 0x000000d804097227 */ /* 0x000fe200078e00ff */
[----:B------:R-:W-:-:S03]  /*14cc0*/  ISETP.GT.U32.AND P0, PT, R2, R214, PT ;  /* 0x000000d60200720c */ /* 0x000fc60003f04070 */
[----:B------:R-:W-:Y:S02]  /*14cd0*/  @!P3 IMAD.IADD R210, R210, 0x1, -R2 ;  /* 0x00000001d2d2b824 */ /* 0x000fe400078e0a02 */
[----:B------:R-:W-:-:S03]  /*14ce0*/  IMAD.HI.U32 R7, R4, R218, RZ ;  /* 0x000000da04077227 */ /* 0x000fc600078e00ff */
[C---:B------:R-:W-:Y:S01]  /*14cf0*/  ISETP.GT.U32.AND P3, PT, R2.reuse, R210, PT ;  /* 0x000000d20200720c */ /* 0x040fe20003f64070 */
[----:B------:R-:W-:Y:S02]  /*14d00*/  IMAD.MOV R9, RZ, RZ, -R9 ;  /* 0x000000ffff097224 */ /* 0x000fe400078e0a09 */
[----:B------:R-:W-:Y:S02]  /*14d10*/  VIADD R247, R3, 0x85 ;  /* 0x0000008503f77836 */ /* 0x000fe40000000000 */
[----:B------:R-:W-:Y:S02]  /*14d20*/  IMAD.MOV R7, RZ, RZ, -R7 ;  /* 0x000000ffff077224 */ /* 0x000fe400078e0a07 */
[----:B------:R-:W-:Y:S01]  /*14d30*/  IMAD R216, R2, R9, R216 ;  /* 0x0000000902d87224 */ /* 0x000fe200078e02d8 */
[----:B------:R-:W-:Y:S01]  /*14d40*/  IABS R220, R247 ;  /* 0x000000f700dc7213 */ /* 0x000fe20000000000 */
[----:B------:R-:W-:Y:S01]  /*14d50*/  @!P2 IMAD.IADD R212, R212, 0x1, -R2 ;  /* 0x00000001d4d4a824 */ /* 0x000fe200078e0a02 */
[----:B------:R-:W-:Y:S01]  /*14d60*/  ISETP.GE.AND P2, PT, R244, RZ, PT ;  /* 0x000000fff400720c */ /* 0x000fe20003f46270 */
[----:B------:R-:W-:-:S02]  /*14d70*/  IMAD R218, R2, R7, R218 ;  /* 0x0000000702da7224 */ /* 0x000fc400078e02da */
[----:B------:R-:W-:Y:S01]  /*14d80*/  @!P4 IMAD.MOV R205, RZ, RZ, -R205 ;  /* 0x000000ffffcdc224 */ /* 0x000fe200078e0acd */
[----:B------:R-:W-:Y:S01]  /*14d90*/  ISETP.GT.U32.AND P4, PT, R2, R216, PT ;  /* 0x000000d80200720c */ /* 0x000fe20003f84070 */
[----:B------:R-:W-:Y:S01]  /*14da0*/  @!P0 IMAD.IADD R214, R214, 0x1, -R2 ;  /* 0x00000001d6d68824 */ /* 0x000fe200078e0a02 */
[----:B------:R-:W-:Y:S01]  /*14db0*/  ISETP.GT.U32.AND P0, PT, R2, R212, PT ;  /* 0x000000d40200720c */ /* 0x000fe20003f04070 */
[----:B------:R-:W-:-:S04]  /*14dc0*/  IMAD.HI.U32 R5, R4, R220, RZ ;  /* 0x000000dc04057227 */ /* 0x000fc800078e00ff */
[----:B------:R-:W-:Y:S01]  /*14dd0*/  @!P5 IMAD.MOV R208, RZ, RZ, -R208 ;  /* 0x000000ffffd0d224 */ /* 0x000fe200078e0ad0 */
[----:B------:R-:W-:Y:S01]  /*14de0*/  ISETP.GT.U32.AND P5, PT, R2, R218, PT ;  /* 0x000000da0200720c */ /* 0x000fe20003fa4070 */
[----:B------:R-:W-:Y:S02]  /*14df0*/  IMAD.MOV R5, RZ, RZ, -R5 ;  /* 0x000000ffff057224 */ /* 0x000fe400078e0a05 */
[----:B------:R-:W-:Y:S01]  /*14e00*/  @!P3 IMAD.IADD R210, R210, 0x1, -R2 ;  /* 0x00000001d2d2b824 */ /* 0x000fe200078e0a02 */
[----:B------:R-:W-:Y:S01]  /*14e10*/  ISETP.GE.AND P3, PT, R238, RZ, PT ;  /* 0x000000ffee00720c */ /* 0x000fe20003f66270 */
[C---:B------:R-:W-:Y:S02]  /*14e20*/  VIADD R238, R3.reuse, 0x84 ;  /* 0x0000008403ee7836 */ /* 0x040fe40000000000 */
[----:B------:R-:W-:Y:S02]  /*14e30*/  IMAD R220, R2, R5, R220 ;  /* 0x0000000502dc7224 */ /* 0x000fe400078e02dc */
[----:B------:R-:W-:Y:S01]  /*14e40*/  VIADD R244, R3, 0x83 ;  /* 0x0000008303f47836 */ /* 0x000fe20000000000 */
[----:B------:R-:W-:Y:S01]  /*14e50*/  IABS R222, R238 ;  /* 0x000000ee00de7213 */ /* 0x000fe20000000000 */
[--C-:B------:R-:W-:Y:S01]  /*14e60*/  @!P4 IMAD.IADD R216, R216, 0x1, -R2.reuse ;  /* 0x00000001d8d8c824 */ /* 0x100fe200078e0a02 */
[----:B------:R-:W-:Y:S01]  /*14e70*/  ISETP.GE.AND P4, PT, R247, RZ, PT ;  /* 0x000000fff700720c */ /* 0x000fe20003f86270 */
[--C-:B------:R-:W-:Y:S01]  /*14e80*/  @!P6 IMAD.IADD R207, R207, 0x1, -R2.reuse ;  /* 0x00000001cfcfe824 */ /* 0x100fe200078e0a02 */
[----:B------:R-:W-:Y:S01]  /*14e90*/  ISETP.GE.AND P6, PT, R230, RZ, PT ;  /* 0x000000ffe600720c */ /* 0x000fe20003fc6270 */
[--C-:B------:R-:W-:Y:S01]  /*14ea0*/  @!P0 IMAD.IADD R212, R212, 0x1, -R2.reuse ;  /* 0x00000001d4d48824 */ /* 0x100fe200078e0a02 */
[----:B------:R-:W-:Y:S01]  /*14eb0*/  ISETP.GT.U32.AND P0, PT, R2, R220, PT ;  /* 0x000000dc0200720c */ /* 0x000fe20003f04070 */
[----:B------:R-:W-:Y:S01]  /*14ec0*/  @!P5 IMAD.IADD R218, R218, 0x1, -R2 ;  /* 0x00000001dadad824 */ /* 0x000fe200078e0a02 */
[----:B------:R-:W-:Y:S01]  /*14ed0*/  IABS R224, R244 ;  /* 0x000000f400e07213 */ /* 0x000fe20000000000 */
[----:B------:R-:W-:Y:S01]  /*14ee0*/  @!P1 IMAD.MOV R207, RZ, RZ, -R207 ;  /* 0x000000ffffcf9224 */ /* 0x000fe200078e0acf */
[----:B------:R-:W-:Y:S01]  /*14ef0*/  ISETP.GT.U32.AND P5, PT, R2, R216, PT ;  /* 0x000000d80200720c */ /* 0x000fe20003fa4070 */
[----:B------:R-:W-:Y:S01]  /*14f00*/  IMAD.HI.U32 R7, R4, R222, RZ ;  /* 0x000000de04077227 */ /* 0x000fe200078e00ff */
[----:B------:R-:W-:-:S03]  /*14f10*/  ISETP.GT.U32.AND P1, PT, R2, R214, PT ;  /* 0x000000d60200720c */ /* 0x000fc60003f24070 */
[----:B------:R-:W-:Y:S01]  /*14f20*/  @!P3 IMAD.MOV R212, RZ, RZ, -R212 ;  /* 0x000000ffffd4b224 */ /* 0x000fe200078e0ad4 */
[----:B------:R-:W-:Y:S01]  /*14f30*/  ISETP.GT.U32.AND P3, PT, R2, R218, PT ;  /* 0x000000da0200720c */ /* 0x000fe20003f64070 */
[----:B------:R-:W-:-:S04]  /*14f40*/  IMAD.HI.U32 R5, R4, R224, RZ ;  /* 0x000000e004057227 */ /* 0x000fc800078e00ff */
[----:B------:R-:W-:Y:S02]  /*14f50*/  IMAD.MOV R7, RZ, RZ, -R7 ;  /* 0x000000ffff077224 */ /* 0x000fe400078e0a07 */
[C---:B------:R-:W-:Y:S02]  /*14f60*/  VIADD R221, R3.reuse, 0x81 ;  /* 0x0000008103dd7836 */ /* 0x040fe40000000000 */
[----:B------:R-:W-:Y:S02]  /*14f70*/  IMAD R222, R2, R7, R222 ;  /* 0x0000000702de7224 */ /* 0x000fe400078e02de */
[----:B------:R-:W-:Y:S01]  /*14f80*/  IMAD.MOV R5, RZ, RZ, -R5 ;  /* 0x000000ffff057224 */ /* 0x000fe200078e0a05 */
[----:B------:R-:W-:Y:S01]  /*14f90*/  IABS R232, R221 ;  /* 0x000000dd00e87213 */ /* 0x000fe20000000000 */
[----:B------:R-:W-:Y:S02]  /*14fa0*/  @!P0 IMAD.IADD R220, R220, 0x1, -R2 ;  /* 0x00000001dcdc8824 */ /* 0x000fe400078e0a02 */
[----:B------:R-:W-:-:S02]  /*14fb0*/  VIADD R247, R3, 0x80 ;  /* 0x0000008003f77836 */ /* 0x000fc40000000000 */
[----:B------:R-:W-:Y:S01]  /*14fc0*/  @!P6 IMAD.MOV R210, RZ, RZ, -R210 ;  /* 0x000000ffffd2e224 */ /* 0x000fe200078e0ad2 */
[----:B------:R-:W-:Y:S01]  /*14fd0*/  ISETP.GE.AND P6, PT, R236, RZ, PT ;  /* 0x000000ffec00720c */ /* 0x000fe20003fc6270 */
[C---:B------:R-:W-:Y:S01]  /*14fe0*/  IMAD R224, R2.reuse, R5, R224 ;  /* 0x0000000502e07224 */ /* 0x040fe200078e02e0 */
[----:B------:R-:W-:Y:S01]  /*14ff0*/  ISETP.GT.U32.AND P0, PT, R2, R220, PT ;  /* 0x000000dc0200720c */ /* 0x000fe20003f04070 */
[--C-:B------:R-:W-:Y:S01]  /*15000*/  @!P5 IMAD.IADD R216, R216, 0x1, -R2.reuse ;  /* 0x00000001d8d8d824 */ /* 0x100fe200078e0a02 */
[----:B------:R-:W-:Y:S01]  /*15010*/  ISETP.GT.U32.AND P5, PT, R2, R222, PT ;  /* 0x000000de0200720c */ /* 0x000fe20003fa4070 */
[----:B------:R-:W-:Y:S01]  /*15020*/  @!P1 IMAD.IADD R214, R214, 0x1, -R2 ;  /* 0x00000001d6d69824 */ /* 0x000fe200078e0a02 */
[----:B------:R-:W-:Y:S01]  /*15030*/  ISETP.GE.AND P1, PT, R246, RZ, PT ;  /* 0x000000fff600720c */ /* 0x000fe20003f26270 */
[----:B------:R-:W-:Y:S01]  /*15040*/  IMAD.HI.U32 R5, R4, R228, RZ ;  /* 0x000000e404057227 */ /* 0x000fe200078e00ff */
[----:B------:R-:W-:-:S03]  /*15050*/  IABS R236, R247 ;  /* 0x000000f700ec7213 */ /* 0x000fc60000000000 */
[----:B------:R-:W-:-:S04]  /*15060*/  IMAD.HI.U32 R9, R4, R232, RZ ;  /* 0x000000e804097227 */ /* 0x000fc800078e00ff */
[----:B------:R-:W-:Y:S01]  /*15070*/  @!P3 IMAD.IADD R218, R218, 0x1, -R2 ;  /* 0x00000001dadab824 */ /* 0x000fe200078e0a02 */
[----:B------:R-:W-:Y:S01]  /*15080*/  ISETP.GT.U32.AND P3, PT, R2, R224, PT ;  /* 0x000000e00200720c */ /* 0x000fe20003f64070 */
[----:B------:R-:W-:Y:S02]  /*15090*/  IMAD.MOV R5, RZ, RZ, -R5 ;  /* 0x000000ffff057224 */ /* 0x000fe400078e0a05 */
[----:B------:R-:W-:-:S04]  /*150a0*/  IMAD.HI.U32 R7, R4, R236, RZ ;  /* 0x000000ec04077227 */ /* 0x000fc800078e00ff */
[----:B------:R-:W-:Y:S02]  /*150b0*/  IMAD.MOV R9, RZ, RZ, -R9 ;  /* 0x000000ffff097224 */ /* 0x000fe400078e0a09 */
[C---:B------:R-:W-:Y:S02]  /*150c0*/  IMAD R228, R2.reuse, R5, R228 ;  /* 0x0000000502e47224 */ /* 0x040fe400078e02e4 */
[----:B------:R-:W-:Y:S02]  /*150d0*/  VIADD R246, R3, 0x7f ;  /* 0x0000007f03f67836 */ /* 0x000fe40000000000 */
[----:B------:R-:W-:Y:S02]  /*150e0*/  IMAD.MOV R7, RZ, RZ, -R7 ;  /* 0x000000ffff077224 */ /* 0x000fe400078e0a07 */
[----:B------:R-:W-:Y:S01]  /*150f0*/  IMAD R232, R2, R9, R232 ;  /* 0x0000000902e87224 */ /* 0x000fe200078e02e8 */
[----:B------:R-:W-:Y:S01]  /*15100*/  IABS R240, R246 ;  /* 0x000000f600f07213 */ /* 0x000fe20000000000 */
[--C-:B------:R-:W-:Y:S01]  /*15110*/  @!P5 IMAD.IADD R222, R222, 0x1, -R2.reuse ;  /* 0x00000001deded824 */ /* 0x100fe200078e0a02 */
[----:B------:R-:W-:Y:S01]  /*15120*/  ISETP.GT.U32.AND P5, PT, R2, R228, PT ;  /* 0x000000e40200720c */ /* 0x000fe20003fa4070 */
[----:B------:R-:W-:Y:S01]  /*15130*/  @!P0 IMAD.IADD R220, R220, 0x1, -R2 ;  /* 0x00000001dcdc8824 */ /* 0x000fe200078e0a02 */
[----:B------:R-:W-:Y:S01]  /*15140*/  ISETP.GE.AND P0, PT, R238, RZ, PT ;  /* 0x000000ffee00720c */ /* 0x000fe20003f06270 */
[----:B------:R-:W-:-:S02]  /*15150*/  IMAD R236, R2, R7, R236 ;  /* 0x0000000702ec7224 */ /* 0x000fc400078e02ec */
[----:B------:R-:W-:Y:S01]  /*15160*/  @!P1 IMAD.MOV R218, RZ, RZ, -R218 ;  /* 0x000000ffffda9224 */ /* 0x000fe200078e0ada */
[----:B------:R-:W-:Y:S01]  /*15170*/  ISETP.GT.U32.AND P1, PT, R2, R232, PT ;  /* 0x000000e80200720c */ /* 0x000fe20003f24070 */
[----:B------:R-:W-:Y:S01]  /*15180*/  @!P3 IMAD.IADD R224, R224, 0x1, -R2 ;  /* 0x00000001e0e0b824 */ /* 0x000fe200078e0a02 */
[----:B------:R-:W-:Y:S01]  /*15190*/  ISETP.GE.AND P3, PT, R244, RZ, PT ;  /* 0x000000fff400720c */ /* 0x000fe20003f66270 */
[----:B------:R-:W-:Y:S01]  /*151a0*/  @!P2 IMAD.MOV R214, RZ, RZ, -R214 ;  /* 0x000000ffffd6a224 */ /* 0x000fe200078e0ad6 */
[C---:B------:R-:W-:Y:S01]  /*151b0*/  ISETP.GT.U32.AND P2, PT, R2.reuse, R222, PT ;  /* 0x000000de0200720c */ /* 0x040fe20003f44070 */
[----:B------:R-:W-:Y:S01]  /*151c0*/  @!P4 IMAD.MOV R220, RZ, RZ, -R220 ;  /* 0x000000ffffdcc224 */ /* 0x000fe200078e0adc */
[----:B------:R-:W-:Y:S01]  /*151d0*/  ISETP.GT.U32.AND P4, PT, R2, R236, PT ;  /* 0x000000ec0200720c */ /* 0x000fe20003f84070 */
[----:B------:R-:W-:-:S04]  /*151e0*/  IMAD.HI.U32 R5, R4, R240, RZ ;  /* 0x000000f004057227 */ /* 0x000fc800078e00ff */
[----:B------:R-:W-:Y:S01]  /*151f0*/  @!P6 IMAD.MOV R216, RZ, RZ, -R216 ;  /* 0x000000ffffd8e224 */ /* 0x000fe200078e0ad8 */
[----:B------:R-:W-:Y:S01]  /*15200*/  ISETP.GT.U32.AND P6, PT, R2, R224, PT ;  /* 0x000000e00200720c */ /* 0x000fe20003fc4070 */
[C---:B------:R-:W-:Y:S02]  /*15210*/  VIADD R230, R3.reuse, 0x7e ;  /* 0x0000007e03e67836 */ /* 0x040fe40000000000 */
[----:B------:R-:W-:Y:S02]  /*15220*/  IMAD.MOV R5, RZ, RZ, -R5 ;  /* 0x000000ffff057224 */ /* 0x000fe400078e0a05 */
[----:B------:R-:W-:Y:S01]  /*15230*/  VIADD R238, R3, 0x7d ;  /* 0x0000007d03ee7836 */ /* 0x000fe20000000000 */
[----:B------:R-:W-:Y:S01]  /*15240*/  IABS R244, R230 ;  /* 0x000000e600f47213 */ /* 0x000fe20000000000 */
[----:B------:R-:W-:Y:S02]  /*15250*/  @!P5 IMAD.IADD R228, R228, 0x1, -R2 ;  /* 0x00000001e4e4d824 */ /* 0x000fe400078e0a02 */
[----:B------:R-:W-:Y:S01]  /*15260*/  IMAD R240, R2, R5, R240 ;  /* 0x0000000502f07224 */ /* 0x000fe200078e02f0 */
[----:B------:R-:W-:Y:S01]  /*15270*/  IABS R5, R238 ;  /* 0x000000ee00057213 */ /* 0x000fe20000000000 */
[----:B------:R-:W-:Y:S01]  /*15280*/  @!P1 IMAD.IADD R232, R232, 0x1, -R2 ;  /* 0x00000001e8e89824 */ /* 0x000fe200078e0a02 */
[----:B------:R-:W-:Y:S01]  /*15290*/  ISETP.GT.U32.AND P5, PT, R2, R228, PT ;  /* 0x000000e40200720c */ /* 0x000fe20003fa4070 */
[----:B------:R-:W-:Y:S01]  /*152a0*/  IMAD.HI.U32 R9, R4, R244, RZ ;  /* 0x000000f404097227 */ /* 0x000fe200078e00ff */
[----:B------:R-:W-:-:S03]  /*152b0*/  ISETP.GE.AND P1, PT, R247, RZ, PT ;  /* 0x000000fff700720c */ /* 0x000fc60003f26270 */
[--C-:B------:R-:W-:Y:S01]  /*152c0*/  @!P2 IMAD.IADD R222, R222, 0x1, -R2.reuse ;  /* 0x00000001dedea824 */ /* 0x100fe200078e0a02 */
[----:B------:R-:W-:Y:S01]  /*152d0*/  ISETP.GT.U32.AND P2, PT, R2, R240, PT ;  /* 0x000000f00200720c */ /* 0x000fe20003f44070 */
[----:B------:R-:W-:Y:S01]  /*152e0*/  @!P4 IMAD.IADD R236, R236, 0x1, -R2 ;  /* 0x00000001ececc824 */ /* 0x000fe200078e0a02 */
[----:B------:R-:W-:Y:S01]  /*152f0*/  ISETP.GT.U32.AND P4, PT, R2, R232, PT ;  /* 0x000000e80200720c */ /* 0x000fe20003f84070 */
[----:B------:R-:W-:-:S04]  /*15300*/  IMAD.HI.U32 R7, R4, R5, RZ ;  /* 0x0000000504077227 */ /* 0x000fc800078e00ff */
[----:B------:R-:W-:Y:S01]  /*15310*/  @!P6 IMAD.IADD R224, R224, 0x1, -R2 ;  /* 0x00000001e0e0e824 */ /* 0x000fe200078e0a02 */
[----:B------:R-:W-:Y:S01]  /*15320*/  ISETP.GE.AND P6, PT, R215, RZ, PT ;  /* 0x000000ffd700720c */ /* 0x000fe20003fc6270 */
[----:B------:R-:W-:Y:S02]  /*15330*/  IMAD.MOV R9, RZ, RZ, -R9 ;  /* 0x000000ffff097224 */ /* 0x000fe400078e0a09 */
[----:B------:R-:W-:Y:S02]  /*15340*/  IMAD.MOV R7, RZ, RZ, -R7 ;  /* 0x000000ffff077224 */ /* 0x000fe400078e0a07 */
[C---:B------:R-:W-:Y:S02]  /*15350*/  IMAD R244, R2.reuse, R9, R244 ;  /* 0x0000000902f47224 */ /* 0x040fe400078e02f4 */
[----:B------:R-:W-:Y:S02]  /*15360*/  IMAD R5, R2, R7, R5 ;  /* 0x0000000702057224 */ /* 0x000fe400078e0205 */
[----:B------:R-:W-:-:S02]  /*15370*/  VIADD R247, R3, 0x7c ;  /* 0x0000007c03f77836 */ /* 0x000fc40000000000 */
[----:B------:R-:W-:Y:S01]  /*15380*/  @!P3 IMAD.MOV R224, RZ, RZ, -R224 ;  /* 0x000000ffffe0b224 */ /* 0x000fe200078e0ae0 */
[----:B------:R-:W-:Y:S01]  /*15390*/  ISETP.GT.U32.AND P3, PT, R2, R244, PT ;  /* 0x000000f40200720c */ /* 0x000fe20003f64070 */
[--C-:B------:R-:W-:Y:S01]  /*153a0*/  @!P5 IMAD.IADD R228, R228, 0x1, -R2.reuse ;  /* 0x00000001e4e4d824 */ /* 0x100fe200078e0a02 */
[----:B------:R-:W-:Y:S01]  /*153b0*/  IABS R9, R247 ;  /* 0x000000f700097213 */ /* 0x000fe20000000000 */
[--C-:B------:R-:W-:Y:S01]  /*153c0*/  @!P2 IMAD.IADD R240, R240, 0x1, -R2.reuse ;  /* 0x00000001f0f0a824 */ /* 0x100fe200078e0a02 */
[----:B------:R-:W-:Y:S01]  /*153d0*/  ISETP.GT.U32.AND P2, PT, R2, R236, PT ;  /* 0x000000ec0200720c */ /* 0x000fe20003f44070 */
        /* <DEDUP_REMOVED lines=8> */
[----:B------:R-:W-:Y:S01]  /*15460*/  @!P0 IMAD.MOV R222, RZ, RZ, -R222 ;  /* 0x000000ffffde8224 */ /* 0x000fe200078e0ade */
[----:B------:R-:W-:Y:S01]  /*15470*/  ISETP.GT.U32.AND P0, PT, R2, R240, PT ;  /* 0x000000f00200720c */ /* 0x000fe20003f04070 */
[----:B------:R-:W-:Y:S02]  /*15480*/  IMAD.MOV R7, RZ, RZ, -R7 ;  /* 0x000000ffff077224 */ /* 0x000fe400078e0a07 */
[--C-:B------:R-:W-:Y:S01]  /*15490*/  @!P3 IMAD.IADD R244, R244, 0x1, -R2.reuse ;  /* 0x00000001f4f4b824 */ /* 0x100fe200078e0a02 */
[----:B------:R-:W-:Y:S01]  /*154a0*/  ISETP.GE.AND P3, PT, R247, RZ, PT ;  /* 0x000000fff700720c */ /* 0x000fe20003f66270 */
[--C-:B------:R-:W-:Y:S01]  /*154b0*/  @!P2 IMAD.IADD R236, R236, 0x1, -R2.reuse ;  /* 0x00000001ececa824 */ /* 0x100fe200078e0a02 */
[----:B------:R-:W-:Y:S01]  /*154c0*/  ISETP.GE.AND P2, PT, R230, RZ, PT ;  /* 0x000000ffe600720c */ /* 0x000fe20003f46270 */
[C---:B------:R-:W-:Y:S02]  /*154d0*/  IMAD R9, R2.reuse, R7, R9 ;  /* 0x0000000702097224 */ /* 0x040fe400078e0209 */
[----:B------:R-:W-:Y:S01]  /*154e0*/  @!P4 IMAD.IADD R5, R5, 0x1, -R2 ;  /* 0x000000010505c824 */ /* 0x000fe200078e0a02 */
[----:B------:R-:W-:Y:S01]  /*154f0*/  ISETP.GT.U32.AND P4, PT, R2, R244, PT ;  /* 0x000000f40200720c */ /* 0x000fe20003f84070 */
[----:B------:R-:W-:-:S02]  /*15500*/  VIADD R247, R3, 0x7a ;  /* 0x0000007a03f77836 */ /* 0x000fc40000000000 */
[----:B------:R-:W-:-:S03]  /*15510*/  IMAD.HI.U32 R7, R4, R12, RZ ;  /* 0x0000000c04077227 */ /* 0x000fc600078e00ff */
[----:B------:R-:W-:Y:S01]  /*15520*/  IABS R16, R247 ;  /* 0x000000f700107213 */ /* 0x000fe20000000000 */
[----:B------:R-:W-:Y:S01]  /*15530*/  @!P5 IMAD.MOV R232, RZ, RZ, -R232 ;  /* 0x000000ffffe8d224 */ /* 0x000fe200078e0ae8 */
[C---:B------:R-:W-:Y:S01]  /*15540*/  ISETP.GT.U32.AND P5, PT, R2.reuse, R5, PT ;  /* 0x000000050200720c */ /* 0x040fe20003fa4070 */
[----:B------:R-:W-:Y:S01]  /*15550*/  @!P1 IMAD.MOV R236, RZ, RZ, -R236 ;  /* 0x000000ffffec9224 */ /* 0x000fe200078e0aec */
[----:B------:R-:W-:Y:S01]  /*15560*/  ISETP.GT.U32.AND P1, PT, R2, R9, PT ;  /* 0x000000090200720c */ /* 0x000fe20003f24070 */
[----:B------:R-:W-:Y:S02]  /*15570*/  IMAD.MOV R7, RZ, RZ, -R7 ;  /* 0x000000ffff077224 */ /* 0x000fe400078e0a07 */
[----:B------:R-:W-:Y:S01]  /*15580*/  @!P0 IMAD.IADD R240, R240, 0x1, -R2 ;  /* 0x00000001f0f08824 */ /* 0x000fe200078e0a02 */
[----:B------:R-:W-:Y:S01]  /*15590*/  ISETP.GE.AND P0, PT, R238, RZ, PT ;  /* 0x000000ffee00720c */ /* 0x000fe20003f06270 */
[----:B------:R-:W-:Y:S02]  /*155a0*/  IMAD R12, R2, R7, R12 ;  /* 0x00000007020c7224 */ /* 0x000fe400078e020c */
[----:B------:R-:W-:-:S04]  /*155b0*/  IMAD.HI.U32 R7, R4, R16, RZ ;  /* 0x0000001004077227 */ /* 0x000fc800078e00ff */
[----:B------:R-:W-:Y:S02]  /*155c0*/  IMAD.MOV R7, RZ, RZ, -R7 ;  /* 0x000000ffff077224 */ /* 0x000fe400078e0a07 */
[----:B------:R-:W-:Y:S01]  /*155d0*/  @!P6 IMAD.MOV R240, RZ, RZ, -R240 ;  /* 0x000000fffff0e224 */ /* 0x000fe200078e0af0 */
[----:B------:R-:W-:Y:S01]  /*155e0*/  ISETP.GE.AND P6, PT, R246, RZ, PT ;  /* 0x000000fff600720c */ /* 0x000fe20003fc6270 */
[--C-:B------:R-:W-:Y:S01]  /*155f0*/  @!P5 IMAD.IADD R5, R5, 0x1, -R2.reuse ;  /* 0x000000010505d824 */ /* 0x100fe200078e0a02 */
[C---:B------:R-:W-:Y:S01]  /*15600*/  ISETP.GT.U32.AND P5, PT, R2.reuse, R12, PT ;  /* 0x0000000c0200720c */ /* 0x040fe20003fa4070 */
[----:B------:R-:W-:Y:S02]  /*15610*/  VIADD R246, R3, 0x78 ;  /* 0x0000007803f67836 */ /* 0x000fe40000000000 */
[----:B------:R-:W-:Y:S02]  /*15620*/  @!P1 IMAD.IADD R9, R9, 0x1, -R2 ;  /* 0x0000000109099824 */ /* 0x000fe400078e0a02 */
[C---:B------:R-:W-:Y:S01]  /*15630*/  IMAD R16, R2.reuse, R7, R16 ;  /* 0x0000000702107224 */ /* 0x040fe200078e0210 */
[----:B------:R-:W-:Y:S01]  /*15640*/  IABS R24, R246 ;  /* 0x000000f600187213 */ /* 0x000fe20000000000 */
[----:B------:R-:W-:Y:S01]  /*15650*/  @!P0 IMAD.MOV R5, RZ, RZ, -R5 ;  /* 0x000000ffff058224 */ /* 0x000fe200078e0a05 */
[----:B------:R-:W-:Y:S01]  /*15660*/  ISETP.GT.U32.AND P1, PT, R2, R9, PT ;  /* 0x000000090200720c */ /* 0x000fe20003f24070 */
[----:B------:R-:W-:Y:S01]  /*15670*/  @!P4 IMAD.IADD R244, R244, 0x1, -R2 ;  /* 0x00000001f4f4c824 */ /* 0x000fe200078e0a02 */
[----:B------:R-:W-:Y:S01]  /*15680*/  ISETP.GT.U32.AND P0, PT, R2, R16, PT ;  /* 0x000000100200720c */ /* 0x000fe20003f04070 */
[----:B------:R-:W-:Y:S01]  /*15690*/  IMAD.HI.U32 R7, R4, R24, RZ ;  /* 0x0000001804077227 */ /* 0x000fe200078e00ff */
[----:B------:R-:W-:-:S03]  /*156a0*/  ISETP.GE.AND P4, PT, R247, RZ, PT ;  /* 0x000000fff700720c */ /* 0x000fc60003f86270 */
[----:B------:R-:W-:Y:S02]  /*156b0*/  IMAD.MOV R7, RZ, RZ, -R7 ;  /* 0x000000ffff077224 */ /* 0x000fe400078e0a07 */
[C---:B------:R-:W-:Y:S02]  /*156c0*/  VIADD R247, R3.reuse, 0x79 ;  /* 0x0000007903f77836 */ /* 0x040fe40000000000 */
[----:B------:R-:W-:Y:S02]  /*156d0*/  VIADD R230, R3, 0x76 ;  /* 0x0000007603e67836 */ /* 0x000fe40000000000 */
[----:B------:R-:W-:Y:S01]  /*156e0*/  @!P1 IMAD.IADD R9, R9, 0x1, -R2 ;  /* 0x0000000109099824 */ /* 0x000fe200078e0a02 */
[----:B------:R-:W-:Y:S01]  /*156f0*/  IABS R20, R247 ;  /* 0x000000f700147213 */ /* 0x000fe20000000000 */
[----:B------:R-:W-:Y:S01]  /*15700*/  IMAD R24, R2, R7, R24 ;  /* 0x0000000702187224 */ /* 0x000fe200078e0218 */
[----:B------:R-:W-:Y:S01]  /*15710*/  IABS R32, R230 ;  /* 0x000000e600207213 */ /* 0x000fe20000000000 */
[--C-:B------:R-:W-:Y:S01]  /*15720*/  @!P0 IMAD.IADD R16, R16, 0x1, -R2.reuse ;  /* 0x0000000110108824 */ /* 0x100fe200078e0a02 */
[----:B------:R-:W-:Y:S01]  /*15730*/  ISETP.GE.AND P1, PT, R246, RZ, PT ;  /* 0x000000fff600720c */ /* 0x000fe20003f26270 */
[----:B------:R-:W-:-:S02]  /*15740*/  @!P5 IMAD.IADD R12, R12, 0x1, -R2 ;  /* 0x000000010c0cd824 */ /* 0x000fc400078e0a02 */
[----:B------:R-:W-:Y:S01]  /*15750*/  @!P3 IMAD.MOV R9, RZ, RZ, -R9 ;  /* 0x000000ffff09b224 */ /* 0x000fe200078e0a09 */
[----:B------:R-:W-:Y:S01]  /*15760*/  ISETP.GT.U32.AND P0, PT, R2, R16, PT ;  /* 0x000000100200720c */ /* 0x000fe20003f04070 */
[----:B------:R-:W-:Y:S01]  /*15770*/  IMAD.HI.U32 R14, R4, R20, RZ ;  /* 0x00000014040e7227 */ /* 0x000fe200078e00ff */
[C---:B------:R-:W-:Y:S02]  /*15780*/  ISETP.GT.U32.AND P3, PT, R2.reuse, R24, PT ;  /* 0x000000180200720c */ /* 0x040fe40003f64070 */
[----:B------:R-:W-:Y:S01]  /*15790*/  ISETP.GT.U32.AND P5, PT, R2, R12, PT ;  /* 0x0000000c0200720c */ /* 0x000fe20003fa4070 */
[----:B------:R-:W-:-:S04]  /*157a0*/  IMAD.HI.U32 R7, R4, R32, RZ ;  /* 0x0000002004077227 */ /* 0x000fc800078e00ff */
[----:B------:R-:W-:Y:S02]  /*157b0*/  IMAD.MOV R14, RZ, RZ, -R14 ;  /* 0x000000ffff0e7224 */ /* 0x000fe400078e0a0e */
[----:B------:R-:W-:Y:S02]  /*157c0*/  IMAD.MOV R7, RZ, RZ, -R7 ;  /* 0x000000ffff077224 */ /* 0x000fe400078e0a07 */
[----:B------:R-:W-:Y:S02]  /*157d0*/  VIADD R238, R3, 0x75 ;  /* 0x0000007503ee7836 */ /* 0x000fe40000000000 */
[----:B------:R-:W-:Y:S01]  /*157e0*/  @!P2 IMAD.MOV R244, RZ, RZ, -R244 ;  /* 0x000000fffff4a224 */ /* 0x000fe200078e0af4 */
[----:B------:R-:W-:Y:S01]  /*157f0*/  ISETP.GE.AND P2, PT, R247, RZ, PT ;  /* 0x000000fff700720c */ /* 0x000fe20003f46270 */
[C---:B------:R-:W-:Y:S01]  /*15800*/  IMAD R20, R2.reuse, R14, R20 ;  /* 0x0000000e02147224 */ /* 0x040fe200078e0214 */
[----:B------:R-:W-:Y:S01]  /*15810*/  IABS R36, R238 ;  /* 0x000000ee00247213 */ /* 0x000fe20000000000 */
[----:B------:R-:W-:-:S02]  /*15820*/  IMAD R32, R2, R7, R32 ;  /* 0x0000000702207224 */ /* 0x000fc400078e0220 */
[--C-:B------:R-:W-:Y:S02]  /*15830*/  @!P0 IMAD.IADD R16, R16, 0x1, -R2.reuse ;  /* 0x0000000110108824 */ /* 0x100fe400078e0a02 */
[--C-:B------:R-:W-:Y:S02]  /*15840*/  @!P3 IMAD.IADD R24, R24, 0x1, -R2.reuse ;  /* 0x000000011818b824 */ /* 0x100fe400078e0a02 */
[----:B------:R-:W-:Y:S02]  /*15850*/  VIADD R247, R3, 0x77 ;  /* 0x0000007703f77836 */ /* 0x000fe40000000000 */
[----:B------:R-:W-:Y:S01]  /*15860*/  @!P5 IMAD.IADD R12, R12, 0x1, -R2 ;  /* 0x000000010c0cd824 */ /* 0x000fe200078e0a02 */
[C---:B------:R-:W-:Y:S01]  /*15870*/  ISETP.GT.U32.AND P5, PT, R2.reuse, R20, PT ;  /* 0x000000140200720c */ /* 0x040fe20003fa4070 */
[----:B------:R-:W-:Y:S01]  /*15880*/  @!P4 IMAD.MOV R16, RZ, RZ, -R16 ;  /* 0x000000ffff10c224 */ /* 0x000fe200078e0a10 */
[----:B------:R-:W-:Y:S01]  /*15890*/  ISETP.GT.U32.AND P3, PT, R2, R24, PT ;  /* 0x000000180200720c */ /* 0x000fe20003f64070 */
[----:B------:R-:W-:Y:S01]  /*158a0*/  IMAD.HI.U32 R7, R4, R36, RZ ;  /* 0x0000002404077227 */ /* 0x000fe200078e00ff */
[----:B------:R-:W-:-:S02]  /*158b0*/  ISETP.GT.U32.AND P4, PT, R2, R32, PT ;  /* 0x000000200200720c */ /* 0x000fc40003f84070 */
[----:B------:R-:W-:Y:S01]  /*158c0*/  IABS R28, R247 ;  /* 0x000000f7001c7213 */ /* 0x000fe20000000000 */
[----:B------:R-:W-:Y:S02]  /*158d0*/  IMAD.MOV R7, RZ, RZ, -R7 ;  /* 0x000000ffff077224 */ /* 0x000fe400078e0a07 */
[----:B------:R-:W-:Y:S02]  /*158e0*/  VIADD R246, R3, 0x74 ;  /* 0x0000007403f67836 */ /* 0x000fe40000000000 */
[----:B------:R-:W-:-:S03]  /*158f0*/  IMAD.HI.U32 R14, R4, R28, RZ ;  /* 0x0000001c040e7227 */ /* 0x000fc600078e00ff */
[----:B------:R-:W-:Y:S01]  /*15900*/  IABS R40, R246 ;  /* 0x000000f600287213 */ /* 0x000fe20000000000 */
[----:B------:R-:W-:Y:S02]  /*15910*/  IMAD R36, R2, R7, R36 ;  /* 0x0000000702247224 */ /* 0x000fe400078e0224 */
[----:B------:R-:W-:Y:S02]  /*15920*/  IMAD.MOV R14, RZ, RZ, -R14 ;  /* 0x000000ffff0e7224 */ /* 0x000fe400078e0a0e */
[--C-:B------:R-:W-:Y:S02]  /*15930*/  @!P5 IMAD.IADD R20, R20, 0x1, -R2.reuse ;  /* 0x000000011414d824 */ /* 0x100fe400078e0a02 */
[--C-:B------:R-:W-:Y:S01]  /*15940*/  @!P3 IMAD.IADD R24, R24, 0x1, -R2.reuse ;  /* 0x000000011818b824 */ /* 0x100fe200078e0a02 */
[----:B------:R-:W-:Y:S01]  /*15950*/  ISETP.GT.U32.AND P3, PT, R2, R36, PT ;  /* 0x000000240200720c */ /* 0x000fe20003f64070 */
[----:B------:R-:W-:Y:S01]  /*15960*/  @!P4 IMAD.IADD R32, R32, 0x1, -R2 ;  /* 0x000000012020c824 */ /* 0x000fe200078e0a02 */
[C---:B------:R-:W-:Y:S01]  /*15970*/  ISETP.GT.U32.AND P5, PT, R2.reuse, R20, PT ;  /* 0x000000140200720c */ /* 0x040fe20003fa4070 */
[----:B------:R-:W-:-:S02]  /*15980*/  IMAD R28, R2, R14, R28 ;  /* 0x0000000e021c7224 */ /* 0x000fc400078e021c */
[----:B------:R-:W-:Y:S01]  /*15990*/  @!P6 IMAD.MOV R12, RZ, RZ, -R12 ;  /* 0x000000ffff0ce224 */ /* 0x000fe200078e0a0c */
[----:B------:R-:W-:Y:S01]  /*159a0*/  ISETP.GE.AND P6, PT, R247, RZ, PT ;  /* 0x000000fff700720c */ /* 0x000fe20003fc6270 */
[C---:B------:R-:W-:Y:S01]  /*159b0*/  VIADD R247, R3.reuse, 0x73 ;  /* 0x0000007303f77836 */ /* 0x040fe20000000000 */
[----:B------:R-:W-:Y:S01]  /*159c0*/  ISETP.GT.U32.AND P4, PT, R2, R32, PT ;  /* 0x000000200200720c */ /* 0x000fe20003f84070 */
[----:B------:R-:W-:Y:S01]  /*159d0*/  IMAD.HI.U32 R14, R4, R40, RZ ;  /* 0x00000028040e7227 */ /* 0x000fe200078e00ff */
[----:B------:R-:W-:Y:S02]  /*159e0*/  ISETP.GT.U32.AND P0, PT, R2, R28, PT ;  /* 0x0000001c0200720c */ /* 0x000fe40003f04070 */
[----:B------:R-:W-:Y:S01]  /*159f0*/  IABS R43, R247 ;  /* 0x000000f7002b7213 */ /* 0x000fe20000000000 */
[----:B------:R-:W-:Y:S02]  /*15a00*/  IMAD.MOV R14, RZ, RZ, -R14 ;  /* 0x000000ffff0e7224 */ /* 0x000fe400078e0a0e */
[----:B------:R-:W-:Y:S01]  /*15a10*/  @!P1 IMAD.MOV R24, RZ, RZ, -R24 ;  /* 0x000000ffff189224 */ /* 0x000fe200078e0a18 */
[----:B------:R-:W-:Y:S01]  /*15a20*/  ISETP.GE.AND P1, PT, R246, RZ, PT ;  /* 0x000000fff600720c */ /* 0x000fe20003f26270 */
[----:B------:R-:W-:-:S02]  /*15a30*/  VIADD R246, R3, 0x72 ;  /* 0x0000007203f67836 */ /* 0x000fc40000000000 */
[----:B------:R-:W-:Y:S02]  /*15a40*/  @!P3 IMAD.IADD R36, R36, 0x1, -R2 ;  /* 0x000000012424b824 */ /* 0x000fe400078e0a02 */
[----:B------:R-:W-:Y:S01]  /*15a50*/  IMAD R40, R2, R14, R40 ;  /* 0x0000000e02287224 */ /* 0x000fe200078e0228 */
[----:B------:R-:W-:Y:S01]  /*15a60*/  IABS R47, R246 ;  /* 0x000000f6002f7213 */ /* 0x000fe20000000000 */
[----:B------:R-:W-:Y:S01]  /*15a70*/  IMAD.HI.U32 R7, R4, R43, RZ ;  /* 0x0000002b04077227 */ /* 0x000fe200078e00ff */
[----:B------:R-:W-:-:S03]  /*15a80*/  ISETP.GT.U32.AND P3, PT, R2, R36, PT ;  /* 0x000000240200720c */ /* 0x000fc60003f64070 */
[--C-:B------:R-:W-:Y:S01]  /*15a90*/  @!P5 IMAD.IADD R20, R20, 0x1, -R2.reuse ;  /* 0x000000011414d824 */ /* 0x100fe200078e0a02 */
[----:B------:R-:W-:Y:S01]  /*15aa0*/  ISETP.GE.AND P5, PT, R230, RZ, PT ;  /* 0x000000ffe600720c */ /* 0x000fe20003fa6270 */
[--C-:B------:R-:W-:Y:S01]  /*15ab0*/  @!P4 IMAD.IADD R32, R32, 0x1, -R2.reuse ;  /* 0x000000012020c824 */ /* 0x100fe200078e0a02 */
[----:B------:R-:W-:Y:S01]  /*15ac0*/  ISETP.GT.U32.AND P4, PT, R2, R40, PT ;  /* 0x000000280200720c */ /* 0x000fe20003f84070 */
[----:B------:R-:W-:Y:S02]  /*15ad0*/  @!P0 IMAD.IADD R28, R28, 0x1, -R2 ;  /* 0x000000011c1c8824 */ /* 0x000fe400078e0a02 */
[----:B------:R-:W-:Y:S02]  /*15ae0*/  IMAD.MOV R7, RZ, RZ, -R7 ;  /* 0x000000ffff077224 */ /* 0x000fe400078e0a07 */
[----:B------:R-:W-:Y:S01]  /*15af0*/  @!P2 IMAD.MOV R20, RZ, RZ, -R20 ;  /* 0x000000ffff14a224 */ /* 0x000fe200078e0a14 */
[----:B------:R-:W-:Y:S01]  /*15b00*/  ISETP.GE.AND P2, PT, R238, RZ, PT ;  /* 0x000000ffee00720c */ /* 0x000fe20003f46270 */
[C---:B------:R-:W-:Y:S01]  /*15b10*/  IMAD R43, R2.reuse, R7, R43 ;  /* 0x00000007022b7224 */ /* 0x040fe200078e022b */
[----:B------:R-:W-:Y:S01]  /*15b20*/  ISETP.GT.U32.AND P0, PT, R2, R28, PT ;  /* 0x0000001c0200720c */ /* 0x000fe20003f04070 */
[----:B------:R-:W-:-:S04]  /*15b30*/  IMAD.HI.U32 R7, R4, R47, RZ ;  /* 0x0000002f04077227 */ /* 0x000fc800078e00ff */
[----:B------:R-:W-:Y:S02]  /*15b40*/  IMAD.MOV R7, RZ, RZ, -R7 ;  /* 0x000000ffff077224 */ /* 0x000fe400078e0a07 */
[--C-:B------:R-:W-:Y:S02]  /*15b50*/  @!P3 IMAD.IADD R36, R36, 0x1, -R2.reuse ;  /* 0x000000012424b824 */ /* 0x100fe400078e0a02 */
[----:B------:R-:W-:Y:S02]  /*15b60*/  IMAD R47, R2, R7, R47 ;  /* 0x00000007022f7224 */ /* 0x000fe400078e022f */
[----:B------:R-:W-:Y:S02]  /*15b70*/  @!P4 IMAD.IADD R40, R40, 0x1, -R2 ;  /* 0x000000012828c824 */ /* 0x000fe400078e0a02 */
[----:B------:R-:W-:Y:S01]  /*15b80*/  @!P2 IMAD.MOV R36, RZ, RZ, -R36 ;  /* 0x000000ffff24a224 */ /* 0x000fe200078e0a24 */
[----:B------:R-:W-:Y:S01]  /*15b90*/  ISETP.GT.U32.AND P2, PT, R2, R47, PT ;  /* 0x0000002f0200720c */ /* 0x000fe20003f44070 */
[----:B------:R-:W-:Y:S01]  /*15ba0*/  @!P0 IMAD.IADD R28, R28, 0x1, -R2 ;  /* 0x000000011c1c8824 */ /* 0x000fe200078e0a02 */
[C---:B------:R-:W-:Y:S01]  /*15bb0*/  ISETP.GT.U32.AND P4, PT, R2.reuse, R40, PT ;  /* 0x000000280200720c */ /* 0x040fe20003f84070 */
[----:B------:R-:W-:Y:S01]  /*15bc0*/  @!P5 IMAD.MOV R32, RZ, RZ, -R32 ;  /* 0x000000ffff20d224 */ /* 0x000fe200078e0a20 */
[----:B------:R-:W-:Y:S01]  /*15bd0*/  ISETP.GE.AND P0, PT, R247, RZ, PT ;  /* 0x000000fff700720c */ /* 0x000fe20003f06270 */
[C---:B------:R-:W-:Y:S01]  /*15be0*/  VIADD R247, R3.reuse, 0x71 ;  /* 0x0000007103f77836 */ /* 0x040fe20000000000 */
[----:B------:R-:W-:Y:S01]  /*15bf0*/  ISETP.GT.U32.AND P5, PT, R2, R43, PT ;  /* 0x0000002b0200720c */ /* 0x000fe20003fa4070 */
[----:B------:R-:W-:-:S02]  /*15c00*/  VIADD R230, R3, 0x70 ;  /* 0x0000007003e67836 */ /* 0x000fc40000000000 */
[----:B------:R-:W-:Y:S01]  /*15c10*/  VIADD R238, R3, 0x6e ;  /* 0x0000006e03ee7836 */ /* 0x000fe20000000000 */
[----:B------:R-:W-:Y:S01]  /*15c20*/  IABS R51, R247 ;  /* 0x000000f700337213 */ /* 0x000fe20000000000 */
[----:B------:R-:W-:Y:S01]  /*15c30*/  @!P6 IMAD.MOV R28, RZ, RZ, -R28 ;  /* 0x000000ffff1ce224 */ /* 0x000fe200078e0a1c */
[----:B------:R-:W-:Y:S01]  /*15c40*/  ISETP.GE.AND P3, PT, R247, RZ, PT ;  /* 0x000000fff700720c */ /* 0x000fe20003f66270 */
[----:B------:R-:W-:Y:S01]  /*15c50*/  VIADD R247, R3, 0x6f ;  /* 0x0000006f03f77836 */ /* 0x000fe20000000000 */
[----:B------:R-:W-:Y:S01]  /*15c60*/  IABS R55, R230 ;  /* 0x000000e600377213 */ /* 0x000fe20000000000 */
[----:B------:R-:W-:Y:S01]  /*15c70*/  IMAD.HI.U32 R14, R4, R51, RZ ;  /* 0x00000033040e7227 */ /* 0x000fe200078e00ff */
[----:B------:R-:W-:Y:S02]  /*15c80*/  IABS R63, R238 ;  /* 0x000000ee003f7213 */ /* 0x000fe40000000000 */
[----:B------:R-:W-:Y:S01]  /*15c90*/  IABS R59, R247 ;  /* 0x000000f7003b7213 */ /* 0x000fe20000000000 */
[--C-:B------:R-:W-:Y:S01]  /*15ca0*/  @!P4 IMAD.IADD R40, R40, 0x1, -R2.reuse ;  /* 0x000000012828c824 */ /* 0x100fe200078e0a02 */
[----:B------:R-:W-:Y:S01]  /*15cb0*/  ISETP.GE.AND P6, PT, R246, RZ, PT ;  /* 0x000000fff600720c */ /* 0x000fe20003fc6270 */
[----:B------:R-:W-:Y:S01]  /*15cc0*/  @!P2 IMAD.IADD R47, R47, 0x1, -R2 ;  /* 0x000000012f2fa824 */ /* 0x000fe200078e0a02 */
[----:B------:R-:W-:Y:S01]  /*15cd0*/  ISETP.GE.AND P2, PT, R230, RZ, PT ;  /* 0x000000ffe600720c */ /* 0x000fe20003f46270 */
[----:B------:R-:W-:-:S04]  /*15ce0*/  IMAD.HI.U32 R7, R4, R55, RZ ;  /* 0x0000003704077227 */ /* 0x000fc800078e00ff */
[----:B------:R-:W-:Y:S02]  /*15cf0*/  @!P5 IMAD.IADD R43, R43, 0x1, -R2 ;  /* 0x000000012b2bd824 */ /* 0x000fe400078e0a02 */
[----:B------:R-:W-:Y:S02]  /*15d00*/  IMAD.MOV R14, RZ, RZ, -R14 ;  /* 0x000000ffff0e7224 */ /* 0x000fe400078e0a0e */
[----:B------:R-:W-:Y:S01]  /*15d10*/  @!P1 IMAD.MOV R40, RZ, RZ, -R40 ;  /* 0x000000ffff289224 */ /* 0x000fe200078e0a28 */
[C---:B------:R-:W-:Y:S01]  /*15d20*/  ISETP.GT.U32.AND P1, PT, R2.reuse, R47, PT ;  /* 0x0000002f0200720c */ /* 0x040fe20003f24070 */
[----:B------:R-:W-:Y:S01]  /*15d30*/  IMAD.MOV R7, RZ, RZ, -R7 ;  /* 0x000000ffff077224 */ /* 0x000fe200078e0a07 */
[----:B------:R-:W-:Y:S01]  /*15d40*/  ISETP.GT.U32.AND P5, PT, R2, R43, PT ;  /* 0x0000002b0200720c */ /* 0x000fe20003fa4070 */
[----:B------:R-:W-:-:S04]  /*15d50*/  IMAD.HI.U32 R18, R4, R59, RZ ;  /* 0x0000003b04127227 */ /* 0x000fc800078e00ff */
[C---:B------:R-:W-:Y:S02]  /*15d60*/  IMAD R51, R2.reuse, R14, R51 ;  /* 0x0000000e02337224 */ /* 0x040fe400078e0233 */
[C---:B------:R-:W-:Y:S02]  /*15d70*/  IMAD R55, R2.reuse, R7, R55 ;  /* 0x0000000702377224 */ /* 0x040fe400078e0237 */
[----:B------:R-:W-:Y:S01]  /*15d80*/  IMAD.MOV R18, RZ, RZ, -R18 ;  /* 0x000000ffff127224 */ /* 0x000fe200078e0a12 */
[----:B------:R-:W-:Y:S01]  /*15d90*/  ISETP.GT.U32.AND P4, PT, R2, R51, PT ;  /* 0x000000330200720c */ /* 0x000fe20003f84070 */
[----:B------:R-:W-:-:S04]  /*15da0*/  IMAD.HI.U32 R7, R4, R63, RZ ;  /* 0x0000003f04077227 */ /* 0x000fc800078e00ff */
[C---:B------:R-:W-:Y:S02]  /*15db0*/  IMAD R59, R2.reuse, R18, R59 ;  /* 0x00000012023b7224 */ /* 0x040fe400078e023b */
[----:B------:R-:W-:Y:S02]  /*15dc0*/  IMAD.MOV R18, RZ, RZ, -R7 ;  /* 0x000000ffff127224 */ /* 0x000fe400078e0a07 */
[--C-:B------:R-:W-:Y:S01]  /*15dd0*/  @!P1 IMAD.IADD R47, R47, 0x1, -R2.reuse ;  /* 0x000000012f2f9824 */ /* 0x100fe200078e0a02 */
[C---:B------:R-:W-:Y:S01]  /*15de0*/  ISETP.GT.U32.AND P1, PT, R2.reuse, R59, PT ;  /* 0x0000003b0200720c */ /* 0x040fe20003f24070 */
[C---:B------:R-:W-:Y:S02]  /*15df0*/  IMAD R63, R2.reuse, R18, R63 ;  /* 0x00000012023f7224 */ /* 0x040fe400078e023f */
[----:B------:R-:W-:Y:S01]  /*15e00*/  @!P5 IMAD.IADD R43, R43, 0x1, -R2 ;  /* 0x000000012b2bd824 */ /* 0x000fe200078e0a02 */
[C---:B------:R-:W-:Y:S01]  /*15e10*/  ISETP.GT.U32.AND P5, PT, R2.reuse, R55, PT ;  /* 0x000000370200720c */ /* 0x040fe20003fa4070 */
[----:B------:R-:W-:Y:S01]  /*15e20*/  @!P6 IMAD.MOV R47, RZ, RZ, -R47 ;  /* 0x000000ffff2fe224 */ /* 0x000fe200078e0a2f */
[----:B------:R-:W-:Y:S01]  /*15e30*/  ISETP.GT.U32.AND P6, PT, R2, R63, PT ;  /* 0x0000003f0200720c */ /* 0x000fe20003fc4070 */
[----:B------:R-:W-:-:S02]  /*15e40*/  VIADD R246, R3, 0x6d ;  /* 0x0000006d03f67836 */ /* 0x000fc40000000000 */
[--C-:B------:R-:W-:Y:S01]  /*15e50*/  @!P4 IMAD.IADD R51, R51, 0x1, -R2.reuse ;  /* 0x000000013333c824 */ /* 0x100fe200078e0a02 */
[----:B------:R-:W-:Y:S01]  /*15e60*/  ISETP.GE.AND P4, PT, R247, RZ, PT ;  /* 0x000000fff700720c */ /* 0x000fe20003f86270 */
[----:B------:R-:W-:Y:S01]  /*15e70*/  VIADD R247, R3, 0x6c ;  /* 0x0000006c03f77836 */ /* 0x000fe20000000000 */
[----:B------:R-:W-:Y:S01]  /*15e80*/  IABS R67, R246 ;  /* 0x000000f600437213 */ /* 0x000fe20000000000 */
[----:B------:R-:W-:Y:S01]  /*15e90*/  @!P1 IMAD.IADD R59, R59, 0x1, -R2 ;  /* 0x000000013b3b9824 */ /* 0x000fe200078e0a02 */
[----:B------:R-:W-:Y:S01]  /*15ea0*/  ISETP.GE.AND P1, PT, R246, RZ, PT ;  /* 0x000000fff600720c */ /* 0x000fe20003f26270 */
[----:B------:R-:W-:Y:S01]  /*15eb0*/  VIADD R221, R3, 0x6b ;  /* 0x0000006b03dd7836 */ /* 0x000fe20000000000 */
[----:B------:R-:W-:Y:S01]  /*15ec0*/  IABS R71, R247 ;  /* 0x000000f700477213 */ /* 0x000fe20000000000 */
[----:B------:R-:W-:-:S03]  /*15ed0*/  IMAD.HI.U32 R14, R4, R67, RZ ;  /* 0x00000043040e7227 */ /* 0x000fc600078e00ff */
[----:B------:R-:W-:Y:S01]  /*15ee0*/  IABS R74, R221 ;  /* 0x000000dd004a7213 */ /* 0x000fe20000000000 */
[--C-:B------:R-:W-:Y:S01]  /*15ef0*/  @!P5 IMAD.IADD R55, R55, 0x1, -R2.reuse ;  /* 0x000000013737d824 */ /* 0x100fe200078e0a02 */
[C---:B------:R-:W-:Y:S01]  /*15f00*/  ISETP.GT.U32.AND P5, PT, R2.reuse, R51, PT ;  /* 0x000000330200720c */ /* 0x040fe20003fa4070 */
[----:B------:R-:W-:Y:S01]  /*15f10*/  @!P6 IMAD.IADD R63, R63, 0x1, -R2 ;  /* 0x000000013f3fe824 */ /* 0x000fe200078e0a02 */
[----:B------:R-:W-:Y:S01]  /*15f20*/  ISETP.GT.U32.AND P6, PT, R2, R59, PT ;  /* 0x0000003b0200720c */ /* 0x000fe20003fc4070 */
[----:B------:R-:W-:Y:S02]  /*15f30*/  IMAD.MOV R7, RZ, RZ, -R14 ;  /* 0x000000ffff077224 */ /* 0x000fe400078e0a0e */
[----:B------:R-:W-:-:S04]  /*15f40*/  IMAD.HI.U32 R14, R4, R71, RZ ;  /* 0x00000047040e7227 */ /* 0x000fc800078e00ff */
[----:B------:R-:W-:Y:S02]  /*15f50*/  IMAD.MOV R14, RZ, RZ, -R14 ;  /* 0x000000ffff0e7224 */ /* 0x000fe400078e0a0e */
[C---:B------:R-:W-:Y:S02]  /*15f60*/  IMAD R67, R2.reuse, R7, R67 ;  /* 0x0000000702437224 */ /* 0x040fe400078e0243 */
[C---:B------:R-:W-:Y:S02]  /*15f70*/  IMAD R71, R2.reuse, R14, R71 ;  /* 0x0000000e02477224 */ /* 0x040fe400078e0247 */
[--C-:B------:R-:W-:Y:S01]  /*15f80*/  @!P5 IMAD.IADD R51, R51, 0x1, -R2.reuse ;  /* 0x000000013333d824 */ /* 0x100fe200078e0a02 */
[C---:B------:R-:W-:Y:S01]  /*15f90*/  ISETP.GT.U32.AND P5, PT, R2.reuse, R67, PT ;  /* 0x000000430200720c */ /* 0x040fe20003fa4070 */
[----:B------:R-:W-:Y:S02]  /*15fa0*/  VIADD R230, R3, 0x6a ;  /* 0x0000006a03e67836 */ /* 0x000fe40000000000 */
[----:B------:R-:W-:Y:S01]  /*15fb0*/  @!P6 IMAD.IADD R59, R59, 0x1, -R2 ;  /* 0x000000013b3be824 */ /* 0x000fe200078e0a02 */
[----:B------:R-:W-:Y:S01]  /*15fc0*/  ISETP.GT.U32.AND P6, PT, R2, R71, PT ;  /* 0x000000470200720c */ /* 0x000fe20003fc4070 */
[----:B------:R-:W-:Y:S01]  /*15fd0*/  IMAD.HI.U32 R7, R4, R74, RZ ;  /* 0x0000004a04077227 */ /* 0x000fe200078e00ff */
[----:B------:R-:W-:-:S03]  /*15fe0*/  IABS R78, R230 ;  /* 0x000000e6004e7213 */ /* 0x000fc60000000000 */
[----:B------:R-:W-:Y:S01]  /*15ff0*/  @!P0 IMAD.MOV R43, RZ, RZ, -R43 ;  /* 0x000000ffff2b8224 */ /* 0x000fe200078e0a2b */
[C---:B------:R-:W-:Y:S01]  /*16000*/  ISETP.GT.U32.AND P0, PT, R2.reuse, R55, PT ;  /* 0x000000370200720c */ /* 0x040fe20003f04070 */
[----:B------:R-:W-:Y:S01]  /*16010*/  @!P3 IMAD.MOV R51, RZ, RZ, -R51 ;  /* 0x000000ffff33b224 */ /* 0x000fe200078e0a33 */
[C---:B------:R-:W-:Y:S01]  /*16020*/  ISETP.GT.U32.AND P3, PT, R2.reuse, R63, PT ;  /* 0x0000003f0200720c */ /* 0x040fe20003f64070 */
[----:B------:R-:W-:Y:S02]  /*16030*/  IMAD.MOV R7, RZ, RZ, -R7 ;  /* 0x000000ffff077224 */ /* 0x000fe400078e0a07 */
[----:B------:R-:W-:Y:S02]  /*16040*/  VIADD R246, R3, 0x68 ;  /* 0x0000006803f67836 */ /* 0x000fe40000000000 */
[----:B------:R-:W-:Y:S02]  /*16050*/  IMAD R74, R2, R7, R74 ;  /* 0x00000007024a7224 */ /* 0x000fe400078e024a */
[----:B------:R-:W-:Y:S01]  /*16060*/  IMAD.HI.U32 R7, R4, R78, RZ ;  /* 0x0000004e04077227 */ /* 0x000fe200078e00ff */
[----:B------:R-:W-:-:S03]  /*16070*/  IABS R86, R246 ;  /* 0x000000f600567213 */ /* 0x000fc60000000000 */
[----:B------:R-:W-:Y:S02]  /*16080*/  IMAD.MOV R7, RZ, RZ, -R7 ;  /* 0x000000ffff077224 */ /* 0x000fe400078e0a07 */
[--C-:B------:R-:W-:Y:S02]  /*16090*/  @!P6 IMAD.IADD R71, R71, 0x1, -R2.reuse ;  /* 0x000000014747e824 */ /* 0x100fe400078e0a02 */
[--C-:B------:R-:W-:Y:S01]  /*160a0*/  @!P0 IMAD.IADD R55, R55, 0x1, -R2.reuse ;  /* 0x0000000137378824 */ /* 0x100fe200078e0a02 */
[----:B------:R-:W-:Y:S01]  /*160b0*/  ISETP.GE.AND P0, PT, R238, RZ, PT ;  /* 0x000000ffee00720c */ /* 0x000fe20003f06270 */
[--C-:B------:R-:W-:Y:S01]  /*160c0*/  @!P5 IMAD.IADD R67, R67, 0x1, -R2.reuse ;  /* 0x000000014343d824 */ /* 0x100fe200078e0a02 */
[----:B------:R-:W-:Y:S01]  /*160d0*/  ISETP.GE.AND P5, PT, R247, RZ, PT ;  /* 0x000000fff700720c */ /* 0x000fe20003fa6270 */
        /* <DEDUP_REMOVED lines=9> */
[C---:B------:R-:W-:Y:S02]  /*16170*/  VIADD R247, R3.reuse, 0x67 ;  /* 0x0000006703f77836 */ /* 0x040fe40000000000 */
[----:B------:R-:W-:Y:S02]  /*16180*/  IMAD.MOV R14, RZ, RZ, -R14 ;  /* 0x000000ffff0e7224 */ /* 0x000fe400078e0a0e */
[----:B------:R-:W-:Y:S01]  /*16190*/  VIADD R238, R3, 0x69 ;  /* 0x0000006903ee7836 */ /* 0x000fe20000000000 */
[----:B------:R-:W-:Y:S01]  /*161a0*/  IABS R7, R247 ;  /* 0x000000f700077213 */ /* 0x000fe20000000000 */
[----:B------:R-:W-:Y:S01]  /*161b0*/  @!P3 IMAD.IADD R74, R74, 0x1, -R2 ;  /* 0x000000014a4ab824 */ /* 0x000fe200078e0a02 */
[----:B------:R-:W-:Y:S01]  /*161c0*/  ISETP.GE.AND P3, PT, R230, RZ, PT ;  /* 0x000000ffe600720c */ /* 0x000fe20003f66270 */
[----:B------:R-:W-:Y:S01]  /*161d0*/  IMAD R86, R2, R14, R86 ;  /* 0x0000000e02567224 */ /* 0x000fe200078e0256 */
[----:B------:R-:W-:Y:S01]  /*161e0*/  IABS R82, R238 ;  /* 0x000000ee00527213 */ /* 0x000fe20000000000 */
[----:B------:R-:W-:-:S02]  /*161f0*/  @!P4 IMAD.IADD R71, R71, 0x1, -R2 ;  /* 0x000000014747c824 */ /* 0x000fc400078e0a02 */
[--C-:B------:R-:W-:Y:S01]  /*16200*/  @!P2 IMAD.IADD R67, R67, 0x1, -R2.reuse ;  /* 0x000000014343a824 */ /* 0x100fe200078e0a02 */
[----:B------:R-:W-:Y:S01]  /*16210*/  ISETP.GE.AND P2, PT, R221, RZ, PT ;  /* 0x000000ffdd00720c */ /* 0x000fe20003f46270 */
[----:B------:R-:W-:Y:S01]  /*16220*/  @!P6 IMAD.IADD R78, R78, 0x1, -R2 ;  /* 0x000000014e4ee824 */ /* 0x000fe200078e0a02 */
[C---:B------:R-:W-:Y:S01]  /*16230*/  ISETP.GT.U32.AND P6, PT, R2.reuse, R74, PT ;  /* 0x0000004a0200720c */ /* 0x040fe20003fc4070 */
[----:B------:R-:W-:Y:S01]  /*16240*/  @!P5 IMAD.MOV R71, RZ, RZ, -R71 ;  /* 0x000000ffff47d224 */ /* 0x000fe200078e0a47 */
[----:B------:R-:W-:Y:S01]  /*16250*/  ISETP.GT.U32.AND P5, PT, R2, R86, PT ;  /* 0x000000560200720c */ /* 0x000fe20003fa4070 */
[----:B------:R-:W-:Y:S02]  /*16260*/  VIADD R221, R3, 0x66 ;  /* 0x0000006603dd7836 */ /* 0x000fe40000000000 */
[----:B------:R-:W-:-:S03]  /*16270*/  IMAD.HI.U32 R14, R4, R7, RZ ;  /* 0x00000007040e7227 */ /* 0x000fc600078e00ff */
[----:B------:R-:W-:Y:S01]  /*16280*/  IABS R22, R221 ;  /* 0x000000dd00167213 */ /* 0x000fe20000000000 */
[----:B------:R-:W-:-:S04]  /*16290*/  IMAD.HI.U32 R18, R4, R82, RZ ;  /* 0x0000005204127227 */ /* 0x000fc800078e00ff */
[----:B------:R-:W-:Y:S02]  /*162a0*/  IMAD.MOV R14, RZ, RZ, -R14 ;  /* 0x000000ffff0e7224 */ /* 0x000fe400078e0a0e */
[----:B------:R-:W-:Y:S01]  /*162b0*/  @!P0 IMAD.MOV R63, RZ, RZ, -R63 ;  /* 0x000000ffff3f8224 */ /* 0x000fe200078e0a3f */
[C---:B------:R-:W-:Y:S01]  /*162c0*/  ISETP.GT.U32.AND P0, PT, R2.reuse, R78, PT ;  /* 0x0000004e0200720c */ /* 0x040fe20003f04070 */
[----:B------:R-:W-:Y:S02]  /*162d0*/  IMAD.MOV R18, RZ, RZ, -R18 ;  /* 0x000000ffff127224 */ /* 0x000fe400078e0a12 */
[----:B------:R-:W-:Y:S02]  /*162e0*/  IMAD R7, R2, R14, R7 ;  /* 0x0000000e02077224 */ /* 0x000fe400078e0207 */
[----:B------:R-:W-:Y:S02]  /*162f0*/  VIADD R230, R3, 0x65 ;  /* 0x0000006503e67836 */ /* 0x000fe40000000000 */
[----:B------:R-:W-:-:S03]  /*16300*/  IMAD.HI.U32 R14, R4, R22, RZ ;  /* 0x00000016040e7227 */ /* 0x000fc600078e00ff */
[----:B------:R-:W-:Y:S01]  /*16310*/  IABS R96, R230 ;  /* 0x000000e600607213 */ /* 0x000fe20000000000 */
[----:B------:R-:W-:Y:S02]  /*16320*/  IMAD R82, R2, R18, R82 ;  /* 0x0000001202527224 */ /* 0x000fe400078e0252 */
[--C-:B------:R-:W-:Y:S01]  /*16330*/  @!P6 IMAD.IADD R74, R74, 0x1, -R2.reuse ;  /* 0x000000014a4ae824 */ /* 0x100fe200078e0a02 */
[----:B------:R-:W-:Y:S01]  /*16340*/  ISETP.GE.AND P6, PT, R246, RZ, PT ;  /* 0x000000fff600720c */ /* 0x000fe20003fc6270 */
[----:B------:R-:W-:Y:S01]  /*16350*/  @!P5 IMAD.IADD R86, R86, 0x1, -R2 ;  /* 0x000000015656d824 */ /* 0x000fe200078e0a02 */
[C---:B------:R-:W-:Y:S01]  /*16360*/  ISETP.GT.U32.AND P4, PT, R2.reuse, R82, PT ;  /* 0x000000520200720c */ /* 0x040fe20003f84070 */
[----:B------:R-:W-:Y:S02]  /*16370*/  IMAD.MOV R14, RZ, RZ, -R14 ;  /* 0x000000ffff0e7224 */ /* 0x000fe400078e0a0e */
[----:B------:R-:W-:Y:S01]  /*16380*/  @!P2 IMAD.MOV R74, RZ, RZ, -R74 ;  /* 0x000000ffff4aa224 */ /* 0x000fe200078e0a4a */
[C---:B------:R-:W-:Y:S01]  /*16390*/  ISETP.GT.U32.AND P2, PT, R2.reuse, R86, PT ;  /* 0x000000560200720c */ /* 0x040fe20003f44070 */
[----:B------:R-:W-:-:S02]  /*163a0*/  IMAD R22, R2, R14, R22 ;  /* 0x0000000e02167224 */ /* 0x000fc400078e0216 */
[----:B------:R-:W-:-:S04]  /*163b0*/  IMAD.HI.U32 R14, R4, R96, RZ ;  /* 0x00000060040e7227 */ /* 0x000fc800078e00ff */
[----:B------:R-:W-:Y:S01]  /*163c0*/  @!P1 IMAD.MOV R67, RZ, RZ, -R67 ;  /* 0x000000ffff439224 */ /* 0x000fe200078e0a43 */
[----:B------:R-:W-:Y:S01]  /*163d0*/  ISETP.GE.AND P1, PT, R238, RZ, PT ;  /* 0x000000ffee00720c */ /* 0x000fe20003f26270 */
[----:B------:R-:W-:Y:S01]  /*163e0*/  @!P0 IMAD.IADD R78, R78, 0x1, -R2 ;  /* 0x000000014e4e8824 */ /* 0x000fe200078e0a02 */
[----:B------:R-:W-:Y:S01]  /*163f0*/  ISETP.GT.U32.AND P0, PT, R2, R7, PT ;  /* 0x000000070200720c */ /* 0x000fe20003f04070 */
[----:B------:R-:W-:Y:S02]  /*16400*/  VIADD R238, R3, 0x64 ;  /* 0x0000006403ee7836 */ /* 0x000fe40000000000 */
[----:B------:R-:W-:Y:S02]  /*16410*/  IMAD.MOV R14, RZ, RZ, -R14 ;  /* 0x000000ffff0e7224 */ /* 0x000fe400078e0a0e */
[----:B------:R-:W-:Y:S01]  /*16420*/  @!P4 IMAD.IADD R82, R82, 0x1, -R2 ;  /* 0x000000015252c824 */ /* 0x000fe200078e0a02 */
[----:B------:R-:W-:Y:S01]  /*16430*/  IABS R100, R238 ;  /* 0x000000ee00647213 */ /* 0x000fe20000000000 */
[----:B------:R-:W-:Y:S01]  /*16440*/  IMAD R96, R2, R14, R96 ;  /* 0x0000000e02607224 */ /* 0x000fe200078e0260 */
[----:B------:R-:W-:Y:S01]  /*16450*/  ISETP.GE.AND P4, PT, R247, RZ, PT ;  /* 0x000000fff700720c */ /* 0x000fe20003f86270 */
[----:B------:R-:W-:Y:S01]  /*16460*/  @!P2 IMAD.IADD R86, R86, 0x1, -R2 ;  /* 0x000000015656a824 */ /* 0x000fe200078e0a02 */
[----:B------:R-:W-:Y:S01]  /*16470*/  ISETP.GT.U32.AND P5, PT, R2, R82, PT ;  /* 0x000000520200720c */ /* 0x000fe20003fa4070 */
[----:B------:R-:W-:Y:S01]  /*16480*/  IMAD.HI.U32 R26, R4, R100, RZ ;  /* 0x00000064041a7227 */ /* 0x000fe200078e00ff */
[----:B------:R-:W-:-:S03]  /*16490*/  ISETP.GT.U32.AND P2, PT, R2, R96, PT ;  /* 0x000000600200720c */ /* 0x000fc60003f44070 */
[----:B------:R-:W-:Y:S02]  /*164a0*/  @!P0 IMAD.IADD R7, R7, 0x1, -R2 ;  /* 0x0000000107078824 */ /* 0x000fe400078e0a02 */
[----:B------:R-:W-:Y:S01]  /*164b0*/  @!P3 IMAD.MOV R78, RZ, RZ, -R78 ;  /* 0x000000ffff4eb224 */ /* 0x000fe200078e0a4e */
[C---:B------:R-:W-:Y:S01]  /*164c0*/  ISETP.GT.U32.AND P3, PT, R2.reuse, R22, PT ;  /* 0x000000160200720c */ /* 0x040fe20003f64070 */
[----:B------:R-:W-:Y:S01]  /*164d0*/  IMAD.MOV R26, RZ, RZ, -R26 ;  /* 0x000000ffff1a7224 */ /* 0x000fe200078e0a1a */
[C---:B------:R-:W-:Y:S01]  /*164e0*/  ISETP.GT.U32.AND P0, PT, R2.reuse, R7, PT ;  /* 0x000000070200720c */ /* 0x040fe20003f04070 */
[C---:B------:R-:W-:Y:S02]  /*164f0*/  VIADD R246, R3.reuse, 0x63 ;  /* 0x0000006303f67836 */ /* 0x040fe40000000000 */
[----:B------:R-:W-:Y:S02]  /*16500*/  IMAD R100, R2, R26, R100 ;  /* 0x0000001a02647224 */ /* 0x000fe400078e0264 */
[----:B------:R-:W-:Y:S01]  /*16510*/  VIADD R247, R3, 0x62 ;  /* 0x0000006203f77836 */ /* 0x000fe20000000000 */
[----:B------:R-:W-:Y:S01]  /*16520*/  IABS R49, R246 ;  /* 0x000000f600317213 */ /* 0x000fe20000000000 */
[--C-:B------:R-:W-:Y:S01]  /*16530*/  @!P2 IMAD.IADD R96, R96, 0x1, -R2.reuse ;  /* 0x000000016060a824 */ /* 0x100fe200078e0a02 */
[----:B------:R-:W-:Y:S01]  /*16540*/  ISETP.GT.U32.AND P2, PT, R2, R100, PT ;  /* 0x000000640200720c */ /* 0x000fe20003f44070 */
[--C-:B------:R-:W-:Y:S01]  /*16550*/  @!P5 IMAD.IADD R82, R82, 0x1, -R2.reuse ;  /* 0x000000015252d824 */ /* 0x100fe200078e0a02 */
[----:B------:R-:W-:Y:S01]  /*16560*/  IABS R45, R247 ;  /* 0x000000f7002d7213 */ /* 0x000fe20000000000 */
[--C-:B------:R-:W-:Y:S01]  /*16570*/  @!P3 IMAD.IADD R22, R22, 0x1, -R2.reuse ;  /* 0x000000011616b824 */ /* 0x100fe200078e0a02 */
[----:B------:R-:W-:Y:S01]  /*16580*/  ISETP.GE.AND P5, PT, R221, RZ, PT ;  /* 0x000000ffdd00720c */ /* 0x000fe20003fa6270 */
[----:B------:R-:W-:Y:S01]  /*16590*/  @!P0 IMAD.IADD R7, R7, 0x1, -R2 ;  /* 0x0000000107078824 */ /* 0x000fe200078e0a02 */
[----:B------:R-:W-:Y:S01]  /*165a0*/  ISETP.GE.AND P0, PT, R230, RZ, PT ;  /* 0x000000ffe600720c */ /* 0x000fe20003f06270 */
[----:B------:R-:W-:Y:S01]  /*165b0*/  @!P1 IMAD.MOV R82, RZ, RZ, -R82 ;  /* 0x000000ffff529224 */ /* 0x000fe200078e0a52 */
[----:B------:R-:W-:Y:S01]  /*165c0*/  ISETP.GT.U32.AND P1, PT, R2, R22, PT ;  /* 0x000000160200720c */ /* 0x000fe20003f24070 */
[----:B------:R-:W-:Y:S01]  /*165d0*/  IMAD.HI.U32 R18, R4, R49, RZ ;  /* 0x0000003104127227 */ /* 0x000fe200078e00ff */
[----:B------:R-:W-:-:S03]  /*165e0*/  ISETP.GE.AND P3, PT, R238, RZ, PT ;  /* 0x000000ffee00720c */ /* 0x000fc60003f66270 */
[----:B------:R-:W-:-:S04]  /*165f0*/  IMAD.HI.U32 R14, R4, R45, RZ ;  /* 0x0000002d040e7227 */ /* 0x000fc800078e00ff */
[----:B------:R-:W-:Y:S02]  /*16600*/  VIADD R230, R3, 0x61 ;  /* 0x0000006103e67836 */ /* 0x000fe40000000000 */
[----:B------:R-:W-:Y:S02]  /*16610*/  IMAD.MOV R18, RZ, RZ, -R18 ;  /* 0x000000ffff127224 */ /* 0x000fe400078e0a12 */
[----:B------:R-:W-:Y:S01]  /*16620*/  IMAD.MOV R14, RZ, RZ, -R14 ;  /* 0x000000ffff0e7224 */ /* 0x000fe200078e0a0e */
[----:B------:R-:W-:Y:S01]  /*16630*/  IABS R26, R230 ;  /* 0x000000e6001a7213 */ /* 0x000fe20000000000 */
[----:B------:R-:W-:Y:S02]  /*16640*/  @!P2 IMAD.IADD R100, R100, 0x1, -R2 ;  /* 0x000000016464a824 */ /* 0x000fe400078e0a02 */
[C---:B------:R-:W-:Y:S02]  /*16650*/  IMAD R49, R2.reuse, R18, R49 ;  /* 0x0000001202317224 */ /* 0x040fe400078e0231 */
[----:B------:R-:W-:Y:S01]  /*16660*/  IMAD.MOV.U32 R0, RZ, RZ, R7 ;  /* 0x000000ffff007224 */ /* 0x000fe200078e0007 */
[C---:B------:R-:W-:Y:S01]  /*16670*/  ISETP.GT.U32.AND P2, PT, R2.reuse, R100, PT ;  /* 0x000000640200720c */ /* 0x040fe20003f44070 */
[----:B------:R-:W-:-:S02]  /*16680*/  IMAD R45, R2, R14, R45 ;  /* 0x0000000e022d7224 */ /* 0x000fc400078e022d */
        /* <DEDUP_REMOVED lines=8> */
[----:B------:R-:W-:Y:S01]  /*16710*/  @!P6 IMAD.MOV R86, RZ, RZ, -R86 ;  /* 0x000000ffff56e224 */ /* 0x000fe200078e0a56 */
[----:B------:R-:W-:Y:S01]  /*16720*/  IABS R30, R221 ;  /* 0x000000dd001e7213 */ /* 0x000fe20000000000 */
[C---:B------:R-:W-:Y:S01]  /*16730*/  IMAD R26, R2.reuse, R14, R26 ;  /* 0x0000000e021a7224 */ /* 0x040fe200078e021a */
[----:B------:R-:W-:Y:S01]  /*16740*/  ISETP.GT.U32.AND P6, PT, R2, R96, PT ;  /* 0x000000600200720c */ /* 0x000fe20003fc4070 */
[----:B------:R-:W-:-:S02]  /*16750*/  VIADD R238, R3, 0x60 ;  /* 0x0000006003ee7836 */ /* 0x000fc40000000000 */
        /* <DEDUP_REMOVED lines=18> */
[----:B-1----:R-:W-:Y:S01]  /*16880*/  IMAD.MOV.U32 R0, RZ, RZ, R22 ;  /* 0x000000ffff007224 */ /* 0x002fe200078e0016 */
[----:B------:R-:W-:Y:S01]  /*16890*/  IABS R22, R246 ;  /* 0x000000f600167213 */ /* 0x000fe20000000000 */
[--C-:B------:R-:W-:Y:S01]  /*168a0*/  @!P4 IMAD.IADD R49, R49, 0x1, -R2.reuse ;  /* 0x000000013131c824 */ /* 0x100fe200078e0a02 */
[----:B------:R-:W-:Y:S01]  /*168b0*/  ISETP.GT.U32.AND P4, PT, R2, R18, PT ;  /* 0x000000120200720c */ /* 0x000fe20003f84070 */
[----:B------:R-:W-:Y:S01]  /*168c0*/  @!P1 IMAD.IADD R45, R45, 0x1, -R2 ;  /* 0x000000012d2d9824 */ /* 0x000fe200078e0a02 */
[----:B------:R-:W-:Y:S01]  /*168d0*/  ISETP.GE.AND P1, PT, R230, RZ, PT ;  /* 0x000000ffe600720c */ /* 0x000fe20003f26270 */
[----:B------:R-:W-:Y:S02]  /*168e0*/  VIADD R230, R3, 0x5c ;  /* 0x0000005c03e67836 */ /* 0x000fe40000000000 */
[----:B------:R-:W-:-:S03]  /*168f0*/  IMAD.HI.U32 R38, R4, R22, RZ ;  /* 0x0000001604267227 */ /* 0x000fc600078e00ff */
[----:B------:R-:W-:Y:S01]  /*16900*/  IABS R14, R230 ;  /* 0x000000e6000e7213 */ /* 0x000fe20000000000 */
[----:B------:R-:W-:Y:S01]  /*16910*/  @!P5 IMAD.MOV R0, RZ, RZ, -R0 ;  /* 0x000000ffff00d224 */ /* 0x000fe200078e0a00 */
[----:B------:R-:W-:Y:S01]  /*16920*/  ISETP.GE.AND P5, PT, R247, RZ, PT ;  /* 0x000000fff700720c */ /* 0x000fe20003fa6270 */
[----:B------:R-:W-:Y:S02]  /*16930*/  VIADD R247, R3, 0x5d ;  /* 0x0000005d03f77836 */ /* 0x000fe40000000000 */
[----:B------:R-:W-:Y:S01]  /*16940*/  @!P2 IMAD.IADD R30, R30, 0x1, -R2 ;  /* 0x000000011e1ea824 */ /* 0x000fe200078e0a02 */
[----:B------:R1:W-:Y:S01]  /*16950*/  STL [R1+0x18c], R0 ;  /* 0x00018c0001007387 */ /* 0x0003e20000100800 */
[----:B------:R-:W-:Y:S01]  /*16960*/  IMAD.MOV R38, RZ, RZ, -R38 ;  /* 0x000000ffff267224 */ /* 0x000fe200078e0a26 */
[----:B------:R-:W-:Y:S01]  /*16970*/  IABS R7, R247 ;  /* 0x000000f700077213 */ /* 0x000fe20000000000 */
[----:B------:R-:W-:Y:S01]  /*16980*/  @!P0 IMAD.MOV R96, RZ, RZ, -R96 ;  /* 0x000000ffff608224 */ /* 0x000fe200078e0a60 */
[C---:B------:R-:W-:Y:S01]  /*16990*/  ISETP.GT.U32.AND P0, PT, R2.reuse, R26, PT ;  /* 0x0000001a0200720c */ /* 0x040fe20003f04070 */
[C---:B------:R-:W-:Y:S01]  /*169a0*/  IMAD R22, R2.reuse, R38, R22 ;  /* 0x0000002602167224 */ /* 0x040fe200078e0216 */
[----:B------:R-:W-:Y:S01]  /*169b0*/  ISETP.GT.U32.AND P2, PT, R2, R30, PT ;  /* 0x0000001e0200720c */ /* 0x000fe20003f44070 */
[----:B------:R-:W-:-:S04]  /*169c0*/  IMAD.HI.U32 R38, R4, R14, RZ ;  /* 0x0000000e04267227 */ /* 0x000fc800078e00ff */
[----:B------:R-:W-:Y:S01]  /*169d0*/  @!P4 IMAD.IADD R18, R18, 0x1, -R2 ;  /* 0x000000011212c824 */ /* 0x000fe200078e0a02 */
[----:B------:R-:W-:Y:S01]  /*169e0*/  ISETP.GE.AND P4, PT, R238, RZ, PT ;  /* 0x000000ffee00720c */ /* 0x000fe20003f86270 */
[----:B------:R-:W-:Y:S02]  /*169f0*/  IMAD.MOV.U32 R6, RZ, RZ, R49 ;  /* 0x000000ffff067224 */ /* 0x000fe400078e0031 */
[----:B------:R-:W-:-:S04]  /*16a00*/  IMAD.HI.U32 R34, R4, R7, RZ ;  /* 0x0000000704227227 */ /* 0x000fc800078e00ff */
[----:B------:R-:W-:Y:S02]  /*16a10*/  IMAD.MOV R38, RZ, RZ, -R38 ;  /* 0x000000ffff267224 */ /* 0x000fe400078e0a26 */
[----:B------:R-:W-:Y:S01]  /*16a20*/  @!P3 IMAD.MOV R100, RZ, RZ, -R100 ;  /* 0x000000ffff64b224 */ /* 0x000fe200078e0a64 */
[C---:B------:R-:W-:Y:S01]  /*16a30*/  ISETP.GT.U32.AND P3, PT, R2.reuse, R18, PT ;  /* 0x000000120200720c */ /* 0x040fe20003f64070 */
[----:B-1----:R-:W-:Y:S02]  /*16a40*/  IMAD.MOV.U32 R0, RZ, RZ, R45 ;  /* 0x000000ffff007224 */ /* 0x002fe400078e002d */
[----:B------:R-:W-:Y:S01]  /*16a50*/  @!P6 IMAD.MOV R6, RZ, RZ, -R6 ;  /* 0x000000ffff06e224 */ /* 0x000fe200078e0a06 */
[C---:B------:R-:W-:Y:S01]  /*16a60*/  ISETP.GT.U32.AND P6, PT, R2.reuse, R22, PT ;  /* 0x000000160200720c */ /* 0x040fe20003fc4070 */
[----:B------:R-:W-:Y:S02]  /*16a70*/  IMAD.MOV R34, RZ, RZ, -R34 ;  /* 0x000000ffff227224 */ /* 0x000fe400078e0a22 */
[C---:B------:R-:W-:Y:S01]  /*16a80*/  IMAD R14, R2.reuse, R38, R14 ;  /* 0x00000026020e7224 */ /* 0x040fe200078e020e */
[----:B------:R-:W-:Y:S01]  /*16a90*/  STL [R1+0x164], R6 ;  /* 0x0001640601007387 */ /* 0x000fe20000100800 */
[----:B------:R-:W-:Y:S01]  /*16aa0*/  @!P5 IMAD.MOV R0, RZ, RZ, -R0 ;  /* 0x000000ffff00d224 */ /* 0x000fe200078e0a00 */
[----:B------:R-:W-:Y:S01]  /*16ab0*/  ISETP.GE.AND P5, PT, R221, RZ, PT ;  /* 0x000000ffdd00720c */ /* 0x000fe20003fa6270 */
[----:B------:R-:W-:-:S02]  /*16ac0*/  IMAD R7, R2, R34, R7 ;  /* 0x0000002202077224 */ /* 0x000fc400078e0207 */
[--C-:B------:R-:W-:Y:S01]  /*16ad0*/  @!P0 IMAD.IADD R26, R26, 0x1, -R2.reuse ;  /* 0x000000011a1a8824 */ /* 0x100fe200078e0a02 */
[----:B------:R1:W-:Y:S01]  /*16ae0*/  STL [R1+0x17c], R0 ;  /* 0x00017c0001007387 */ /* 0x0003e20000100800 */
[--C-:B------:R-:W-:Y:S01]  /*16af0*/  @!P2 IMAD.IADD R30, R30, 0x1, -R2.reuse ;  /* 0x000000011e1ea824 */ /* 0x100fe200078e0a02 */
[C---:B------:R-:W-:Y:S01]  /*16b00*/  ISETP.GT.U32.AND P2, PT, R2.reuse, R14, PT ;  /* 0x0000000e0200720c */ /* 0x040fe20003f44070 */
[C---:B------:R-:W-:Y:S01]  /*16b10*/  VIADD R238, R3.reuse, 0x5b ;  /* 0x0000005b03ee7836 */ /* 0x040fe20000000000 */
[----:B------:R-:W-:Y:S01]  /*16b20*/  ISETP.GT.U32.AND P0, PT, R2, R7, PT ;  /* 0x000000070200720c */ /* 0x000fe20003f04070 */
[--C-:B------:R-:W-:Y:S01]  /*16b30*/  @!P3 IMAD.IADD R18, R18, 0x1, -R2.reuse ;  /* 0x000000011212b824 */ /* 0x100fe200078e0a02 */
[----:B------:R-:W-:Y:S01]  /*16b40*/  ISETP.GE.AND P3, PT, R246, RZ, PT ;  /* 0x000000fff600720c */ /* 0x000fe20003f66270 */
[----:B------:R-:W-:Y:S01]  /*16b50*/  @!P6 IMAD.IADD R22, R22, 0x1, -R2 ;  /* 0x000000011616e824 */ /* 0x000fe200078e0a02 */
[----:B------:R-:W-:Y:S01]  /*16b60*/  IABS R34, R238 ;  /* 0x000000ee00227213 */ /* 0x000fe20000000000 */
[----:B------:R-:W-:-:S02]  /*16b70*/  VIADD R246, R3, 0x5a ;  /* 0x0000005a03f67836 */ /* 0x000fc40000000000 */
[----:B-1----:R-:W-:Y:S01]  /*16b80*/  IMAD.MOV.U32 R0, RZ, RZ, R26 ;  /* 0x000000ffff007224 */ /* 0x002fe200078e001a */
[----:B------:R-:W-:Y:S01]  /*16b90*/  ISETP.GT.U32.AND P6, PT, R2, R22, PT ;  /* 0x000000160200720c */ /* 0x000fe20003fc4070 */
[----:B------:R-:W-:Y:S01]  /*16ba0*/  IMAD.HI.U32 R38, R4, R34, RZ ;  /* 0x0000002204267227 */ /* 0x000fe200078e00ff */
[----:B------:R-:W-:-:S03]  /*16bb0*/  IABS R26, R246 ;  /* 0x000000f6001a7213 */ /* 0x000fc60000000000 */
[----:B------:R-:W-:Y:S01]  /*16bc0*/  @!P1 IMAD.MOV R0, RZ, RZ, -R0 ;  /* 0x000000ffff009224 */ /* 0x000fe200078e0a00 */
[----:B------:R-:W-:Y:S01]  /*16bd0*/  ISETP.GE.AND P1, PT, R247, RZ, PT ;  /* 0x000000fff700720c */ /* 0x000fe20003f26270 */
[--C-:B------:R-:W-:Y:S02]  /*16be0*/  @!P2 IMAD.IADD R14, R14, 0x1, -R2.reuse ;  /* 0x000000010e0ea824 */ /* 0x100fe400078e0a02 */
[----:B------:R-:W-:Y:S01]  /*16bf0*/  @!P0 IMAD.IADD R7, R7, 0x1, -R2 ;  /* 0x0000000107078824 */ /* 0x000fe200078e0a02 */
[----:B------:R1:W-:Y:S01]  /*16c00*/  STL [R1+0x180], R0 ;  /* 0x0001800001007387 */ /* 0x0003e20000100800 */
[----:B------:R-:W-:Y:S01]  /*16c10*/  IMAD.MOV R38, RZ, RZ, -R38 ;  /* 0x000000ffff267224 */ /* 0x000fe200078e0a26 */
[----:B------:R-:W-:Y:S01]  /*16c20*/  ISETP.GE.AND P0, PT, R230, RZ, PT ;  /* 0x000000ffe600720c */ /* 0x000fe20003f06270 */
[----:B------:R-:W-:Y:S01]  /*16c30*/  @!P6 IMAD.IADD R22, R22, 0x1, -R2 ;  /* 0x000000011616e824 */ /* 0x000fe200078e0a02 */
[C---:B------:R-:W-:Y:S01]  /*16c40*/  ISETP.GT.U32.AND P2, PT, R2.reuse, R7, PT ;  /* 0x000000070200720c */ /* 0x040fe20003f44070 */
[----:B------:R-:W-:-:S02]  /*16c50*/  IMAD R34, R2, R38, R34 ;  /* 0x0000002602227224 */ /* 0x000fc400078e0222 */
[----:B------:R-:W-:Y:S02]  /*16c60*/  IMAD.MOV.U32 R6, RZ, RZ, R30 ;  /* 0x000000ffff067224 */ /* 0x000fe400078e001e */
[----:B------:R-:W-:Y:S01]  /*16c70*/  VIADD R247, R3, 0x59 ;  /* 0x0000005903f77836 */ /* 0x000fe20000000000 */
[----:B------:R-:W-:Y:S01]  /*16c80*/  ISETP.GT.U32.AND P6, PT, R2, R34, PT ;  /* 0x000000220200720c */ /* 0x000fe20003fc4070 */
[----:B-1----:R-:W-:Y:S02]  /*16c90*/  IMAD.MOV.U32 R0, RZ, RZ, R18 ;  /* 0x000000ffff007224 */ /* 0x002fe400078e0012 */
[----:B------:R-:W-:Y:S01]  /*16ca0*/  IMAD.HI.U32 R18, R4, R26, RZ ;  /* 0x0000001a04127227 */ /* 0x000fe200078e00ff */
[----:B------:R-:W-:-:S03]  /*16cb0*/  IABS R49, R247 ;  /* 0x000000f700317213 */ /* 0x000fc60000000000 */
[----:B------:R-:W-:Y:S01]  /*16cc0*/  @!P4 IMAD.MOV R0, RZ, RZ, -R0 ;  /* 0x000000ffff00c224 */ /* 0x000fe200078e0a00 */
[C---:B------:R-:W-:Y:S01]  /*16cd0*/  ISETP.GT.U32.AND P4, PT, R2.reuse, R14, PT ;  /* 0x0000000e0200720c */ /* 0x040fe20003f84070 */
[----:B------:R-:W-:Y:S02]  /*16ce0*/  IMAD.MOV R18, RZ, RZ, -R18 ;  /* 0x000000ffff127224 */ /* 0x000fe400078e0a12 */
[----:B------:R-:W-:Y:S01]  /*16cf0*/  @!P5 IMAD.MOV R6, RZ, RZ, -R6 ;  /* 0x000000ffff06d224 */ /* 0x000fe200078e0a06 */
[----:B------:R1:W-:Y:S01]  /*16d00*/  STL [R1+0x170], R0 ;  /* 0x0001700001007387 */ /* 0x0003e20000100800 */
[----:B------:R-:W-:Y:S01]  /*16d10*/  IMAD R18, R2, R18, R26 ;  /* 0x0000001202127224 */ /* 0x000fe200078e021a */
[----:B------:R-:W-:Y:S01]  /*16d20*/  ISETP.GE.AND P5, PT, R238, RZ, PT ;  /* 0x000000ffee00720c */ /* 0x000fe20003fa6270 */
[--C-:B------:R-:W-:Y:S01]  /*16d30*/  @!P2 IMAD.IADD R7, R7, 0x1, -R2.reuse ;  /* 0x000000010707a824 */ /* 0x100fe200078e0a02 */
[----:B------:R-:W-:Y:S01]  /*16d40*/  ISETP.GE.AND P2, PT, R247, RZ, PT ;  /* 0x000000fff700720c */ /* 0x000fe20003f46270 */
[----:B------:R-:W-:Y:S01]  /*16d50*/  VIADD R247, R3, 0x58 ;  /* 0x0000005803f77836 */ /* 0x000fe20000000000 */
[----:B------:R-:W-:Y:S01]  /*16d60*/  STL [R1+0x174], R6 ;  /* 0x0001740601007387 */ /* 0x000fe20000100800 */
[----:B------:R-:W-:-:S02]  /*16d70*/  @!P6 IMAD.IADD R34, R34, 0x1, -R2 ;  /* 0x000000012222e824 */ /* 0x000fc400078e0a02 */
[----:B------:R-:W-:Y:S01]  /*16d80*/  @!P4 IMAD.IADD R14, R14, 0x1, -R2 ;  /* 0x000000010e0ec824 */ /* 0x000fe200078e0a02 */
[----:B------:R-:W-:Y:S01]  /*16d90*/  ISETP.GT.U32.AND P4, PT, R2, R18, PT ;  /* 0x000000120200720c */ /* 0x000fe20003f84070 */
[----:B-1----:R-:W-:Y:S01]  /*16da0*/  IMAD.MOV.U32 R0, RZ, RZ, R22 ;  /* 0x000000ffff007224 */ /* 0x002fe200078e0016 */
[----:B------:R-:W-:Y:S01]  /*16db0*/  IABS R45, R247 ;  /* 0x000000f7002d7213 */ /* 0x000fe20000000000 */
[----:B------:R-:W-:Y:S01]  /*16dc0*/  IMAD.HI.U32 R22, R4, R49, RZ ;  /* 0x0000003104167227 */ /* 0x000fe200078e00ff */
[----:B------:R-:W-:-:S03]  /*16dd0*/  ISETP.GE.AND P6, PT, R247, RZ, PT ;  /* 0x000000fff700720c */ /* 0x000fc60003fc6270 */
[----:B------:R-:W-:Y:S01]  /*16de0*/  @!P3 IMAD.MOV R0, RZ, RZ, -R0 ;  /* 0x000000ffff00b224 */ /* 0x000fe200078e0a00 */
[----:B------:R-:W-:Y:S01]  /*16df0*/  ISETP.GE.AND P3, PT, R246, RZ, PT ;  /* 0x000000fff600720c */ /* 0x000fe20003f66270 */
[----:B------:R-:W-:Y:S02]  /*16e00*/  IMAD.MOV R22, RZ, RZ, -R22 ;  /* 0x000000ffff167224 */ /* 0x000fe400078e0a16 */
[----:B------:R-:W-:Y:S01]  /*16e10*/  VIADD R230, R3, 0x57 ;  /* 0x0000005703e67836 */ /* 0x000fe20000000000 */
[----:B------:R1:W-:Y:S01]  /*16e20*/  STL [R1+0x178], R0 ;  /* 0x0001780001007387 */ /* 0x0003e20000100800 */
[----:B------:R-:W-:Y:S01]  /*16e30*/  @!P4 IMAD.IADD R18, R18, 0x1, -R2 ;  /* 0x000000011212c824 */ /* 0x000fe200078e0a02 */
[----:B------:R-:W-:Y:S01]  /*16e40*/  ISETP.GT.U32.AND P4, PT, R2, R34, PT ;  /* 0x000000220200720c */ /* 0x000fe20003f84070 */
[----:B------:R-:W-:Y:S01]  /*16e50*/  IMAD.HI.U32 R30, R4, R45, RZ ;  /* 0x0000002d041e7227 */ /* 0x000fe200078e00ff */
[----:B------:R-:W-:-:S03]  /*16e60*/  IABS R38, R230 ;  /* 0x000000e600267213 */ /* 0x000fc60000000000 */
[----:B------:R-:W-:Y:S02]  /*16e70*/  IMAD R49, R2, R22, R49 ;  /* 0x0000001602317224 */ /* 0x000fe400078e0231 */
[----:B------:R-:W-:Y:S02]  /*16e80*/  VIADD R238, R3, 0x56 ;  /* 0x0000005603ee7836 */ /* 0x000fe40000000000 */
[----:B-1----:R-:W-:Y:S02]  /*16e90*/  IMAD.MOV.U32 R0, RZ, RZ, R7 ;  /* 0x000000ffff007224 */ /* 0x002fe400078e0007 */
[----:B------:R-:W-:Y:S01]  /*16ea0*/  IMAD.HI.U32 R7, R4, R38, RZ ;  /* 0x0000002604077227 */ /* 0x000fe200078e00ff */
[----:B------:R-:W-:-:S03]  /*16eb0*/  IABS R22, R238 ;  /* 0x000000ee00167213 */ /* 0x000fc60000000000 */
[----:B------:R-:W-:Y:S01]  /*16ec0*/  @!P1 IMAD.MOV R0, RZ, RZ, -R0 ;  /* 0x000000ffff009224 */ /* 0x000fe200078e0a00 */
[----:B------:R-:W-:Y:S01]  /*16ed0*/  ISETP.GT.U32.AND P1, PT, R2, R18, PT ;  /* 0x000000120200720c */ /* 0x000fe20003f24070 */
[----:B------:R-:W-:Y:S02]  /*16ee0*/  @!P4 IMAD.IADD R34, R34, 0x1, -R2 ;  /* 0x000000012222c824 */ /* 0x000fe400078e0a02 */
[----:B------:R-:W-:Y:S01]  /*16ef0*/  IMAD.MOV R7, RZ, RZ, -R7 ;  /* 0x000000ffff077224 */ /* 0x000fe200078e0a07 */
[----:B------:R1:W-:Y:S01]  /*16f00*/  STL [R1+0x16c], R0 ;  /* 0x00016c0001007387 */ /* 0x0003e20000100800 */
[C---:B------:R-:W-:Y:S02]  /*16f10*/  VIADD R221, R3.reuse, 0x55 ;  /* 0x0000005503dd7836 */ /* 0x040fe40000000000 */
[----:B------:R-:W-:Y:S02]  /*16f20*/  IMAD R38, R2, R7, R38 ;  /* 0x0000000702267224 */ /* 0x000fe400078e0226 */
[C---:B------:R-:W-:Y:S01]  /*16f30*/  VIADD R246, R3.reuse, 0x54 ;  /* 0x0000005403f67836 */ /* 0x040fe20000000000 */
[----:B------:R-:W-:Y:S01]  /*16f40*/  IABS R26, R221 ;  /* 0x000000dd001a7213 */ /* 0x000fe20000000000 */
[----:B------:R-:W-:-:S02]  /*16f50*/  VIADD R247, R3, 0x53 ;  /* 0x0000005303f77836 */ /* 0x000fc40000000000 */
[----:B------:R-:W-:Y:S01]  /*16f60*/  @!P1 IMAD.IADD R18, R18, 0x1, -R2 ;  /* 0x0000000112129824 */ /* 0x000fe200078e0a02 */
[C---:B------:R-:W-:Y:S01]  /*16f70*/  ISETP.GT.U32.AND P1, PT, R2.reuse, R38, PT ;  /* 0x000000260200720c */ /* 0x040fe20003f24070 */
[----:B-1----:R-:W-:Y:S02]  /*16f80*/  IMAD.MOV.U32 R0, RZ, RZ, R14 ;  /* 0x000000ffff007224 */ /* 0x002fe400078e000e */
[----:B------:R-:W-:Y:S01]  /*16f90*/  IMAD.MOV R14, RZ, RZ, -R30 ;  /* 0x000000ffff0e7224 */ /* 0x000fe200078e0a1e */
[----:B------:R-:W-:Y:S01]  /*16fa0*/  IABS R30, R246 ;  /* 0x000000f6001e7213 */ /* 0x000fe20000000000 */
[----:B------:R-:W-:Y:S01]  /*16fb0*/  @!P0 IMAD.MOV R0, RZ, RZ, -R0 ;  /* 0x000000ffff008224 */ /* 0x000fe200078e0a00 */
[C---:B------:R-:W-:Y:S01]  /*16fc0*/  ISETP.GT.U32.AND P0, PT, R2.reuse, R49, PT ;  /* 0x000000310200720c */ /* 0x040fe20003f04070 */
[----:B------:R-:W-:Y:S02]  /*16fd0*/  IMAD R45, R2, R14, R45 ;  /* 0x0000000e022d7224 */ /* 0x000fe400078e022d */
[----:B------:R-:W-:Y:S01]  /*16fe0*/  IMAD.HI.U32 R14, R4, R22, RZ ;  /* 0x00000016040e7227 */ /* 0x000fe200078e00ff */
[----:B------:R1:W-:Y:S02]  /*16ff0*/  STL [R1+0x168], R0 ;  /* 0x0001680001007387 */ /* 0x0003e40000100800 */
[----:B------:R-:W-:Y:S01]  /*17000*/  ISETP.GT.U32.AND P4, PT, R2, R45, PT ;  /* 0x0000002d0200720c */ /* 0x000fe20003f84070 */
[----:B------:R-:W-:-:S02]  /*17010*/  IMAD.MOV R14, RZ, RZ, -R14 ;  /* 0x000000ffff0e7224 */ /* 0x000fc400078e0a0e */
[----:B------:R-:W-:-:S04]  /*17020*/  IMAD.HI.U32 R7, R4, R26, RZ ;  /* 0x0000001a04077227 */ /* 0x000fc800078e00ff */
[----:B------:R-:W-:Y:S01]  /*17030*/  @!P0 IMAD.IADD R49, R49, 0x1, -R2 ;  /* 0x0000000131318824 */ /* 0x000fe200078e0a02 */
[----:B------:R-:W-:Y:S01]  /*17040*/  ISETP.GE.AND P0, PT, R230, RZ, PT ;  /* 0x000000ffe600720c */ /* 0x000fe20003f06270 */
[----:B-1----:R-:W-:Y:S02]  /*17050*/  IMAD.MOV.U32 R0, RZ, RZ, R34 ;  /* 0x000000ffff007224 */ /* 0x002fe400078e0022 */
[C---:B------:R-:W-:Y:S02]  /*17060*/  IMAD R22, R2.reuse, R14, R22 ;  /* 0x0000000e02167224 */ /* 0x040fe400078e0216 */
[----:B------:R-:W-:Y:S01]  /*17070*/  @!P4 IMAD.IADD R45, R45, 0x1, -R2 ;  /* 0x000000012d2dc824 */ /* 0x000fe200078e0a02 */
[C---:B------:R-:W-:Y:S01]  /*17080*/  ISETP.GT.U32.AND P4, PT, R2.reuse, R49, PT ;  /* 0x000000310200720c */ /* 0x040fe20003f84070 */
[----:B------:R-:W-:Y:S02]  /*17090*/  @!P5 IMAD.MOV R0, RZ, RZ, -R0 ;  /* 0x000000ffff00d224 */ /* 0x000fe400078e0a00 */
[----:B------:R-:W-:Y:S01]  /*170a0*/  IMAD.MOV R7, RZ, RZ, -R7 ;  /* 0x000000ffff077224 */ /* 0x000fe200078e0a07 */
[----:B------:R-:W-:Y:S01]  /*170b0*/  ISETP.GT.U32.AND P5, PT, R2, R45, PT ;  /* 0x0000002d0200720c */ /* 0x000fe20003fa4070 */
[----:B------:R-:W-:Y:S01]  /*170c0*/  IMAD.HI.U32 R14, R4, R30, RZ ;  /* 0x0000001e040e7227 */ /* 0x000fe200078e00ff */
[----:B------:R1:W-:Y:S03]  /*170d0*/  STL [R1+0x15c], R0 ;  /* 0x00015c0001007387 */ /* 0x0003e60000100800 */
[----:B------:R-:W-:Y:S01]  /*170e0*/  IMAD R26, R2, R7, R26 ;  /* 0x00000007021a7224 */ /* 0x000fe200078e021a */
[----:B------:R-:W-:Y:S01]  /*170f0*/  IABS R7, R247 ;  /* 0x000000f700077213 */ /* 0x000fe20000000000 */
[----:B------:R-:W-:-:S02]  /*17100*/  @!P1 IMAD.IADD R38, R38, 0x1, -R2 ;  /* 0x0000000126269824 */ /* 0x000fc400078e0a02 */
[----:B------:R-:W-:Y:S02]  /*17110*/  IMAD.MOV R14, RZ, RZ, -R14 ;  /* 0x000000ffff0e7224 */ /* 0x000fe400078e0a0e */
[----:B------:R-:W-:Y:S01]  /*17120*/  @!P4 IMAD.IADD R49, R49, 0x1, -R2 ;  /* 0x000000013131c824 */ /* 0x000fe200078e0a02 */
[C---:B------:R-:W-:Y:S01]  /*17130*/  ISETP.GT.U32.AND P1, PT, R2.reuse, R38, PT ;  /* 0x000000260200720c */ /* 0x040fe20003f24070 */
[----:B-1----:R-:W-:Y:S01]  /*17140*/  IMAD.MOV.U32 R0, RZ, RZ, R18 ;  /* 0x000000ffff007224 */ /* 0x002fe200078e0012 */
[C---:B------:R-:W-:Y:S01]  /*17150*/  ISETP.GT.U32.AND P4, PT, R2.reuse, R26, PT ;  /* 0x0000001a0200720c */ /* 0x040fe20003f84070 */
[C---:B------:R-:W-:Y:S02]  /*17160*/  IMAD R30, R2.reuse, R14, R30 ;  /* 0x0000000e021e7224 */ /* 0x040fe400078e021e */
[----:B------:R-:W-:Y:S01]  /*17170*/  @!P3 IMAD.MOV R0, RZ, RZ, -R0 ;  /* 0x000000ffff00b224 */ /* 0x000fe200078e0a00 */
[C---:B------:R-:W-:Y:S01]  /*17180*/  ISETP.GT.U32.AND P3, PT, R2.reuse, R22, PT ;  /* 0x000000160200720c */ /* 0x040fe20003f64070 */
[----:B------:R-:W-:Y:S01]  /*17190*/  @!P5 IMAD.IADD R45, R45, 0x1, -R2 ;  /* 0x000000012d2dd824 */ /* 0x000fe200078e0a02 */
[----:B------:R-:W-:Y:S01]  /*171a0*/  ISETP.GT.U32.AND P5, PT, R2, R30, PT ;  /* 0x0000001e0200720c */ /* 0x000fe20003fa4070 */
[----:B------:R-:W-:Y:S01]  /*171b0*/  VIADD R230, R3, 0x52 ;  /* 0x0000005203e67836 */ /* 0x000fe20000000000 */
[----:B------:R1:W-:Y:S01]  /*171c0*/  STL [R1+0x160], R0 ;  /* 0x0001600001007387 */ /* 0x0003e20000100800 */
[----:B------:R-:W-:-:S03]  /*171d0*/  IMAD.HI.U32 R14, R4, R7, RZ ;  /* 0x00000007040e7227 */ /* 0x000fc600078e00ff */
[----:B------:R-:W-:Y:S01]  /*171e0*/  IABS R18, R230 ;  /* 0x000000e600127213 */ /* 0x000fe20000000000 */
[----:B------:R-:W-:Y:S02]  /*171f0*/  IMAD.MOV R14, RZ, RZ, -R14 ;  /* 0x000000ffff0e7224 */ /* 0x000fe400078e0a0e */
[--C-:B------:R-:W-:Y:S01]  /*17200*/  @!P1 IMAD.IADD R38, R38, 0x1, -R2.reuse ;  /* 0x0000000126269824 */ /* 0x100fe200078e0a02 */
[----:B------:R-:W-:Y:S01]  /*17210*/  ISETP.GE.AND P1, PT, R238, RZ, PT ;  /* 0x000000ffee00720c */ /* 0x000fe20003f26270 */
[--C-:B------:R-:W-:Y:S01]  /*17220*/  @!P3 IMAD.IADD R22, R22, 0x1, -R2.reuse ;  /* 0x000000011616b824 */ /* 0x100fe200078e0a02 */
[----:B------:R-:W-:Y:S01]  /*17230*/  ISETP.GE.AND P3, PT, R221, RZ, PT ;  /* 0x000000ffdd00720c */ /* 0x000fe20003f66270 */
[----:B-1----:R-:W-:Y:S02]  /*17240*/  IMAD.MOV.U32 R0, RZ, RZ, R49 ;  /* 0x000000ffff007224 */ /* 0x002fe400078e0031 */
[----:B------:R-:W-:Y:S01]  /*17250*/  @!P4 IMAD.IADD R26, R26, 0x1, -R2 ;  /* 0x000000011a1ac824 */ /* 0x000fe200078e0a02 */
[----:B------:R-:W-:Y:S01]  /*17260*/  ISETP.GT.U32.AND P4, PT, R2, R22, PT ;  /* 0x000000160200720c */ /* 0x000fe20003f84070 */
[----:B------:R-:W-:-:S02]  /*17270*/  @!P2 IMAD.MOV R0, RZ, RZ, -R0 ;  /* 0x000000ffff00a224 */ /* 0x000fc400078e0a00 */
[----:B------:R-:W-:Y:S02]  /*17280*/  IMAD R7, R2, R14, R7 ;  /* 0x0000000e02077224 */ /* 0x000fe400078e0207 */
[----:B------:R-:W-:Y:S01]  /*17290*/  @!P5 IMAD.IADD R30, R30, 0x1, -R2 ;  /* 0x000000011e1ed824 */ /* 0x000fe200078e0a02 */
[----:B------:R1:W-:Y:S01]  /*172a0*/  STL [R1+0x148], R0 ;  /* 0x0001480001007387 */ /* 0x0003e20000100800 */
[----:B------:R-:W-:Y:S01]  /*172b0*/  ISETP.GT.U32.AND P5, PT, R2, R26, PT ;  /* 0x0000001a0200720c */ /* 0x000fe20003fa4070 */
[----:B------:R-:W-:Y:S02]  /*172c0*/  IMAD.HI.U32 R34, R4, R18, RZ ;  /* 0x0000001204227227 */ /* 0x000fe400078e00ff */
[----:B------:R-:W-:Y:S02]  /*172d0*/  ISETP.GT.U32.AND P2, PT, R2, R30, PT ;  /* 0x0000001e0200720c */ /* 0x000fe40003f44070 */
[----:B------:R-:W-:Y:S02]  /*172e0*/  VIADD R238, R3, 0x51 ;  /* 0x0000005103ee7836 */ /* 0x000fe40000000000 */
[----:B------:R-:W-:-:S02]  /*172f0*/  IMAD.MOV R34, RZ, RZ, -R34 ;  /* 0x000000ffff227224 */ /* 0x000fc400078e0a22 */
[----:B-1----:R-:W-:Y:S01]  /*17300*/  IMAD.MOV.U32 R0, RZ, RZ, R38 ;  /* 0x000000ffff007224 */ /* 0x002fe200078e0026 */
[----:B------:R-:W-:Y:S01]  /*17310*/  IABS R14, R238 ;  /* 0x000000ee000e7213 */ /* 0x000fe20000000000 */
[----:B------:R-:W-:Y:S02]  /*17320*/  IMAD.MOV.U32 R6, RZ, RZ, R45 ;  /* 0x000000ffff067224 */ /* 0x000fe400078e002d */
[----:B------:R-:W-:Y:S01]  /*17330*/  @!P0 IMAD.MOV R0, RZ, RZ, -R0 ;  /* 0x000000ffff008224 */ /* 0x000fe200078e0a00 */
[C---:B------:R-:W-:Y:S01]  /*17340*/  ISETP.GT.U32.AND P0, PT, R2.reuse, R7, PT ;  /* 0x000000070200720c */ /* 0x040fe20003f04070 */
[----:B------:R-:W-:Y:S02]  /*17350*/  IMAD R18, R2, R34, R18 ;  /* 0x0000002202127224 */ /* 0x000fe400078e0212 */
[----:B------:R-:W-:Y:S01]  /*17360*/  @!P6 IMAD.MOV R6, RZ, RZ, -R6 ;  /* 0x000000ffff06e224 */ /* 0x000fe200078e0a06 */
[----:B------:R-:W-:Y:S01]  /*17370*/  ISETP.GE.AND P6, PT, R246, RZ, PT ;  /* 0x000000fff600720c */ /* 0x000fe20003fc6270 */
[----:B------:R-:W-:-:S02]  /*17380*/  VIADD R246, R3, 0x50 ;  /* 0x0000005003f67836 */ /* 0x000fc40000000000 */
[--C-:B------:R-:W-:Y:S01]  /*17390*/  @!P4 IMAD.IADD R22, R22, 0x1, -R2.reuse ;  /* 0x000000011616c824 */ /* 0x100fe200078e0a02 */
[----:B------:R1:W-:Y:S01]  /*173a0*/  STL [R1+0x154], R6 ;  /* 0x0001540601007387 */ /* 0x0003e20000100800 */
[--C-:B------:R-:W-:Y:S01]  /*173b0*/  @!P5 IMAD.IADD R26, R26, 0x1, -R2.reuse ;  /* 0x000000011a1ad824 */ /* 0x100fe200078e0a02 */
[----:B------:R-:W-:Y:S01]  /*173c0*/  ISETP.GT.U32.AND P5, PT, R2, R18, PT ;  /* 0x000000120200720c */ /* 0x000fe20003fa4070 */
[----:B------:R-:W-:Y:S01]  /*173d0*/  IMAD.HI.U32 R34, R4, R14, RZ ;  /* 0x0000000e04227227 */ /* 0x000fe200078e00ff */
[----:B------:R2:W-:Y:S01]  /*173e0*/  STL [R1+0x158], R0 ;  /* 0x0001580001007387 */ /* 0x0005e20000100800 */
[----:B------:R-:W-:Y:S02]  /*173f0*/  IABS R159, R246 ;  /* 0x000000f6009f7213 */ /* 0x000fe40000000000 */
[----:B------:R-:W-:Y:S01]  /*17400*/  @!P0 IMAD.IADD R7, R7, 0x1, -R2 ;  /* 0x0000000107078824 */ /* 0x000fe200078e0a02 */
[----:B------:R-:W-:Y:S01]  /*17410*/  ISETP.GE.AND P4, PT, R247, RZ, PT ;  /* 0x000000fff700720c */ /* 0x000fe20003f86270 */
[----:B------:R-:W-:Y:S01]  /*17420*/  IMAD.MOV R34, RZ, RZ, -R34 ;  /* 0x000000ffff227224 */ /* 0x000fe200078e0a22 */
[----:B------:R-:W-:Y:S01]  /*17430*/  ISETP.GE.AND P0, PT, R238, RZ, PT ;  /* 0x000000ffee00720c */ /* 0x000fe20003f06270 */
[----:B-1----:R-:W-:-:S02]  /*17440*/  IMAD.MOV.U32 R6, RZ, RZ, R22 ;  /* 0x000000ffff067224 */ /* 0x002fc400078e0016 */
[----:B------:R-:W-:Y:S02]  /*17450*/  VIADD R247, R3, 0x4f ;  /* 0x0000004f03f77836 */ /* 0x000fe40000000000 */
[----:B--2---:R-:W-:Y:S02]  /*17460*/  IMAD.MOV.U32 R0, RZ, RZ, R26 ;  /* 0x000000ffff007224 */ /* 0x004fe400078e001a */
[----:B------:R-:W-:Y:S01]  /*17470*/  @!P1 IMAD.MOV R6, RZ, RZ, -R6 ;  /* 0x000000ffff069224 */ /* 0x000fe200078e0a06 */
[C---:B------:R-:W-:Y:S01]  /*17480*/  ISETP.GT.U32.AND P1, PT, R2.reuse, R7, PT ;  /* 0x000000070200720c */ /* 0x040fe20003f24070 */
[----:B------:R-:W-:Y:S01]  /*17490*/  IMAD R14, R2, R34, R14 ;  /* 0x00000022020e7224 */ /* 0x000fe200078e020e */
[----:B------:R-:W-:Y:S01]  /*174a0*/  IABS R163, R247 ;  /* 0x000000f700a37213 */ /* 0x000fe20000000000 */
[----:B------:R-:W-:Y:S01]  /*174b0*/  IMAD.HI.U32 R34, R4, R159, RZ ;  /* 0x0000009f04227227 */ /* 0x000fe200078e00ff */
[----:B------:R-:W-:Y:S03]  /*174c0*/  STL [R1+0x150], R6 ;  /* 0x0001500601007387 */ /* 0x000fe60000100800 */
[----:B------:R-:W-:-:S02]  /*174d0*/  @!P3 IMAD.MOV R0, RZ, RZ, -R0 ;  /* 0x000000ffff00b224 */ /* 0x000fc400078e0a00 */
[--C-:B------:R-:W-:Y:S01]  /*174e0*/  @!P2 IMAD.IADD R30, R30, 0x1, -R2.reuse ;  /* 0x000000011e1ea824 */ /* 0x100fe200078e0a02 */
[----:B------:R-:W-:Y:S01]  /*174f0*/  ISETP.GE.AND P2, PT, R230, RZ, PT ;  /* 0x000000ffe600720c */ /* 0x000fe20003f46270 */
[----:B------:R-:W-:Y:S01]  /*17500*/  @!P5 IMAD.IADD R18, R18, 0x1, -R2 ;  /* 0x000000011212d824 */ /* 0x000fe200078e0a02 */
[----:B------:R1:W-:Y:S01]  /*17510*/  STL [R1+0x14c], R0 ;  /* 0x00014c0001007387 */ /* 0x0003e20000100800 */
[----:B------:R-:W-:Y:S01]  /*17520*/  IMAD.MOV R26, RZ, RZ, -R34 ;  /* 0x000000ffff1a7224 */ /* 0x000fe200078e0a22 */
[C---:B------:R-:W-:Y:S01]  /*17530*/  ISETP.GT.U32.AND P5, PT, R2.reuse, R14, PT ;  /* 0x0000000e0200720c */ /* 0x040fe20003fa4070 */
[----:B------:R-:W-:Y:S01]  /*17540*/  VIADD R230, R3, 0x4e ;  /* 0x0000004e03e67836 */ /* 0x000fe20000000000 */
[----:B------:R-:W-:Y:S01]  /*17550*/  ISETP.GT.U32.AND P3, PT, R2, R18, PT ;  /* 0x000000120200720c */ /* 0x000fe20003f64070 */
[----:B------:R-:W-:-:S03]  /*17560*/  IMAD.HI.U32 R22, R4, R163, RZ ;  /* 0x000000a304167227 */ /* 0x000fc600078e00ff */
[----:B------:R-:W-:Y:S01]  /*17570*/  IABS R167, R230 ;  /* 0x000000e600a77213 */ /* 0x000fe20000000000 */
[----:B------:R-:W-:Y:S02]  /*17580*/  IMAD R159, R2, R26, R159 ;  /* 0x0000001a029f7224 */ /* 0x000fe400078e029f */
[----:B-1----:R-:W-:Y:S02]  /*17590*/  IMAD.MOV.U32 R0, RZ, RZ, R30 ;  /* 0x000000ffff007224 */ /* 0x002fe400078e001e */
[----:B------:R-:W-:Y:S02]  /*175a0*/  IMAD.MOV R22, RZ, RZ, -R22 ;  /* 0x000000ffff167224 */ /* 0x000fe400078e0a16 */
[----:B------:R-:W-:Y:S01]  /*175b0*/  @!P6 IMAD.MOV R0, RZ, RZ, -R0 ;  /* 0x000000ffff00e224 */ /* 0x000fe200078e0a00 */
[----:B------:R-:W-:Y:S01]  /*175c0*/  ISETP.GE.AND P6, PT, R246, RZ, PT ;  /* 0x000000fff600720c */ /* 0x000fe20003fc6270 */
[----:B------:R-:W-:Y:S01]  /*175d0*/  @!P1 IMAD.IADD R7, R7, 0x1, -R2 ;  /* 0x0000000107079824 */ /* 0x000fe200078e0a02 */
[C---:B------:R-:W-:Y:S01]  /*175e0*/  ISETP.GT.U32.AND P1, PT, R2.reuse, R159, PT ;  /* 0x0000009f0200720c */ /* 0x040fe20003f24070 */
[----:B------:R-:W-:Y:S01]  /*175f0*/  IMAD R163, R2, R22, R163 ;  /* 0x0000001602a37224 */ /* 0x000fe200078e02a3 */
[----:B------:R1:W-:Y:S01]  /*17600*/  STL [R1+0x144], R0 ;  /* 0x0001440001007387 */ /* 0x0003e20000100800 */
[----:B------:R-:W-:-:S04]  /*17610*/  IMAD.HI.U32 R26, R4, R167, RZ ;  /* 0x000000a7041a7227 */ /* 0x000fc800078e00ff */
[----:B------:R-:W-:Y:S01]  /*17620*/  @!P5 IMAD.IADD R14, R14, 0x1, -R2 ;  /* 0x000000010e0ed824 */ /* 0x000fe200078e0a02 */
[----:B------:R-:W-:Y:S01]  /*17630*/  ISETP.GT.U32.AND P5, PT, R2, R163, PT ;  /* 0x000000a30200720c */ /* 0x000fe20003fa4070 */
[----:B------:R-:W-:Y:S02]  /*17640*/  IMAD.MOV R26, RZ, RZ, -R26 ;  /* 0x000000ffff1a7224 */ /* 0x000fe400078e0a1a */
[----:B------:R-:W-:Y:S01]  /*17650*/  @!P3 IMAD.IADD R18, R18, 0x1, -R2 ;  /* 0x000000011212b824 */ /* 0x000fe200078e0a02 */
[----:B------:R-:W-:Y:S01]  /*17660*/  ISETP.GE.AND P3, PT, R247, RZ, PT ;  /* 0x000000fff700720c */ /* 0x000fe20003f66270 */
[----:B-1----:R-:W-:Y:S02]  /*17670*/  IMAD.MOV.U32 R0, RZ, RZ, R7 ;  /* 0x000000ffff007224 */ /* 0x002fe400078e0007 */
[----:B------:R-:W-:Y:S02]  /*17680*/  IMAD R167, R2, R26, R167 ;  /* 0x0000001a02a77224 */ /* 0x000fe400078e02a7 */
[----:B------:R-:W-:-:S02]  /*17690*/  @!P4 IMAD.MOV R0, RZ, RZ, -R0 ;  /* 0x000000ffff00c224 */ /* 0x000fc400078e0a00 */
[----:B------:R-:W-:Y:S02]  /*176a0*/  VIADD R221, R3, 0x4d ;  /* 0x0000004d03dd7836 */ /* 0x000fe40000000000 */
[--C-:B------:R-:W-:Y:S01]  /*176b0*/  @!P1 IMAD.IADD R159, R159, 0x1, -R2.reuse ;  /* 0x000000019f9f9824 */ /* 0x100fe200078e0a02 */
[----:B------:R1:W-:Y:S01]  /*176c0*/  STL [R1+0x140], R0 ;  /* 0x0001400001007387 */ /* 0x0003e20000100800 */
[C---:B------:R-:W-:Y:S01]  /*176d0*/  ISETP.GT.U32.AND P1, PT, R2.reuse, R14, PT ;  /* 0x0000000e0200720c */ /* 0x040fe20003f24070 */
[----:B------:R-:W-:Y:S01]  /*176e0*/  @!P5 IMAD.IADD R163, R163, 0x1, -R2 ;  /* 0x00000001a3a3d824 */ /* 0x000fe200078e0a02 */
[----:B------:R-:W-:Y:S01]  /*176f0*/  IABS R171, R221 ;  /* 0x000000dd00ab7213 */ /* 0x000fe20000000000 */
[C---:B------:R-:W-:Y:S01]  /*17700*/  VIADD R238, R3.reuse, 0x4c ;  /* 0x0000004c03ee7836 */ /* 0x040fe20000000000 */
[C---:B------:R-:W-:Y:S01]  /*17710*/  ISETP.GT.U32.AND P5, PT, R2.reuse, R159, PT ;  /* 0x0000009f0200720c */ /* 0x040fe20003fa4070 */
[----:B------:R-:W-:Y:S01]  /*17720*/  VIADD R247, R3, 0x4a ;  /* 0x0000004a03f77836 */ /* 0x000fe20000000000 */
[----:B------:R-:W-:Y:S01]  /*17730*/  ISETP.GT.U32.AND P4, PT, R2, R163, PT ;  /* 0x000000a30200720c */ /* 0x000fe20003f84070 */
[----:B------:R-:W-:Y:S01]  /*17740*/  IMAD.HI.U32 R22, R4, R171, RZ ;  /* 0x000000ab04167227 */ /* 0x000fe200078e00ff */
[----:B------:R-:W-:-:S02]  /*17750*/  IABS R175, R238 ;  /* 0x000000ee00af7213 */ /* 0x000fc40000000000 */
[----:B------:R-:W-:Y:S01]  /*17760*/  IABS R182, R247 ;  /* 0x000000f700b67213 */ /* 0x000fe20000000000 */
[----:B-1----:R-:W-:Y:S02]  /*17770*/  IMAD.MOV.U32 R0, RZ, RZ, R18 ;  /* 0x000000ffff007224 */ /* 0x002fe400078e0012 */
[----:B------:R-:W-:Y:S02]  /*17780*/  IMAD.MOV R22, RZ, RZ, -R22 ;  /* 0x000000ffff167224 */ /* 0x000fe400078e0a16 */
[----:B------:R-:W-:Y:S01]  /*17790*/  @!P2 IMAD.MOV R0, RZ, RZ, -R0 ;  /* 0x000000ffff00a224 */ /* 0x000fe200078e0a00 */
[----:B------:R-:W-:Y:S01]  /*177a0*/  ISETP.GT.U32.AND P2, PT, R2, R167, PT ;  /* 0x000000a70200720c */ /* 0x000fe20003f44070 */
[----:B------:R-:W-:Y:S01]  /*177b0*/  @!P1 IMAD.IADD R14, R14, 0x1, -R2 ;  /* 0x000000010e0e9824 */ /* 0x000fe200078e0a02 */
[----:B------:R-:W-:Y:S01]  /*177c0*/  ISETP.GE.AND P1, PT, R230, RZ, PT ;  /* 0x000000ffe600720c */ /* 0x000fe20003f26270 */
[----:B------:R-:W-:Y:S01]  /*177d0*/  IMAD R171, R2, R22, R171 ;  /* 0x0000001602ab7224 */ /* 0x000fe200078e02ab */
[----:B------:R1:W-:Y:S01]  /*177e0*/  STL [R1+0x13c], R0 ;  /* 0x00013c0001007387 */ /* 0x0003e20000100800 */
[----:B------:R-:W-:-:S04]  /*177f0*/  IMAD.HI.U32 R7, R4, R175, RZ ;  /* 0x000000af04077227 */ /* 0x000fc800078e00ff */
[--C-:B------:R-:W-:Y:S01]  /*17800*/  @!P5 IMAD.IADD R159, R159, 0x1, -R2.reuse ;  /* 0x000000019f9fd824 */ /* 0x100fe200078e0a02 */
[C---:B------:R-:W-:Y:S01]  /*17810*/  ISETP.GT.U32.AND P5, PT, R2.reuse, R171, PT ;  /* 0x000000ab0200720c */ /* 0x040fe20003fa4070 */
[----:B------:R-:W-:Y:S02]  /*17820*/  IMAD.MOV R7, RZ, RZ, -R7 ;  /* 0x000000ffff077224 */ /* 0x000fe400078e0a07 */
[----:B------:R-:W-:Y:S01]  /*17830*/  @!P2 IMAD.IADD R167, R167, 0x1, -R2 ;  /* 0x00000001a7a7a824 */ /* 0x000fe200078e0a02 */
[----:B------:R-:W-:Y:S01]  /*17840*/  ISETP.GE.AND P2, PT, R221, RZ, PT ;  /* 0x000000ffdd00720c */ /* 0x000fe20003f46270 */
[----:B-1----:R-:W-:Y:S02]  /*17850*/  IMAD.MOV.U32 R0, RZ, RZ, R14 ;  /* 0x000000ffff007224 */ /* 0x002fe400078e000e */
[C---:B------:R-:W-:Y:S02]  /*17860*/  IMAD R175, R2.reuse, R7, R175 ;  /* 0x0000000702af7224 */ /* 0x040fe400078e02af */
[----:B------:R-:W-:Y:S01]  /*17870*/  @!P0 IMAD.MOV R0, RZ, RZ, -R0 ;  /* 0x000000ffff008224 */ /* 0x000fe200078e0a00 */
[----:B------:R-:W-:Y:S01]  /*17880*/  ISETP.GT.U32.AND P0, PT, R2, R167, PT ;  /* 0x000000a70200720c */ /* 0x000fe20003f04070 */
[----:B------:R-:W-:-:S03]  /*17890*/  IMAD.HI.U32 R7, R4, R182, RZ ;  /* 0x000000b604077227 */ /* 0x000fc600078e00ff */
[----:B------:R1:W-:Y:S01]  /*178a0*/  STL [R1+0x138], R0 ;  /* 0x0001380001007387 */ /* 0x0003e20000100800 */
[----:B------:R-:W-:Y:S02]  /*178b0*/  IMAD.MOV R7, RZ, RZ, -R7 ;  /* 0x000000ffff077224 */ /* 0x000fe400078e0a07 */
[----:B------:R-:W-:Y:S02]  /*178c0*/  VIADD R246, R3, 0x4b ;  /* 0x0000004b03f67836 */ /* 0x000fe40000000000 */
[----:B------:R-:W-:Y:S01]  /*178d0*/  @!P5 IMAD.IADD R171, R171, 0x1, -R2 ;  /* 0x00000001ababd824 */ /* 0x000fe200078e0a02 */
[----:B------:R-:W-:Y:S01]  /*178e0*/  ISETP.GE.AND P5, PT, R238, RZ, PT ;  /* 0x000000ffee00720c */ /* 0x000fe20003fa6270 */
[C---:B------:R-:W-:Y:S01]  /*178f0*/  IMAD R182, R2.reuse, R7, R182 ;  /* 0x0000000702b67224 */ /* 0x040fe200078e02b6 */
[----:B------:R-:W-:Y:S01]  /*17900*/  IABS R178, R246 ;  /* 0x000000f600b27213 */ /* 0x000fe20000000000 */
[----:B------:R-:W-:Y:S02]  /*17910*/  @!P0 IMAD.IADD R167, R167, 0x1, -R2 ;  /* 0x00000001a7a78824 */ /* 0x000fe400078e0a02 */
        /* <DEDUP_REMOVED lines=9> */
[----:B------:R-:W-:Y:S02]  /*179b0*/  IMAD R178, R2, R14, R178 ;  /* 0x0000000e02b27224 */ /* 0x000fe400078e02b2 */
[--C-:B------:R-:W-:Y:S01]  /*179c0*/  @!P6 IMAD.IADD R171, R171, 0x1, -R2.reuse ;  /* 0x00000001ababe824 */ /* 0x100fe200078e0a02 */
[----:B------:R-:W-:Y:S01]  /*179d0*/  IABS R190, R238 ;  /* 0x000000ee00be7213 */ /* 0x000fe20000000000 */
[----:B------:R-:W-:Y:S01]  /*179e0*/  @!P1 IMAD.IADD R182, R182, 0x1, -R2 ;  /* 0x00000001b6b69824 */ /* 0x000fe200078e0a02 */
[----:B------:R-:W-:Y:S01]  /*179f0*/  ISETP.GT.U32.AND P0, PT, R2, R178, PT ;  /* 0x000000b20200720c */ /* 0x000fe20003f04070 */
[----:B------:R-:W-:-:S02]  /*17a00*/  VIADD R230, R3, 0x49 ;  /* 0x0000004903e67836 */ /* 0x000fc40000000000 */
[----:B------:R-:W-:Y:S01]  /*17a10*/  @!P2 IMAD.MOV R171, RZ, RZ, -R171 ;  /* 0x000000ffffaba224 */ /* 0x000fe200078e0aab */
[----:B------:R-:W-:Y:S01]  /*17a20*/  ISETP.GT.U32.AND P2, PT, R2, R182, PT ;  /* 0x000000b60200720c */ /* 0x000fe20003f44070 */
[----:B------:R-:W-:Y:S01]  /*17a30*/  @!P4 IMAD.IADD R175, R175, 0x1, -R2 ;  /* 0x00000001afafc824 */ /* 0x000fe200078e0a02 */
[----:B------:R-:W-:Y:S01]  /*17a40*/  IABS R186, R230 ;  /* 0x000000e600ba7213 */ /* 0x000fe20000000000 */
[----:B------:R-:W-:-:S03]  /*17a50*/  IMAD.HI.U32 R18, R4, R190, RZ ;  /* 0x000000be04127227 */ /* 0x000fc600078e00ff */
[----:B------:R-:W-:Y:S01]  /*17a60*/  ISETP.GT.U32.AND P4, PT, R2, R175, PT ;  /* 0x000000af0200720c */ /* 0x000fe20003f84070 */
[----:B------:R-:W-:Y:S02]  /*17a70*/  IMAD.MOV R18, RZ, RZ, -R18 ;  /* 0x000000ffff127224 */ /* 0x000fe400078e0a12 */
[----:B------:R-:W-:-:S04]  /*17a80*/  IMAD.HI.U32 R7, R4, R186, RZ ;  /* 0x000000ba04077227 */ /* 0x000fc800078e00ff */
[----:B------:R-:W-:Y:S02]  /*17a90*/  IMAD R190, R2, R18, R190 ;  /* 0x0000001202be7224 */ /* 0x000fe400078e02be */
[----:B------:R-:W-:Y:S02]  /*17aa0*/  IMAD.MOV R7, RZ, RZ, -R7 ;  /* 0x000000ffff077224 */ /* 0x000fe400078e0a07 */
[----:B------:R-:W-:Y:S01]  /*17ab0*/  @!P3 IMAD.MOV R163, RZ, RZ, -R163 ;  /* 0x000000ffffa3b224 */ /* 0x000fe200078e0aa3 */
[----:B------:R-:W-:Y:S01]  /*17ac0*/  ISETP.GE.AND P3, PT, R246, RZ, PT ;  /* 0x000000fff600720c */ /* 0x000fe20003f66270 */
[----:B------:R-:W-:Y:S02]  /*17ad0*/  VIADD R246, R3, 0x47 ;  /* 0x0000004703f67836 */ /* 0x000fe40000000000 */
[--C-:B------:R-:W-:Y:S01]  /*17ae0*/  @!P0 IMAD.IADD R178, R178, 0x1, -R2.reuse ;  /* 0x00000001b2b28824 */ /* 0x100fe200078e0a02 */
[----:B------:R-:W-:Y:S01]  /*17af0*/  ISETP.GE.AND P0, PT, R230, RZ, PT ;  /* 0x000000ffe600720c */ /* 0x000fe20003f06270 */
[----:B------:R-:W-:Y:S01]  /*17b00*/  @!P2 IMAD.IADD R182, R182, 0x1, -R2 ;  /* 0x00000001b6b6a824 */ /* 0x000fe200078e0a02 */
[C---:B------:R-:W-:Y:S01]  /*17b10*/  ISETP.GT.U32.AND P2, PT, R2.reuse, R190, PT ;  /* 0x000000be0200720c */ /* 0x040fe20003f44070 */
[C---:B------:R-:W-:Y:S01]  /*17b20*/  IMAD R186, R2.reuse, R7, R186 ;  /* 0x0000000702ba7224 */ /* 0x040fe200078e02ba */
[----:B------:R-:W-:Y:S01]  /*17b30*/  IABS R194, R246 ;  /* 0x000000f600c27213 */ /* 0x000fe20000000000 */
[----:B------:R-:W-:Y:S01]  /*17b40*/  @!P4 IMAD.IADD R175, R175, 0x1, -R2 ;  /* 0x00000001afafc824 */ /* 0x000fe200078e0a02 */
[C---:B------:R-:W-:Y:S01]  /*17b50*/  ISETP.GT.U32.AND P1, PT, R2.reuse, R178, PT ;  /* 0x000000b20200720c */ /* 0x040fe20003f24070 */
[----:B------:R-:W-:Y:S01]  /*17b60*/  VIADD R215, R3, 0x44 ;  /* 0x0000004403d77836 */ /* 0x000fe20000000000 */
[----:B------:R-:W-:Y:S01]  /*17b70*/  ISETP.GT.U32.AND P6, PT, R2, R186, PT ;  /* 0x000000ba0200720c */ /* 0x000fe20003fc4070 */
[----:B------:R-:W-:Y:S01]  /*17b80*/  IMAD.HI.U32 R7, R4, R194, RZ ;  /* 0x000000c204077227 */ /* 0x000fe200078e00ff */
[----:B------:R-:W-:-:S02]  /*17b90*/  ISETP.GE.AND P4, PT, R247, RZ, PT ;  /* 0x000000fff700720c */ /* 0x000fc40003f86270 */
[----:B------:R-:W-:Y:S01]  /*17ba0*/  IABS R206, R215 ;  /* 0x000000d700ce7213 */ /* 0x000fe20000000000 */
[----:B------:R-:W-:Y:S02]  /*17bb0*/  VIADD R247, R3, 0x46 ;  /* 0x0000004603f77836 */ /* 0x000fe40000000000 */
[----:B------:R-:W-:Y:S02]  /*17bc0*/  IMAD.MOV R7, RZ, RZ, -R7 ;  /* 0x000000ffff077224 */ /* 0x000fe400078e0a07 */
[--C-:B------:R-:W-:Y:S01]  /*17bd0*/  @!P2 IMAD.IADD R190, R190, 0x1, -R2.reuse ;  /* 0x00000001bebea824 */ /* 0x100fe200078e0a02 */
[----:B------:R-:W-:Y:S01]  /*17be0*/  IABS R198, R247 ;  /* 0x000000f700c67213 */ /* 0x000fe20000000000 */
[----:B------:R-:W-:Y:S01]  /*17bf0*/  @!P1 IMAD.IADD R178, R178, 0x1, -R2 ;  /* 0x00000001b2b29824 */ /* 0x000fe200078e0a02 */
[----:B------:R-:W-:Y:S01]  /*17c00*/  ISETP.GE.AND P1, PT, R246, RZ, PT ;  /* 0x000000fff600720c */ /* 0x000fe20003f26270 */
[C---:B------:R-:W-:Y:S01]  /*17c10*/  IMAD R194, R2.reuse, R7, R194 ;  /* 0x0000000702c27224 */ /* 0x040fe200078e02c2 */
[----:B------:R-:W-:Y:S01]  /*17c20*/  ISETP.GT.U32.AND P2, PT, R2, R190, PT ;  /* 0x000000be0200720c */ /* 0x000fe20003f44070 */
[----:B------:R-:W-:-:S04]  /*17c30*/  IMAD.HI.U32 R14, R4, R198, RZ ;  /* 0x000000c6040e7227 */ /* 0x000fc800078e00ff */
[----:B------:R-:W-:Y:S02]  /*17c40*/  @!P6 IMAD.IADD R186, R186, 0x1, -R2 ;  /* 0x00000001babae824 */ /* 0x000fe400078e0a02 */
[----:B------:R-:W-:Y:S01]  /*17c50*/  @!P5 IMAD.MOV R175, RZ, RZ, -R175 ;  /* 0x000000ffffafd224 */ /* 0x000fe200078e0aaf */
[----:B------:R-:W-:Y:S01]  /*17c60*/  ISETP.GE.AND P5, PT, R238, RZ, PT ;  /* 0x000000ffee00720c */ /* 0x000fe20003fa6270 */
[----:B------:R-:W-:Y:S01]  /*17c70*/  IMAD.MOV R14, RZ, RZ, -R14 ;  /* 0x000000ffff0e7224 */ /* 0x000fe200078e0a0e */
[C---:B------:R-:W-:Y:S01]  /*17c80*/  ISETP.GT.U32.AND P6, PT, R2.reuse, R186, PT ;  /* 0x000000ba0200720c */ /* 0x040fe20003fc4070 */
[----:B------:R-:W-:Y:S01]  /*17c90*/  @!P3 IMAD.MOV R178, RZ, RZ, -R178 ;  /* 0x000000ffffb2b224 */ /* 0x000fe200078e0ab2 */
[----:B------:R-:W-:Y:S01]  /*17ca0*/  ISETP.GT.U32.AND P3, PT, R2, R194, PT ;  /* 0x000000c20200720c */ /* 0x000fe20003f64070 */
[----:B------:R-:W-:-:S04]  /*17cb0*/  IMAD.HI.U32 R7, R4, R206, RZ ;  /* 0x000000ce04077227 */ /* 0x000fc800078e00ff */
[C---:B------:R-:W-:Y:S02]  /*17cc0*/  IMAD R198, R2.reuse, R14, R198 ;  /* 0x0000000e02c67224 */ /* 0x040fe400078e02c6 */
[----:B------:R-:W-:Y:S02]  /*17cd0*/  VIADD R238, R3, 0x45 ;  /* 0x0000004503ee7836 */ /* 0x000fe40000000000 */
[----:B------:R-:W-:Y:S02]  /*17ce0*/  IMAD.MOV R7, RZ, RZ, -R7 ;  /* 0x000000ffff077224 */ /* 0x000fe400078e0a07 */
[----:B------:R-:W-:Y:S01]  /*17cf0*/  @!P4 IMAD.MOV R182, RZ, RZ, -R182 ;  /* 0x000000ffffb6c224 */ /* 0x000fe200078e0ab6 */
[----:B------:R-:W-:Y:S01]  /*17d00*/  ISETP.GT.U32.AND P4, PT, R2, R198, PT ;  /* 0x000000c60200720c */ /* 0x000fe20003f84070 */
[----:B------:R-:W-:Y:S01]  /*17d10*/  @!P2 IMAD.IADD R190, R190, 0x1, -R2 ;  /* 0x00000001bebea824 */ /* 0x000fe200078e0a02 */
[----:B------:R-:W-:Y:S01]  /*17d20*/  IABS R202, R238 ;  /* 0x000000ee00ca7213 */ /* 0x000fe20000000000 */
[----:B------:R-:W-:-:S02]  /*17d30*/  IMAD R206, R2, R7, R206 ;  /* 0x0000000702ce7224 */ /* 0x000fc400078e02ce */
[----:B------:R-:W-:Y:S02]  /*17d40*/  @!P3 IMAD.IADD R194, R194, 0x1, -R2 ;  /* 0x00000001c2c2b824 */ /* 0x000fe400078e0a02 */
[----:B------:R-:W-:Y:S01]  /*17d50*/  @!P5 IMAD.MOV R190, RZ, RZ, -R190 ;  /* 0x000000ffffbed224 */ /* 0x000fe200078e0abe */
[C---:B------:R-:W-:Y:S01]  /*17d60*/  ISETP.GT.U32.AND P5, PT, R2.reuse, R206, PT ;  /* 0x000000ce0200720c */ /* 0x040fe20003fa4070 */
[----:B------:R-:W-:Y:S01]  /*17d70*/  VIADD R246, R3, 0x43 ;  /* 0x0000004303f67836 */ /* 0x000fe20000000000 */
[----:B------:R-:W-:Y:S01]  /*17d80*/  ISETP.GT.U32.AND P3, PT, R2, R194, PT ;  /* 0x000000c20200720c */ /* 0x000fe20003f64070 */
[----:B------:R-:W-:Y:S01]  /*17d90*/  @!P6 IMAD.IADD R186, R186, 0x1, -R2 ;  /* 0x00000001babae824 */ /* 0x000fe200078e0a02 */
[----:B------:R-:W-:Y:S01]  /*17da0*/  ISETP.GE.AND P6, PT, R247, RZ, PT ;  /* 0x000000fff700720c */ /* 0x000fe20003fc6270 */
[----:B------:R-:W-:Y:S01]  /*17db0*/  IMAD.HI.U32 R14, R4, R202, RZ ;  /* 0x000000ca040e7227 */ /* 0x000fe200078e00ff */
[----:B------:R-:W-:-:S03]  /*17dc0*/  IABS R209, R246 ;  /* 0x000000f600d17213 */ /* 0x000fc60000000000 */
[C---:B------:R-:W-:Y:S02]  /*17dd0*/  VIADD R247, R3.reuse, 0x42 ;  /* 0x0000004203f77836 */ /* 0x040fe40000000000 */
[----:B------:R-:W-:Y:S02]  /*17de0*/  IMAD.MOV R14, RZ, RZ, -R14 ;  /* 0x000000ffff0e7224 */ /* 0x000fe400078e0a0e */
[----:B------:R-:W-:Y:S01]  /*17df0*/  @!P4 IMAD.IADD R198, R198, 0x1, -R2 ;  /* 0x00000001c6c6c824 */ /* 0x000fe200078e0a02 */
[----:B------:R-:W-:Y:S01]  /*17e00*/  IABS R213, R247 ;  /* 0x000000f700d57213 */ /* 0x000fe20000000000 */
[C---:B------:R-:W-:Y:S02]  /*17e10*/  IMAD R202, R2.reuse, R14, R202 ;  /* 0x0000000e02ca7224 */ /* 0x040fe400078e02ca */
[----:B------:R-:W-:Y:S01]  /*17e20*/  VIADD R230, R3, 0x41 ;  /* 0x0000004103e67836 */ /* 0x000fe20000000000 */
[----:B------:R-:W-:Y:S01]  /*17e30*/  ISETP.GT.U32.AND P4, PT, R2, R198, PT ;  /* 0x000000c60200720c */ /* 0x000fe20003f84070 */
[----:B------:R-:W-:Y:S01]  /*17e40*/  IMAD.HI.U32 R14, R4, R209, RZ ;  /* 0x000000d1040e7227 */ /* 0x000fe200078e00ff */
[----:B------:R-:W-:-:S02]  /*17e50*/  ISETP.GT.U32.AND P2, PT, R2, R202, PT ;  /* 0x000000ca0200720c */ /* 0x000fc40003f44070 */
[----:B------:R-:W-:Y:S01]  /*17e60*/  IABS R217, R230 ;  /* 0x000000e600d97213 */ /* 0x000fe20000000000 */
[----:B------:R-:W-:Y:S01]  /*17e70*/  @!P0 IMAD.MOV R186, RZ, RZ, -R186 ;  /* 0x000000ffffba8224 */ /* 0x000fe200078e0aba */
[----:B------:R-:W-:Y:S01]  /*17e80*/  ISETP.GE.AND P0, PT, R238, RZ, PT ;  /* 0x000000ffee00720c */ /* 0x000fe20003f06270 */
[----:B------:R-:W-:-:S04]  /*17e90*/  IMAD.HI.U32 R7, R4, R213, RZ ;  /* 0x000000d504077227 */ /* 0x000fc800078e00ff */
[----:B------:R-:W-:Y:S02]  /*17ea0*/  VIADD R238, R3, 0x40 ;  /* 0x0000004003ee7836 */ /* 0x000fe40000000000 */
[----:B------:R-:W-:Y:S02]  /*17eb0*/  @!P5 IMAD.IADD R206, R206, 0x1, -R2 ;  /* 0x00000001ceced824 */ /* 0x000fe400078e0a02 */
[----:B------:R-:W-:Y:S01]  /*17ec0*/  IMAD.MOV R14, RZ, RZ, -R14 ;  /* 0x000000ffff0e7224 */ /* 0x000fe200078e0a0e */
[----:B------:R-:W-:Y:S01]  /*17ed0*/  IABS R221, R238 ;  /* 0x000000ee00dd7213 */ /* 0x000fe20000000000 */
[----:B------:R-:W-:Y:S01]  /*17ee0*/  IMAD.MOV R7, RZ, RZ, -R7 ;  /* 0x000000ffff077224 */ /* 0x000fe200078e0a07 */
[----:B------:R-:W-:Y:S01]  /*17ef0*/  ISETP.GT.U32.AND P5, PT, R2, R206, PT ;  /* 0x000000ce0200720c */ /* 0x000fe20003fa4070 */
[----:B------:R-:W-:Y:S02]  /*17f00*/  @!P3 IMAD.IADD R194, R194, 0x1, -R2 ;  /* 0x00000001c2c2b824 */ /* 0x000fe400078e0a02 */
[----:B------:R-:W-:-:S02]  /*17f10*/  IMAD R209, R2, R14, R209 ;  /* 0x0000000e02d17224 */ /* 0x000fc400078e02d1 */
[----:B------:R-:W-:-:S03]  /*17f20*/  IMAD.HI.U32 R14, R4, R217, RZ ;  /* 0x000000d9040e7227 */ /* 0x000fc600078e00ff */
[C---:B------:R-:W-:Y:S01]  /*17f30*/  ISETP.GT.U32.AND P3, PT, R2.reuse, R209, PT ;  /* 0x000000d10200720c */ /* 0x040fe20003f64070 */
[----:B------:R-:W-:Y:S02]  /*17f40*/  IMAD R213, R2, R7, R213 ;  /* 0x0000000702d57224 */ /* 0x000fe400078e02d5 */
[----:B------:R-:W-:Y:S01]  /*17f50*/  @!P1 IMAD.MOV R194, RZ, RZ, -R194 ;  /* 0x000000ffffc29224 */ /* 0x000fe200078e0ac2 */
[----:B------:R-:W-:Y:S01]  /*17f60*/  ISETP.GE.AND P1, PT, R215, RZ, PT ;  /* 0x000000ffd700720c */ /* 0x000fe20003f26270 */
[----:B------:R-:W-:-:S04]  /*17f70*/  IMAD.HI.U32 R7, R4, R221, RZ ;  /* 0x000000dd04077227 */ /* 0x000fc800078e00ff */
[----:B------:R-:W-:Y:S02]  /*17f80*/  IMAD.MOV R14, RZ, RZ, -R14 ;  /* 0x000000ffff0e7224 */ /* 0x000fe400078e0a0e */
[--C-:B------:R-:W-:Y:S01]  /*17f90*/  @!P4 IMAD.IADD R198, R198, 0x1, -R2.reuse ;  /* 0x00000001c6c6c824 */ /* 0x100fe200078e0a02 */
[C---:B------:R-:W-:Y:S01]  /*17fa0*/  ISETP.GT.U32.AND P4, PT, R2.reuse, R213, PT ;  /* 0x000000d50200720c */ /* 0x040fe20003f84070 */
[----:B------:R-:W-:Y:S02]  /*17fb0*/  IMAD.MOV R7, RZ, RZ, -R7 ;  /* 0x000000ffff077224 */ /* 0x000fe400078e0a07 */
[C---:B------:R-:W-:Y:S02]  /*17fc0*/  IMAD R217, R2.reuse, R14, R217 ;  /* 0x0000000e02d97224 */ /* 0x040fe400078e02d9 */
[----:B------:R-:W-:Y:S02]  /*17fd0*/  IMAD R221, R2, R7, R221 ;  /* 0x0000000702dd7224 */ /* 0x000fe400078e02dd */
[--C-:B------:R-:W-:Y:S01]  /*17fe0*/  @!P5 IMAD.IADD R206, R206, 0x1, -R2.reuse ;  /* 0x00000001ceced824 */ /* 0x100fe200078e0a02 */
[----:B------:R-:W-:Y:S01]  /*17ff0*/  ISETP.GT.U32.AND P5, PT, R2, R217, PT ;  /* 0x000000d90200720c */ /* 0x000fe20003fa4070 */
[----:B------:R-:W-:-:S02]  /*18000*/  @!P2 IMAD.IADD R202, R202, 0x1, -R2 ;  /* 0x00000001cacaa824 */ /* 0x000fc400078e0a02 */
[----:B------:R-:W-:Y:S01]  /*18010*/  @!P1 IMAD.MOV R206, RZ, RZ, -R206 ;  /* 0x000000ffffce9224 */ /* 0x000fe200078e0ace */
[C---:B------:R-:W-:Y:S01]  /*18020*/  ISETP.GT.U32.AND P1, PT, R2.reuse, R221, PT ;  /* 0x000000dd0200720c */ /* 0x040fe20003f24070 */
[--C-:B------:R-:W-:Y:S01]  /*18030*/  @!P3 IMAD.IADD R209, R209, 0x1, -R2.reuse ;  /* 0x00000001d1d1b824 */ /* 0x100fe200078e0a02 */
[C---:B------:R-:W-:Y:S01]  /*18040*/  ISETP.GT.U32.AND P2, PT, R2.reuse, R202, PT ;  /* 0x000000ca0200720c */ /* 0x040fe20003f44070 */
[----:B------:R-:W-:Y:S01]  /*18050*/  @!P4 IMAD.IADD R213, R213, 0x1, -R2 ;  /* 0x00000001d5d5c824 */ /* 0x000fe200078e0a02 */
[----:B------:R-:W-:Y:S01]  /*18060*/  ISETP.GE.AND P3, PT, R247, RZ, PT ;  /* 0x000000fff700720c */ /* 0x000fe20003f66270 */
[----:B------:R-:W-:Y:S01]  /*18070*/  VIADD R247, R3, 0x3f ;  /* 0x0000003f03f77836 */ /* 0x000fe20000000000 */
[C---:B------:R-:W-:Y:S01]  /*18080*/  ISETP.GT.U32.AND P4, PT, R2.reuse, R209, PT ;  /* 0x000000d10200720c */ /* 0x040fe20003f84070 */
[----:B------:R-:W-:Y:S01]  /*18090*/  @!P6 IMAD.MOV R198, RZ, RZ, -R198 ;  /* 0x000000ffffc6e224 */ /* 0x000fe200078e0ac6 */
[----:B------:R-:W-:Y:S01]  /*180a0*/  ISETP.GT.U32.AND P6, PT, R2, R213, PT ;  /* 0x000000d50200720c */ /* 0x000fe20003fc4070 */
[----:B------:R-:W-:Y:S01]  /*180b0*/  @!P5 IMAD.IADD R217, R217, 0x1, -R2 ;  /* 0x00000001d9d9d824 */ /* 0x000fe200078e0a02 */
[----:B------:R-:W-:Y:S01]  /*180c0*/  IABS R226, R247 ;  /* 0x000000f700e27213 */ /* 0x000fe20000000000 */
[----:B------:R-:W-:-:S02]  /*180d0*/  VIADD R215, R3, 0x38 ;  /* 0x0000003803d77836 */ /* 0x000fc40000000000 */
[--C-:B------:R-:W-:Y:S01]  /*180e0*/  @!P1 IMAD.IADD R221, R221, 0x1, -R2.reuse ;  /* 0x00000001dddd9824 */ /* 0x100fe200078e0a02 */
[----:B------:R-:W-:Y:S01]  /*180f0*/  ISETP.GT.U32.AND P1, PT, R2, R217, PT ;  /* 0x000000d90200720c */ /* 0x000fe20003f24070 */
[----:B------:R-:W-:Y:S01]  /*18100*/  @!P2 IMAD.IADD R202, R202, 0x1, -R2 ;  /* 0x00000001cacaa824 */ /* 0x000fe200078e0a02 */
[----:B------:R-:W-:Y:S01]  /*18110*/  ISETP.GE.AND P2, PT, R246, RZ, PT ;  /* 0x000000fff600720c */ /* 0x000fe20003f46270 */
[----:B------:R-:W-:-:S04]  /*18120*/  IMAD.HI.U32 R14, R4, R226, RZ ;  /* 0x000000e2040e7227 */ /* 0x000fc800078e00ff */
[----:B------:R-:W-:Y:S02]  /*18130*/  VIADD R246, R3, 0x3e ;  /* 0x0000003e03f67836 */ /* 0x000fe40000000000 */
[----:B------:R-:W-:Y:S02]  /*18140*/  IMAD.MOV R14, RZ, RZ, -R14 ;  /* 0x000000ffff0e7224 */ /* 0x000fe400078e0a0e */
[----:B------:R-:W-:Y:S01]  /*18150*/  @!P6 IMAD.IADD R213, R213, 0x1, -R2 ;  /* 0x00000001d5d5e824 */ /* 0x000fe200078e0a02 */
[----:B------:R-:W-:Y:S01]  /*18160*/  IABS R234, R246 ;  /* 0x000000f600ea7213 */ /* 0x000fe20000000000 */
[----:B------:R-:W-:Y:S01]  /*18170*/  IMAD R226, R2, R14, R226 ;  /* 0x0000000e02e27224 */ /* 0x000fe200078e02e2 */
[----:B------:R-:W-:Y:S01]  /*18180*/  ISETP.GE.AND P6, PT, R247, RZ, PT ;  /* 0x000000fff700720c */ /* 0x000fe20003fc6270 */
[----:B------:R-:W-:Y:S01]  /*18190*/  VIADD R247, R3, 0x3d ;  /* 0x0000003d03f77836 */ /* 0x000fe20000000000 */
[----:B------:R-:W-:Y:S01]  /*181a0*/  ISETP.GE.AND P5, PT, R246, RZ, PT ;  /* 0x000000fff600720c */ /* 0x000fe20003fa6270 */
[----:B------:R-:W-:Y:S01]  /*181b0*/  @!P3 IMAD.MOV R213, RZ, RZ, -R213 ;  /* 0x000000ffffd5b224 */ /* 0x000fe200078e0ad5 */
[----:B------:R-:W-:Y:S01]  /*181c0*/  ISETP.GT.U32.AND P3, PT, R2, R221, PT ;  /* 0x000000dd0200720c */ /* 0x000fe20003f64070 */
[----:B------:R-:W-:Y:S01]  /*181d0*/  IMAD.HI.U32 R7, R4, R234, RZ ;  /* 0x000000ea04077227 */ /* 0x000fe200078e00ff */
[----:B------:R-:W-:-:S03]  /*181e0*/  IABS R242, R247 ;  /* 0x000000f700f27213 */ /* 0x000fc60000000000 */
[----:B------:R-:W-:Y:S01]  /*181f0*/  @!P1 IMAD.IADD R217, R217, 0x1, -R2 ;  /* 0x00000001d9d99824 */ /* 0x000fe200078e0a02 */
[----:B------:R-:W-:Y:S01]  /*18200*/  ISETP.GT.U32.AND P1, PT, R2, R226, PT ;  /* 0x000000e20200720c */ /* 0x000fe20003f24070 */
[----:B------:R-:W-:Y:S01]  /*18210*/  @!P0 IMAD.MOV R202, RZ, RZ, -R202 ;  /* 0x000000ffffca8224 */ /* 0x000fe200078e0aca */
[----:B------:R-:W-:Y:S01]  /*18220*/  ISETP.GE.AND P0, PT, R230, RZ, PT ;  /* 0x000000ffe600720c */ /* 0x000fe20003f06270 */
[----:B------:R-:W-:Y:S02]  /*18230*/  IMAD.MOV R7, RZ, RZ, -R7 ;  /* 0x000000ffff077224 */ /* 0x000fe400078e0a07 */
[----:B------:R-:W-:-:S04]  /*18240*/  IMAD.HI.U32 R18, R4, R242, RZ ;  /* 0x000000f204127227 */ /* 0x000fc800078e00ff */
[C---:B------:R-:W-:Y:S02]  /*18250*/  IMAD R234, R2.reuse, R7, R234 ;  /* 0x0000000702ea7224 */ /* 0x040fe400078e02ea */
[----:B------:R-:W-:Y:S02]  /*18260*/  IMAD.MOV R18, RZ, RZ, -R18 ;  /* 0x000000ffff127224 */ /* 0x000fe400078e0a12 */
[----:B------:R-:W-:Y:S01]  /*18270*/  @!P3 IMAD.IADD R221, R221, 0x1, -R2 ;  /* 0x00000001ddddb824 */ /* 0x000fe200078e0a02 */
[C---:B------:R-:W-:Y:S01]  /*18280*/  ISETP.GT.U32.AND P3, PT, R2.reuse, R234, PT ;  /* 0x000000ea0200720c */ /* 0x040fe20003f64070 */
[----:B------:R-:W-:Y:S02]  /*18290*/  VIADD R246, R3, 0x3a ;  /* 0x0000003a03f67836 */ /* 0x000fe40000000000 */
[----:B------:R-:W-:Y:S02]  /*182a0*/  IMAD R242, R2, R18, R242 ;  /* 0x0000001202f27224 */ /* 0x000fe400078e02f2 */
[--C-:B------:R-:W-:Y:S01]  /*182b0*/  @!P1 IMAD.IADD R226, R226, 0x1, -R2.reuse ;  /* 0x00000001e2e29824 */ /* 0x100fe200078e0a02 */
[----:B------:R-:W-:Y:S01]  /*182c0*/  IABS R22, R246 ;  /* 0x000000f600167213 */ /* 0x000fe20000000000 */
[----:B------:R-:W-:Y:S01]  /*182d0*/  @!P0 IMAD.MOV R217, RZ, RZ, -R217 ;  /* 0x000000ffffd98224 */ /* 0x000fe200078e0ad9 */
[C---:B------:R-:W-:Y:S01]  /*182e0*/  ISETP.GT.U32.AND P1, PT, R2.reuse, R242, PT ;  /* 0x000000f20200720c */ /* 0x040fe20003f24070 */
        /* <DEDUP_REMOVED lines=17> */
[----:B------:R-:W-:Y:S02]  /*18400*/  IMAD R22, R2, R26, R22 ;  /* 0x0000001a02167224 */ /* 0x000fe400078e0216 */
[----:B------:R-:W-:Y:S01]  /*18410*/  @!P0 IMAD.IADD R226, R226, 0x1, -R2 ;  /* 0x00000001e2e28824 */ /* 0x000fe200078e0a02 */
[----:B------:R-:W-:Y:S01]  /*18420*/  ISETP.GT.U32.AND P1, PT, R2, R242, PT ;  /* 0x000000f20200720c */ /* 0x000fe20003f24070 */
[----:B------:R-:W-:-:S04]  /*18430*/  IMAD.HI.U32 R38, R4, R7, RZ ;  /* 0x0000000704267227 */ /* 0x000fc800078e00ff */
[----:B------:R-:W-:Y:S02]  /*18440*/  IMAD.MOV R34, RZ, RZ, -R34 ;  /* 0x000000ffff227224 */ /* 0x000fe400078e0a22 */
[----:B------:R-:W-:Y:S01]  /*18450*/  @!P6 IMAD.MOV R226, RZ, RZ, -R226 ;  /* 0x000000ffffe2e224 */ /* 0x000fe200078e0ae2 */
[----:B------:R-:W-:Y:S01]  /*18460*/  ISETP.GT.U32.AND P6, PT, R2, R22, PT ;  /* 0x000000160200720c */ /* 0x000fe20003fc4070 */
[----:B------:R-:W-:Y:S02]  /*18470*/  IMAD.MOV R38, RZ, RZ, -R38 ;  /* 0x000000ffff267224 */ /* 0x000fe400078e0a26 */
[----:B------:R-:W-:-:S04]  /*18480*/  IMAD.HI.U32 R18, R4, R30, RZ ;  /* 0x0000001e04127227 */ /* 0x000fc800078e00ff */
[C---:B------:R-:W-:Y:S02]  /*18490*/  IMAD R14, R2.reuse, R34, R14 ;  /* 0x00000022020e7224 */ /* 0x040fe400078e020e */
[----:B------:R-:W-:Y:S01]  /*184a0*/  IMAD R7, R2, R38, R7 ;  /* 0x0000002602077224 */ /* 0x000fe200078e0207 */
[----:B------:R-:W-:Y:S01]  /*184b0*/  IABS R38, R215 ;  /* 0x000000d700267213 */ /* 0x000fe20000000000 */
[----:B------:R-:W-:Y:S02]  /*184c0*/  IMAD.MOV R18, RZ, RZ, -R18 ;  /* 0x000000ffff127224 */ /* 0x000fe400078e0a12 */
[----:B------:R-:W-:Y:S01]  /*184d0*/  @!P4 IMAD.MOV R221, RZ, RZ, -R221 ;  /* 0x000000ffffddc224 */ /* 0x000fe200078e0add */
[----:B------:R-:W-:Y:S01]  /*184e0*/  ISETP.GE.AND P4, PT, R230, RZ, PT ;  /* 0x000000ffe600720c */ /* 0x000fe20003f86270 */
[----:B------:R-:W-:Y:S01]  /*184f0*/  @!P3 IMAD.IADD R234, R234, 0x1, -R2 ;  /* 0x00000001eaeab824 */ /* 0x000fe200078e0a02 */
[C---:B------:R-:W-:Y:S01]  /*18500*/  ISETP.GT.U32.AND P3, PT, R2.reuse, R14, PT ;  /* 0x0000000e0200720c */ /* 0x040fe20003f64070 */
[C---:B------:R-:W-:Y:S01]  /*18510*/  IMAD R30, R2.reuse, R18, R30 ;  /* 0x00000012021e7224 */ /* 0x040fe200078e021e */
[----:B------:R-:W-:Y:S01]  /*18520*/  ISETP.GT.U32.AND P0, PT, R2, R7, PT ;  /* 0x000000070200720c */ /* 0x000fe20003f04070 */
[----:B------:R-:W-:-:S02]  /*18530*/  VIADD R230, R3, 0x37 ;  /* 0x0000003703e67836 */ /* 0x000fc40000000000 */
[----:B------:R-:W-:-:S03]  /*18540*/  IMAD.HI.U32 R18, R4, R38, RZ ;  /* 0x0000002604127227 */ /* 0x000fc600078e00ff */
[----:B------:R-:W-:Y:S01]  /*18550*/  IABS R45, R230 ;  /* 0x000000e6002d7213 */ /* 0x000fe20000000000 */
[--C-:B------:R-:W-:Y:S01]  /*18560*/  @!P1 IMAD.IADD R242, R242, 0x1, -R2.reuse ;  /* 0x00000001f2f29824 */ /* 0x100fe200078e0a02 */
[----:B------:R-:W-:Y:S01]  /*18570*/  ISETP.GT.U32.AND P1, PT, R2, R30, PT ;  /* 0x0000001e0200720c */ /* 0x000fe20003f24070 */
[----:B------:R-:W-:Y:S02]  /*18580*/  @!P6 IMAD.IADD R22, R22, 0x1, -R2 ;  /* 0x000000011616e824 */ /* 0x000fe400078e0a02 */
[----:B------:R-:W-:Y:S02]  /*18590*/  IMAD.MOV R18, RZ, RZ, -R18 ;  /* 0x000000ffff127224 */ /* 0x000fe400078e0a12 */
[----:B------:R-:W-:Y:S01]  /*185a0*/  @!P2 IMAD.MOV R242, RZ, RZ, -R242 ;  /* 0x000000fffff2a224 */ /* 0x000fe200078e0af2 */
[C---:B------:R-:W-:Y:S01]  /*185b0*/  ISETP.GT.U32.AND P2, PT, R2.reuse, R22, PT ;  /* 0x000000160200720c */ /* 0x040fe20003f44070 */
[----:B------:R-:W-:Y:S02]  /*185c0*/  IMAD R38, R2, R18, R38 ;  /* 0x0000001202267224 */ /* 0x000fe400078e0226 */
        /* <DEDUP_REMOVED lines=13> */
[----:B------:R-:W-:Y:S01]  /*186a0*/  ISETP.GT.U32.AND P3, PT, R2, R7, PT ;  /* 0x000000070200720c */ /* 0x000fe20003f64070 */
[--C-:B------:R-:W-:Y:S01]  /*186b0*/  @!P1 IMAD.IADD R30, R30, 0x1, -R2.reuse ;  /* 0x000000011e1e9824 */ /* 0x100fe200078e0a02 */
[----:B------:R-:W-:Y:S01]  /*186c0*/  IABS R53, R238 ;  /* 0x000000ee00357213 */ /* 0x000fe20000000000 */
[----:B------:R-:W-:Y:S01]  /*186d0*/  @!P6 IMAD.IADD R14, R14, 0x1, -R2 ;  /* 0x000000010e0ee824 */ /* 0x000fe200078e0a02 */
[----:B------:R-:W-:Y:S01]  /*186e0*/  ISETP.GT.U32.AND P6, PT, R2, R38, PT ;  /* 0x000000260200720c */ /* 0x000fe20003fc4070 */
[----:B------:R-:W-:Y:S01]  /*186f0*/  IMAD.HI.U32 R49, R4, R105, RZ ;  /* 0x0000006904317227 */ /* 0x000fe200078e00ff */
[----:B------:R-:W-:-:S02]  /*18700*/  IABS R61, R246 ;  /* 0x000000f6003d7213 */ /* 0x000fc40000000000 */
[----:B------:R-:W-:Y:S01]  /*18710*/  ISETP.GT.U32.AND P1, PT, R2, R30, PT ;  /* 0x0000001e0200720c */ /* 0x000fe20003f24070 */
[----:B------:R-:W-:Y:S02]  /*18720*/  @!P2 IMAD.IADD R45, R45, 0x1, -R2 ;  /* 0x000000012d2da824 */ /* 0x000fe400078e0a02 */
[----:B------:R-:W-:-:S03]  /*18730*/  IMAD.HI.U32 R18, R4, R53, RZ ;  /* 0x0000003504127227 */ /* 0x000fc600078e00ff */
[----:B------:R-:W-:Y:S01]  /*18740*/  ISETP.GT.U32.AND P2, PT, R2, R45, PT ;  /* 0x0000002d0200720c */ /* 0x000fe20003f44070 */
[----:B------:R-:W-:Y:S02]  /*18750*/  IMAD.MOV R18, RZ, RZ, -R18 ;  /* 0x000000ffff127224 */ /* 0x000fe400078e0a12 */
[----:B------:R-:W-:-:S04]  /*18760*/  IMAD.HI.U32 R26, R4, R61, RZ ;  /* 0x0000003d041a7227 */ /* 0x000fc800078e00ff */
        /* <DEDUP_REMOVED lines=13> */
[----:B------:R-:W-:Y:S01]  /*18840*/  @!P2 IMAD.IADD R45, R45, 0x1, -R2 ;  /* 0x000000012d2da824 */ /* 0x000fe200078e0a02 */
        /* <DEDUP_REMOVED lines=39> */
[C---:B------:R-:W-:Y:S02]  /*18ac0*/  IMAD R84, R2.reuse, R18, R84 ;  /* 0x0000001202547224 */ /* 0x040fe400078e0254 */
[----:B------:R-:W-:Y:S02]  /*18ad0*/  VIADD R247, R3, 0x2e ;  /* 0x0000002e03f77836 */ /* 0x000fe40000000000 */
[----:B------:R-:W-:Y:S01]  /*18ae0*/  @!P0 IMAD.MOV R53, RZ, RZ, -R53 ;  /* 0x000000ffff358224 */ /* 0x000fe200078e0a35 */
[----:B------:R-:W-:Y:S01]  /*18af0*/  ISETP.GT.U32.AND P0, PT, R2, R76, PT ;  /* 0x0000004c0200720c */ /* 0x000fe20003f04070 */
[----:B------:R-:W-:Y:S01]  /*18b00*/  IMAD.HI.U32 R34, R4, R98, RZ ;  /* 0x0000006204227227 */ /* 0x000fe200078e00ff */
[----:B------:R-:W-:-:S03]  /*18b10*/  IABS R111, R247 ;  /* 0x000000f7006f7213 */ /* 0x000fc60000000000 */
[C---:B------:R-:W-:Y:S02]  /*18b20*/  IMAD R91, R2.reuse, R26, R91 ;  /* 0x0000001a025b7224 */ /* 0x040fe400078e025b */
[----:B------:R-:W-:Y:S01]  /*18b30*/  @!P3 IMAD.MOV R61, RZ, RZ, -R61 ;  /* 0x000000ffff3db224 */ /* 0x000fe200078e0a3d */
[C---:B------:R-:W-:Y:S01]  /*18b40*/  ISETP.GT.U32.AND P3, PT, R2.reuse, R84, PT ;  /* 0x000000540200720c */ /* 0x040fe20003f64070 */
[----:B------:R-:W-:Y:S02]  /*18b50*/  IMAD.MOV R34, RZ, RZ, -R34 ;  /* 0x000000ffff227224 */ /* 0x000fe400078e0a22 */
[----:B------:R-:W-:Y:S01]  /*18b60*/  @!P2 IMAD.IADD R69, R69, 0x1, -R2 ;  /* 0x000000014545a824 */ /* 0x000fe200078e0a02 */
[----:B------:R-:W-:Y:S01]  /*18b70*/  ISETP.GT.U32.AND P2, PT, R2, R91, PT ;  /* 0x0000005b0200720c */ /* 0x000fe20003f44070 */
[----:B------:R-:W-:Y:S02]  /*18b80*/  IMAD.MOV R49, RZ, RZ, -R49 ;  /* 0x000000ffff317224 */ /* 0x000fe400078e0a31 */
[----:B------:R-:W-:-:S04]  /*18b90*/  IMAD.HI.U32 R18, R4, R111, RZ ;  /* 0x0000006f04127227 */ /* 0x000fc800078e00ff */
[C---:B------:R-:W-:Y:S02]  /*18ba0*/  IMAD R98, R2.reuse, R34, R98 ;  /* 0x0000002202627224 */ /* 0x040fe400078e0262 */
[----:B------:R-:W-:Y:S02]  /*18bb0*/  IMAD R105, R2, R49, R105 ;  /* 0x0000003102697224 */ /* 0x000fe400078e0269 */
[----:B------:R-:W-:Y:S02]  /*18bc0*/  IMAD.MOV R18, RZ, RZ, -R18 ;  /* 0x000000ffff127224 */ /* 0x000fe400078e0a12 */
[--C-:B------:R-:W-:Y:S01]  /*18bd0*/  @!P0 IMAD.IADD R76, R76, 0x1, -R2.reuse ;  /* 0x000000014c4c8824 */ /* 0x100fe200078e0a02 */
[----:B------:R-:W-:Y:S01]  /*18be0*/  ISETP.GT.U32.AND P0, PT, R2, R98, PT ;  /* 0x000000620200720c */ /* 0x000fe20003f04070 */
[----:B------:R-:W-:Y:S01]  /*18bf0*/  @!P3 IMAD.IADD R84, R84, 0x1, -R2 ;  /* 0x000000015454b824 */ /* 0x000fe200078e0a02 */
[C---:B------:R-:W-:Y:S01]  /*18c00*/  ISETP.GT.U32.AND P3, PT, R2.reuse, R105, PT ;  /* 0x000000690200720c */ /* 0x040fe20003f64070 */
[----:B------:R-:W-:-:S02]  /*18c10*/  IMAD R111, R2, R18, R111 ;  /* 0x00000012026f7224 */ /* 0x000fc400078e026f */
[----:B------:R-:W-:Y:S02]  /*18c20*/  @!P2 IMAD.IADD R91, R91, 0x1, -R2 ;  /* 0x000000015b5ba824 */ /* 0x000fe400078e0a02 */
[----:B------:R-:W-:Y:S01]  /*18c30*/  VIADD R230, R3, 0x2b ;  /* 0x0000002b03e67836 */ /* 0x000fe20000000000 */
[----:B------:R-:W-:Y:S01]  /*18c40*/  ISETP.GT.U32.AND P2, PT, R2, R111, PT ;  /* 0x0000006f0200720c */ /* 0x000fe20003f44070 */
[----:B------:R-:W-:-:S03]  /*18c50*/  IMAD.HI.U32 R26, R4, R117, RZ ;  /* 0x00000075041a7227 */ /* 0x000fc600078e00ff */
[----:B------:R-:W-:Y:S01]  /*18c60*/  IABS R128, R230 ;  /* 0x000000e600807213 */ /* 0x000fe20000000000 */
[--C-:B------:R-:W-:Y:S01]  /*18c70*/  @!P0 IMAD.IADD R98, R98, 0x1, -R2.reuse ;  /* 0x0000000162628824 */ /* 0x100fe200078e0a02 */
[C---:B------:R-:W-:Y:S01]  /*18c80*/  ISETP.GT.U32.AND P0, PT, R2.reuse, R84, PT ;  /* 0x000000540200720c */ /* 0x040fe20003f04070 */
[----:B------:R-:W-:Y:S02]  /*18c90*/  @!P3 IMAD.IADD R105, R105, 0x1, -R2 ;  /* 0x000000016969b824 */ /* 0x000fe400078e0a02 */
[----:B------:R-:W-:Y:S01]  /*18ca0*/  VIADD R215, R3, 0x2c ;  /* 0x0000002c03d77836 */ /* 0x000fe20000000000 */
[C---:B------:R-:W-:Y:S01]  /*18cb0*/  ISETP.GT.U32.AND P3, PT, R2.reuse, R98, PT ;  /* 0x000000620200720c */ /* 0x040fe20003f64070 */
[----:B------:R-:W-:Y:S02]  /*18cc0*/  IMAD.MOV R34, RZ, RZ, -R26 ;  /* 0x000000ffff227224 */ /* 0x000fe400078e0a1a */
[----:B------:R-:W-:Y:S01]  /*18cd0*/  @!P2 IMAD.IADD R111, R111, 0x1, -R2 ;  /* 0x000000016f6fa824 */ /* 0x000fe200078e0a02 */
[----:B------:R-:W-:Y:S01]  /*18ce0*/  ISETP.GT.U32.AND P2, PT, R2, R105, PT ;  /* 0x000000690200720c */ /* 0x000fe20003f44070 */
[----:B------:R-:W-:Y:S01]  /*18cf0*/  IMAD.HI.U32 R18, R4, R128, RZ ;  /* 0x0000008004127227 */ /* 0x000fe200078e00ff */
[----:B------:R-:W-:-:S03]  /*18d00*/  IABS R123, R215 ;  /* 0x000000d7007b7213 */ /* 0x000fc60000000000 */
[C---:B------:R-:W-:Y:S02]  /*18d10*/  IMAD R117, R2.reuse, R34, R117 ;  /* 0x0000002202757224 */ /* 0x040fe400078e0275 */
[----:B------:R-:W-:Y:S02]  /*18d20*/  IMAD.MOV R18, RZ, RZ, -R18 ;  /* 0x000000ffff127224 */ /* 0x000fe400078e0a12 */
[----:B------:R-:W-:Y:S01]  /*18d30*/  @!P4 IMAD.MOV R69, RZ, RZ, -R69 ;  /* 0x000000ffff45c224 */ /* 0x000fe200078e0a45 */
[----:B------:R-:W-:Y:S01]  /*18d40*/  ISETP.GT.U32.AND P4, PT, R2, R91, PT ;  /* 0x0000005b0200720c */ /* 0x000fe20003f84070 */
[----:B------:R-:W-:Y:S02]  /*18d50*/  VIADD R238, R3, 0x2a ;  /* 0x0000002a03ee7836 */ /* 0x000fe40000000000 */
[----:B------:R-:W-:Y:S01]  /*18d60*/  @!P0 IMAD.IADD R84, R84, 0x1, -R2 ;  /* 0x0000000154548824 */ /* 0x000fe200078e0a02 */
[----:B------:R-:W-:Y:S01]  /*18d70*/  ISETP.GT.U32.AND P0, PT, R2, R117, PT ;  /* 0x000000750200720c */ /* 0x000fe20003f04070 */
[----:B------:R-:W-:Y:S01]  /*18d80*/  IMAD.HI.U32 R49, R4, R123, RZ ;  /* 0x0000007b04317227 */ /* 0x000fe200078e00ff */
[----:B------:R-:W-:-:S03]  /*18d90*/  IABS R134, R238 ;  /* 0x000000ee00867213 */ /* 0x000fc60000000000 */
[----:B------:R-:W-:Y:S02]  /*18da0*/  IMAD R128, R2, R18, R128 ;  /* 0x0000001202807224 */ /* 0x000fe400078e0280 */
[----:B------:R-:W-:Y:S01]  /*18db0*/  @!P6 IMAD.MOV R45, RZ, RZ, -R45 ;  /* 0x000000ffff2de224 */ /* 0x000fe200078e0a2d */
[----:B------:R-:W-:Y:S01]  /*18dc0*/  ISETP.GE.AND P6, PT, R246, RZ, PT ;  /* 0x000000fff600720c */ /* 0x000fe20003fc6270 */
[----:B------:R-:W-:Y:S02]  /*18dd0*/  IMAD.MOV R26, RZ, RZ, -R49 ;  /* 0x000000ffff1a7224 */ /* 0x000fe400078e0a31 */
[----:B------:R-:W-:Y:S02]  /*18de0*/  VIADD R246, R3, 0x29 ;  /* 0x0000002903f67836 */ /* 0x000fe40000000000 */
[----:B------:R-:W-:Y:S01]  /*18df0*/  @!P2 IMAD.IADD R105, R105, 0x1, -R2 ;  /* 0x000000016969a824 */ /* 0x000fe200078e0a02 */
[C---:B------:R-:W-:Y:S01]  /*18e00*/  ISETP.GT.U32.AND P2, PT, R2.reuse, R128, PT ;  /* 0x000000800200720c */ /* 0x040fe20003f44070 */
[C---:B------:R-:W-:Y:S01]  /*18e10*/  IMAD R123, R2.reuse, R26, R123 ;  /* 0x0000001a027b7224 */ /* 0x040fe200078e027b */
[----:B------:R-:W-:Y:S01]  /*18e20*/  IABS R140, R246 ;  /* 0x000000f6008c7213 */ /* 0x000fe20000000000 */
[----:B------:R-:W-:Y:S01]  /*18e30*/  @!P5 IMAD.MOV R76, RZ, RZ, -R76 ;  /* 0x000000ffff4cd224 */ /* 0x000fe200078e0a4c */
[----:B------:R-:W-:Y:S01]  /*18e40*/  ISETP.GT.U32.AND P5, PT, R2, R111, PT ;  /* 0x0000006f0200720c */ /* 0x000fe20003fa4070 */
[----:B------:R-:W-:-:S04]  /*18e50*/  IMAD.HI.U32 R18, R4, R134, RZ ;  /* 0x0000008604127227 */ /* 0x000fc800078e00ff */
[--C-:B------:R-:W-:Y:S01]  /*18e60*/  @!P4 IMAD.IADD R91, R91, 0x1, -R2.reuse ;  /* 0x000000015b5bc824 */ /* 0x100fe200078e0a02 */
[----:B------:R-:W-:Y:S01]  /*18e70*/  ISETP.GT.U32.AND P4, PT, R2, R123, PT ;  /* 0x0000007b0200720c */ /* 0x000fe20003f84070 */
[----:B------:R-:W-:Y:S01]  /*18e80*/  @!P0 IMAD.IADD R117, R117, 0x1, -R2 ;  /* 0x0000000175758824 */ /* 0x000fe200078e0a02 */
[----:B------:R-:W-:Y:S01]  /*18e90*/  ISETP.GE.AND P0, PT, R247, RZ, PT ;  /* 0x000000fff700720c */ /* 0x000fe20003f06270 */
[----:B------:R-:W-:Y:S02]  /*18ea0*/  IMAD.MOV R18, RZ, RZ, -R18 ;  /* 0x000000ffff127224 */ /* 0x000fe400078e0a12 */
[----:B------:R-:W-:Y:S01]  /*18eb0*/  @!P3 IMAD.IADD R98, R98, 0x1, -R2 ;  /* 0x000000016262b824 */ /* 0x000fe200078e0a02 */
[----:B------:R-:W-:Y:S01]  /*18ec0*/  ISETP.GE.AND P3, PT, R188, RZ, PT ;  /* 0x000000ffbc00720c */ /* 0x000fe20003f66270 */
[----:B------:R-:W-:-:S04]  /*18ed0*/  IMAD.HI.U32 R26, R4, R140, RZ ;  /* 0x0000008c041a7227 */ /* 0x000fc800078e00ff */
[----:B------:R-:W-:Y:S02]  /*18ee0*/  IMAD R134, R2, R18, R134 ;  /* 0x0000001202867224 */ /* 0x000fe400078e0286 */
[----:B------:R-:W-:Y:S02]  /*18ef0*/  IMAD.MOV R26, RZ, RZ, -R26 ;  /* 0x000000ffff1a7224 */ /* 0x000fe400078e0a1a */
[----:B------:R-:W-:Y:S01]  /*18f00*/  @!P2 IMAD.IADD R128, R128, 0x1, -R2 ;  /* 0x000000018080a824 */ /* 0x000fe200078e0a02 */
[C---:B------:R-:W-:Y:S01]  /*18f10*/  ISETP.GT.U32.AND P2, PT, R2.reuse, R117, PT ;  /* 0x000000750200720c */ /* 0x040fe20003f44070 */
[----:B------:R-:W-:Y:S01]  /*18f20*/  @!P6 IMAD.MOV R84, RZ, RZ, -R84 ;  /* 0x000000ffff54e224 */ /* 0x000fe200078e0a54 */
[----:B------:R-:W-:Y:S01]  /*18f30*/  ISETP.GT.U32.AND P6, PT, R2, R134, PT ;  /* 0x000000860200720c */ /* 0x000fe20003fc4070 */
[----:B------:R-:W-:Y:S01]  /*18f40*/  @!P5 IMAD.IADD R111, R111, 0x1, -R2 ;  /* 0x000000016f6fd824 */ /* 0x000fe200078e0a02 */
[----:B------:R-:W-:Y:S01]  /*18f50*/  ISETP.GE.AND P5, PT, R196, RZ, PT ;  /* 0x000000ffc400720c */ /* 0x000fe20003fa6270 */
[----:B------:R-:W-:-:S02]  /*18f60*/  IMAD R140, R2, R26, R140 ;  /* 0x0000001a028c7224 */ /* 0x000fc400078e028c */
[----:B------:R-:W-:Y:S02]  /*18f70*/  VIADD R247, R3, 0x28 ;  /* 0x0000002803f77836 */ /* 0x000fe40000000000 */
[----:B------:R-:W-:Y:S01]  /*18f80*/  @!P4 IMAD.IADD R123, R123, 0x1, -R2 ;  /* 0x000000017b7bc824 */ /* 0x000fe200078e0a02 */
[----:B------:R-:W-:Y:S01]  /*18f90*/  ISETP.GE.AND P4, PT, R204, RZ, PT ;  /* 0x000000ffcc00720c */ /* 0x000fe20003f86270 */
[----:B------:R-:W-:Y:S01]  /*18fa0*/  @!P0 IMAD.MOV R111, RZ, RZ, -R111 ;  /* 0x000000ffff6f8224 */ /* 0x000fe200078e0a6f */
[C---:B------:R-:W-:Y:S01]  /*18fb0*/  ISETP.GT.U32.AND P0, PT, R2.reuse, R140, PT ;  /* 0x0000008c0200720c */ /* 0x040fe20003f04070 */
[----:B------:R-:W-:Y:S01]  /*18fc0*/  @!P3 IMAD.MOV R98, RZ, RZ, -R98 ;  /* 0x000000ffff62b224 */ /* 0x000fe200078e0a62 */
[----:B------:R-:W-:Y:S01]  /*18fd0*/  IABS R146, R247 ;  /* 0x000000f700927213 */ /* 0x000fe20000000000 */
[----:B------:R-:W-:Y:S01]  /*18fe0*/  @!P1 IMAD.MOV R91, RZ, RZ, -R91 ;  /* 0x000000ffff5b9224 */ /* 0x000fe200078e0a5b */
[C---:B------:R-:W-:Y:S01]  /*18ff0*/  ISETP.GT.U32.AND P3, PT, R2.reuse, R128, PT ;  /* 0x000000800200720c */ /* 0x040fe20003f64070 */
[----:B------:R-:W-:Y:S01]  /*19000*/  @!P2 IMAD.IADD R117, R117, 0x1, -R2 ;  /* 0x000000017575a824 */ /* 0x000fe200078e0a02 */
[----:B------:R-:W-:Y:S01]  /*19010*/  ISETP.GT.U32.AND P1, PT, R2, R123, PT ;  /* 0x0000007b0200720c */ /* 0x000fe20003f24070 */
[----:B------:R-:W-:Y:S01]  /*19020*/  IMAD.HI.U32 R18, R4, R146, RZ ;  /* 0x0000009204127227 */ /* 0x000fe200078e00ff */
[----:B------:R-:W-:-:S03]  /*19030*/  ISETP.GE.AND P2, PT, R230, RZ, PT ;  /* 0x000000ffe600720c */ /* 0x000fc60003f46270 */
[----:B------:R-:W-:Y:S01]  /*19040*/  @!P6 IMAD.IADD R134, R134, 0x1, -R2 ;  /* 0x000000018686e824 */ /* 0x000fe200078e0a02 */
[----:B------:R-:W-:Y:S01]  /*19050*/  ISETP.GE.AND P6, PT, R247, RZ, PT ;  /* 0x000000fff700720c */ /* 0x000fe20003fc6270 */
[----:B------:R-:W-:Y:S02]  /*19060*/  VIADD R247, R3, 0x27 ;  /* 0x0000002703f77836 */ /* 0x000fe40000000000 */
[----:B------:R-:W-:Y:S02]  /*19070*/  IMAD.MOV R18, RZ, RZ, -R18 ;  /* 0x000000ffff127224 */ /* 0x000fe400078e0a12 */
[----:B------:R-:W-:Y:S01]  /*19080*/  @!P5 IMAD.MOV R105, RZ, RZ, -R105 ;  /* 0x000000ffff69d224 */ /* 0x000fe200078e0a69 */
[----:B------:R-:W-:Y:S01]  /*19090*/  ISETP.GE.AND P5, PT, R215, RZ, PT ;  /* 0x000000ffd700720c */ /* 0x000fe20003fa6270 */
[--C-:B------:R-:W-:Y:S01]  /*190a0*/  @!P0 IMAD.IADD R140, R140, 0x1, -R2.reuse ;  /* 0x000000018c8c8824 */ /* 0x100fe200078e0a02 */
[----:B------:R-:W-:Y:S01]  /*190b0*/  ISETP.GT.U32.AND P0, PT, R2, R134, PT ;  /* 0x000000860200720c */ /* 0x000fe20003f04070 */
[----:B------:R-:W-:Y:S01]  /*190c0*/  @!P3 IMAD.IADD R128, R128, 0x1, -R2 ;  /* 0x000000018080b824 */ /* 0x000fe200078e0a02 */
[----:B------:R-:W-:Y:S01]  /*190d0*/  IABS R151, R247 ;  /* 0x000000f700977213 */ /* 0x000fe20000000000 */
[----:B------:R-:W-:Y:S01]  /*190e0*/  IMAD R146, R2, R18, R146 ;  /* 0x0000001202927224 */ /* 0x000fe200078e0292 */
[----:B------:R-:W-:Y:S01]  /*190f0*/  ISETP.GE.AND P3, PT, R246, RZ, PT ;  /* 0x000000fff600720c */ /* 0x000fe20003f66270 */
[----:B------:R-:W-:Y:S01]  /*19100*/  @!P1 IMAD.IADD R123, R123, 0x1, -R2 ;  /* 0x000000017b7b9824 */ /* 0x000fe200078e0a02 */
[----:B------:R-:W-:Y:S01]  /*19110*/  ISETP.GE.AND P1, PT, R238, RZ, PT ;  /* 0x000000ffee00720c */ /* 0x000fe20003f26270 */
[----:B------:R-:W-:Y:S01]  /*19120*/  @!P2 IMAD.MOV R128, RZ, RZ, -R128 ;  /* 0x000000ffff80a224 */ /* 0x000fe200078e0a80 */
[----:B------:R-:W-:Y:S01]  /*19130*/  ISETP.GT.U32.AND P2, PT, R2, R146, PT ;  /* 0x000000920200720c */ /* 0x000fe20003f44070 */
[----:B------:R-:W-:-:S04]  /*19140*/  IMAD.HI.U32 R18, R4, R151, RZ ;  /* 0x0000009704127227 */ /* 0x000fc800078e00ff */
[----:B------:R-:W-:Y:S02]  /*19150*/  VIADD R246, R3, 0x26 ;  /* 0x0000002603f67836 */ /* 0x000fe40000000000 */
[----:B------:R-:W-:Y:S02]  /*19160*/  IMAD.MOV R18, RZ, RZ, -R18 ;  /* 0x000000ffff127224 */ /* 0x000fe400078e0a12 */
[----:B------:R-:W-:Y:S01]  /*19170*/  @!P4 IMAD.MOV R117, RZ, RZ, -R117 ;  /* 0x000000ffff75c224 */ /* 0x000fe200078e0a75 */
[----:B------:R-:W-:Y:S01]  /*19180*/  ISETP.GE.AND P4, PT, R247, RZ, PT ;  /* 0x000000fff700720c */ /* 0x000fe20003f86270 */
[----:B------:R-:W-:Y:S01]  /*19190*/  @!P5 IMAD.MOV R123, RZ, RZ, -R123 ;  /* 0x000000ffff7bd224 */ /* 0x000fe200078e0a7b */
[----:B------:R-:W-:Y:S01]  /*191a0*/  IABS R157, R246 ;  /* 0x000000f6009d7213 */ /* 0x000fe20000000000 */
[----:B------:R-:W-:Y:S01]  /*191b0*/  @!P0 IMAD.IADD R134, R134, 0x1, -R2 ;  /* 0x0000000186868824 */ /* 0x000fe200078e0a02 */
[C---:B------:R-:W-:Y:S01]  /*191c0*/  ISETP.GT.U32.AND P5, PT, R2.reuse, R140, PT ;  /* 0x0000008c0200720c */ /* 0x040fe20003fa4070 */
[----:B------:R-:W-:Y:S01]  /*191d0*/  IMAD R151, R2, R18, R151 ;  /* 0x0000001202977224 */ /* 0x000fe200078e0297 */
[----:B------:R-:W-:Y:S01]  /*191e0*/  ISETP.GE.AND P0, PT, R246, RZ, PT ;  /* 0x000000fff600720c */ /* 0x000fe20003f06270 */
[----:B------:R-:W-:-:S02]  /*191f0*/  VIADD R247, R3, 0x25 ;  /* 0x0000002503f77836 */ /* 0x000fc40000000000 */
[----:B------:R-:W-:Y:S01]  /*19200*/  @!P1 IMAD.MOV R134, RZ, RZ, -R134 ;  /* 0x000000ffff869224 */ /* 0x000fe200078e0a86 */
[----:B------:R-:W-:Y:S01]  /*19210*/  ISETP.GT.U32.AND P1, PT, R2, R151, PT ;  /* 0x000000970200720c */ /* 0x000fe20003f24070 */
[----:B------:R-:W-:Y:S01]  /*19220*/  IMAD.HI.U32 R34, R4, R157, RZ ;  /* 0x0000009d04227227 */ /* 0x000fe200078e00ff */
[----:B------:R-:W-:-:S03]  /*19230*/  IABS R165, R247 ;  /* 0x000000f700a57213 */ /* 0x000fc60000000000 */
[----:B------:R-:W-:Y:S02]  /*19240*/  @!P2 IMAD.IADD R146, R146, 0x1, -R2 ;  /* 0x000000019292a824 */ /* 0x000fe400078e0a02 */
[----:B------:R-:W-:-:S03]  /*19250*/  IMAD.HI.U32 R18, R4, R173, RZ ;  /* 0x000000ad04127227 */ /* 0x000fc600078e00ff */
[----:B------:R-:W-:Y:S01]  /*19260*/  ISETP.GT.U32.AND P2, PT, R2, R146, PT ;  /* 0x000000920200720c */ /* 0x000fe20003f44070 */
[----:B------:R-:W-:Y:S02]  /*19270*/  IMAD.MOV R34, RZ, RZ, -R34 ;  /* 0x000000ffff227224 */ /* 0x000fe400078e0a22 */
[----:B------:R-:W-:Y:S02]  /*19280*/  IMAD.MOV R18, RZ, RZ, -R18 ;  /* 0x000000ffff127224 */ /* 0x000fe400078e0a12 */
[----:B------:R-:W-:-:S04]  /*19290*/  IMAD.HI.U32 R26, R4, R165, RZ ;  /* 0x000000a5041a7227 */ /* 0x000fc800078e00ff */
[----:B------:R-:W-:Y:S01]  /*192a0*/  @!P5 IMAD.IADD R140, R140, 0x1, -R2 ;  /* 0x000000018c8cd824 */ /* 0x000fe200078e0a02 */
[----:B------:R-:W-:Y:S01]  /*192b0*/  ISETP.GE.AND P5, PT, R247, RZ, PT ;  /* 0x000000fff700720c */ /* 0x000fe20003fa6270 */
[C---:B------:R-:W-:Y:S02]  /*192c0*/  IMAD R157, R2.reuse, R34, R157 ;  /* 0x00000022029d7224 */ /* 0x040fe400078e029d */
[C---:B------:R-:W-:Y:S02]  /*192d0*/  IMAD R173, R2.reuse, R18, R173 ;  /* 0x0000001202ad7224 */ /* 0x040fe400078e02ad */
[----:B------:R-:W-:Y:S02]  /*192e0*/  IMAD.MOV R26, RZ, RZ, -R26 ;  /* 0x000000ffff1a7224 */ /* 0x000fe400078e0a1a */
[----:B------:R-:W-:Y:S01]  /*192f0*/  @!P3 IMAD.MOV R140, RZ, RZ, -R140 ;  /* 0x000000ffff8cb224 */ /* 0x000fe200078e0a8c */
[C---:B------:R-:W-:Y:S01]  /*19300*/  ISETP.GT.U32.AND P3, PT, R2.reuse, R157, PT ;  /* 0x0000009d0200720c */ /* 0x040fe20003f64070 */
[----:B------:R-:W-:Y:S01]  /*19310*/  @!P1 IMAD.IADD R151, R151, 0x1, -R2 ;  /* 0x0000000197979824 */ /* 0x000fe200078e0a02 */
[----:B------:R-:W-:Y:S01]  /*19320*/  ISETP.GT.U32.AND P1, PT, R2, R173, PT ;  /* 0x000000ad0200720c */ /* 0x000fe20003f24070 */
[----:B------:R-:W-:-:S02]  /*19330*/  VIADD R230, R3, 0x22 ;  /* 0x0000002203e67836 */ /* 0x000fc40000000000 */
[----:B------:R-:W-:Y:S02]  /*19340*/  IMAD R165, R2, R26, R165 ;  /* 0x0000001a02a57224 */ /* 0x000fe400078e02a5 */
[----:B------:R-:W-:Y:S01]  /*19350*/  @!P2 IMAD.IADD R146, R146, 0x1, -R2 ;  /* 0x000000019292a824 */ /* 0x000fe200078e0a02 */
[----:B------:R-:W-:Y:S01]  /*19360*/  IABS R188, R230 ;  /* 0x000000e600bc7213 */ /* 0x000fe20000000000 */
[----:B------:R-:W-:Y:S01]  /*19370*/  VIADD R238, R3, 0x21 ;  /* 0x0000002103ee7836 */ /* 0x000fe20000000000 */
[----:B------:R-:W-:Y:S01]  /*19380*/  ISETP.GT.U32.AND P2, PT, R2, R165, PT ;  /* 0x000000a50200720c */ /* 0x000fe20003f44070 */
[----:B------:R-:W-:-:S03]  /*19390*/  IMAD.HI.U32 R18, R4, R180, RZ ;  /* 0x000000b404127227 */ /* 0x000fc600078e00ff */
[----:B------:R-:W-:Y:S01]  /*193a0*/  IABS R196, R238 ;  /* 0x000000ee00c47213 */ /* 0x000fe20000000000 */
[----:B------:R-:W-:-:S04]  /*193b0*/  IMAD.HI.U32 R26, R4, R188, RZ ;  /* 0x000000bc041a7227 */ /* 0x000fc800078e00ff */
[----:B------:R-:W-:Y:S02]  /*193c0*/  IMAD.MOV R34, RZ, RZ, -R18 ;  /* 0x000000ffff227224 */ /* 0x000fe400078e0a12 */
[--C-:B------:R-:W-:Y:S01]  /*193d0*/  @!P3 IMAD.IADD R157, R157, 0x1, -R2.reuse ;  /* 0x000000019d9db824 */ /* 0x100fe200078e0a02 */
[C---:B------:R-:W-:Y:S01]  /*193e0*/  ISETP.GT.U32.AND P3, PT, R2.reuse, R151, PT ;  /* 0x000000970200720c */ /* 0x040fe20003f64070 */
[----:B------:R-:W-:Y:S02]  /*193f0*/  @!P1 IMAD.IADD R173, R173, 0x1, -R2 ;  /* 0x00000001adad9824 */ /* 0x000fe400078e0a02 */
[----:B------:R-:W-:Y:S02]  /*19400*/  IMAD.MOV R18, RZ, RZ, -R26 ;  /* 0x000000ffff127224 */ /* 0x000fe400078e0a1a */
[----:B------:R-:W-:Y:S01]  /*19410*/  @!P2 IMAD.IADD R165, R165, 0x1, -R2 ;  /* 0x00000001a5a5a824 */ /* 0x000fe200078e0a02 */
[C---:B------:R-:W-:Y:S01]  /*19420*/  ISETP.GT.U32.AND P1, PT, R2.reuse, R173, PT ;  /* 0x000000ad0200720c */ /* 0x040fe20003f24070 */
[C---:B------:R-:W-:Y:S01]  /*19430*/  IMAD R188, R2.reuse, R18, R188 ;  /* 0x0000001202bc7224 */ /* 0x040fe200078e02bc */
[----:B------:R-:W-:Y:S01]  /*19440*/  ISETP.GT.U32.AND P2, PT, R2, R157, PT ;  /* 0x0000009d0200720c */ /* 0x000fe20003f44070 */
[----:B------:R-:W-:-:S04]  /*19450*/  IMAD.HI.U32 R18, R4, R196, RZ ;  /* 0x000000c404127227 */ /* 0x000fc800078e00ff */
[----:B------:R-:W-:Y:S01]  /*19460*/  @!P6 IMAD.MOV R146, RZ, RZ, -R146 ;  /* 0x000000ffff92e224 */ /* 0x000fe200078e0a92 */
[C---:B------:R-:W-:Y:S01]  /*19470*/  ISETP.GT.U32.AND P6, PT, R2.reuse, R165, PT ;  /* 0x000000a50200720c */ /* 0x040fe20003fc4070 */
[C---:B------:R-:W-:Y:S02]  /*19480*/  IMAD R180, R2.reuse, R34, R180 ;  /* 0x0000002202b47224 */ /* 0x040fe400078e02b4 */
[----:B------:R-:W-:Y:S02]  /*19490*/  IMAD.MOV R18, RZ, RZ, -R18 ;  /* 0x000000ffff127224 */ /* 0x000fe400078e0a12 */
[----:B------:R-:W-:Y:S01]  /*194a0*/  @!P3 IMAD.IADD R151, R151, 0x1, -R2 ;  /* 0x000000019797b824 */ /* 0x000fe200078e0a02 */
[C---:B------:R-:W-:Y:S01]  /*194b0*/  ISETP.GT.U32.AND P3, PT, R2.reuse, R180, PT ;  /* 0x000000b40200720c */ /* 0x040fe20003f64070 */
[----:B------:R-:W-:Y:S02]  /*194c0*/  IMAD R196, R2, R18, R196 ;  /* 0x0000001202c47224 */ /* 0x000fe400078e02c4 */
[----:B------:R-:W-:-:S02]  /*194d0*/  VIADD R247, R3, 0x20 ;  /* 0x0000002003f77836 */ /* 0x000fc40000000000 */
[--C-:B------:R-:W-:Y:S01]  /*194e0*/  @!P1 IMAD.IADD R173, R173, 0x1, -R2.reuse ;  /* 0x00000001adad9824 */ /* 0x100fe200078e0a02 */
[C---:B------:R-:W-:Y:S01]  /*194f0*/  ISETP.GT.U32.AND P1, PT, R2.reuse, R196, PT ;  /* 0x000000c40200720c */ /* 0x040fe20003f24070 */
[--C-:B------:R-:W-:Y:S01]  /*19500*/  @!P2 IMAD.IADD R157, R157, 0x1, -R2.reuse ;  /* 0x000000019d9da824 */ /* 0x100fe200078e0a02 */
[----:B------:R-:W-:Y:S01]  /*19510*/  IABS R204, R247 ;  /* 0x000000f700cc7213 */ /* 0x000fe20000000000 */
[----:B------:R-:W-:Y:S01]  /*19520*/  @!P6 IMAD.IADD R165, R165, 0x1, -R2 ;  /* 0x00000001a5a5e824 */ /* 0x000fe200078e0a02 */
[----:B------:R-:W-:Y:S01]  /*19530*/  ISETP.GT.U32.AND P2, PT, R2, R188, PT ;  /* 0x000000bc0200720c */ /* 0x000fe20003f44070 */
[----:B------:R-:W-:Y:S01]  /*19540*/  VIADD R215, R3, 0x1f ;  /* 0x0000001f03d77836 */ /* 0x000fe20000000000 */
[----:B------:R-:W-:Y:S01]  /*19550*/  ISETP.GE.AND P6, PT, R108, RZ, PT ;  /* 0x000000ff6c00720c */ /* 0x000fe20003fc6270 */
[----:B------:R-:W-:-:S03]  /*19560*/  IMAD.HI.U32 R18, R4, R204, RZ ;  /* 0x000000cc04127227 */ /* 0x000fc600078e00ff */
[----:B------:R-:W-:Y:S01]  /*19570*/  IABS R211, R215 ;  /* 0x000000d700d37213 */ /* 0x000fe20000000000 */
[----:B------:R-:W-:Y:S01]  /*19580*/  @!P3 IMAD.IADD R180, R180, 0x1, -R2 ;  /* 0x00000001b4b4b824 */ /* 0x000fe200078e0a02 */
[----:B------:R-:W-:Y:S01]  /*19590*/  ISETP.GE.AND P3, PT, R143, RZ, PT ;  /* 0x000000ff8f00720c */ /* 0x000fe20003f66270 */
[----:B------:R-:W-:Y:S02]  /*195a0*/  IMAD.MOV R18, RZ, RZ, -R18 ;  /* 0x000000ffff127224 */ /* 0x000fe400078e0a12 */
[--C-:B------:R-:W-:Y:S01]  /*195b0*/  @!P1 IMAD.IADD R196, R196, 0x1, -R2.reuse ;  /* 0x00000001c4c49824 */ /* 0x100fe200078e0a02 */
[----:B------:R-:W-:Y:S01]  /*195c0*/  ISETP.GT.U32.AND P1, PT, R2, R180, PT ;  /* 0x000000b40200720c */ /* 0x000fe20003f24070 */
[----:B------:R-:W-:Y:S01]  /*195d0*/  @!P2 IMAD.IADD R188, R188, 0x1, -R2 ;  /* 0x00000001bcbca824 */ /* 0x000fe200078e0a02 */
[----:B------:R-:W-:Y:S01]  /*195e0*/  ISETP.GE.AND P2, PT, R230, RZ, PT ;  /* 0x000000ffe600720c */ /* 0x000fe20003f46270 */
[C---:B------:R-:W-:Y:S02]  /*195f0*/  IMAD R204, R2.reuse, R18, R204 ;  /* 0x0000001202cc7224 */ /* 0x040fe400078e02cc */
[----:B------:R-:W-:Y:S01]  /*19600*/  @!P4 IMAD.MOV R151, RZ, RZ, -R151 ;  /* 0x000000ffff97c224 */ /* 0x000fe200078e0a97 */
[C---:B------:R-:W-:Y:S01]  /*19610*/  ISETP.GT.U32.AND P4, PT, R2.reuse, R188, PT ;  /* 0x000000bc0200720c */ /* 0x040fe20003f84070 */
[----:B------:R-:W-:Y:S01]  /*19620*/  @!P6 IMAD.MOV R173, RZ, RZ, -R173 ;  /* 0x000000ffffade224 */ /* 0x000fe200078e0aad */
[----:B------:R-:W-:Y:S01]  /*19630*/  ISETP.GT.U32.AND P6, PT, R2, R204, PT ;  /* 0x000000cc0200720c */ /* 0x000fe20003fc4070 */
[----:B------:R-:W-:-:S04]  /*19640*/  IMAD.HI.U32 R18, R4, R211, RZ ;  /* 0x000000d304127227 */ /* 0x000fc800078e00ff */
[----:B------:R-:W-:Y:S02]  /*19650*/  VIADD R246, R3, 0x1e ;  /* 0x0000001e03f67836 */ /* 0x000fe40000000000 */
[----:B------:R-:W-:Y:S02]  /*19660*/  IMAD.MOV R18, RZ, RZ, -R18 ;  /* 0x000000ffff127224 */ /* 0x000fe400078e0a12 */
[----:B------:R-:W-:Y:S01]  /*19670*/  @!P1 IMAD.IADD R180, R180, 0x1, -R2 ;  /* 0x00000001b4b49824 */ /* 0x000fe200078e0a02 */
[----:B------:R-:W-:Y:S01]  /*19680*/  IABS R219, R246 ;  /* 0x000000f600db7213 */ /* 0x000fe20000000000 */
[C---:B------:R-:W-:Y:S01]  /*19690*/  IMAD R211, R2.reuse, R18, R211 ;  /* 0x0000001202d37224 */ /* 0x040fe200078e02d3 */
[----:B------:R-:W-:Y:S01]  /*196a0*/  ISETP.GE.AND P1, PT, R247, RZ, PT ;  /* 0x000000fff700720c */ /* 0x000fe20003f26270 */
[----:B------:R-:W-:Y:S02]  /*196b0*/  VIADD R247, R3, 0x1d ;  /* 0x0000001d03f77836 */ /* 0x000fe40000000000 */
[----:B------:R-:W-:Y:S01]  /*196c0*/  @!P0 IMAD.MOV R157, RZ, RZ, -R157 ;  /* 0x000000ffff9d8224 */ /* 0x000fe200078e0a9d */
[----:B------:R-:W-:Y:S01]  /*196d0*/  ISETP.GT.U32.AND P0, PT, R2, R196, PT ;  /* 0x000000c40200720c */ /* 0x000fe20003f04070 */
[----:B------:R-:W-:Y:S01]  /*196e0*/  IMAD.HI.U32 R26, R4, R219, RZ ;  /* 0x000000db041a7227 */ /* 0x000fe200078e00ff */
[----:B------:R-:W-:-:S03]  /*196f0*/  IABS R230, R247 ;  /* 0x000000f700e67213 */ /* 0x000fc60000000000 */
[--C-:B------:R-:W-:Y:S01]  /*19700*/  @!P4 IMAD.IADD R188, R188, 0x1, -R2.reuse ;  /* 0x00000001bcbcc824 */ /* 0x100fe200078e0a02 */
[----:B------:R-:W-:Y:S01]  /*19710*/  ISETP.GT.U32.AND P4, PT, R2, R211, PT ;  /* 0x000000d30200720c */ /* 0x000fe20003f84070 */
[----:B------:R-:W-:Y:S02]  /*19720*/  @!P6 IMAD.IADD R204, R204, 0x1, -R2 ;  /* 0x00000001cccce824 */ /* 0x000fe400078e0a02 */
[----:B------:R-:W-:Y:S01]  /*19730*/  @!P5 IMAD.MOV R165, RZ, RZ, -R165 ;  /* 0x000000ffffa5d224 */ /* 0x000fe200078e0aa5 */
[----:B------:R-:W-:Y:S01]  /*19740*/  ISETP.GE.AND P5, PT, R238, RZ, PT ;  /* 0x000000ffee00720c */ /* 0x000fe20003fa6270 */
[----:B------:R-:W-:Y:S02]  /*19750*/  IMAD.MOV R18, RZ, RZ, -R26 ;  /* 0x000000ffff127224 */ /* 0x000fe400078e0a1a */
[----:B------:R-:W-:Y:S01]  /*19760*/  @!P3 IMAD.MOV R180, RZ, RZ, -R180 ;  /* 0x000000ffffb4b224 */ /* 0x000fe200078e0ab4 */
[----:B------:R-:W-:Y:S01]  /*19770*/  ISETP.GT.U32.AND P3, PT, R2, R204, PT ;  /* 0x000000cc0200720c */ /* 0x000fe20003f64070 */
[----:B------:R-:W-:-:S02]  /*19780*/  VIADD R238, R3, 0x1c ;  /* 0x0000001c03ee7836 */ /* 0x000fc40000000000 */
[----:B------:R-:W-:-:S03]  /*19790*/  IMAD.HI.U32 R26, R4, R230, RZ ;  /* 0x000000e6041a7227 */ /* 0x000fc600078e00ff */
[----:B------:R-:W-:Y:S01]  /*197a0*/  IABS R102, R238 ;  /* 0x000000ee00667213 */ /* 0x000fe20000000000 */
[----:B------:R-:W-:Y:S02]  /*197b0*/  IMAD R219, R2, R18, R219 ;  /* 0x0000001202db7224 */ /* 0x000fe400078e02db */
[----:B------:R-:W-:Y:S02]  /*197c0*/  IMAD.MOV R49, RZ, RZ, -R26 ;  /* 0x000000ffff317224 */ /* 0x000fe400078e0a1a */
[--C-:B------:R-:W-:Y:S01]  /*197d0*/  @!P0 IMAD.IADD R196, R196, 0x1, -R2.reuse ;  /* 0x00000001c4c48824 */ /* 0x100fe200078e0a02 */
[----:B------:R-:W-:Y:S01]  /*197e0*/  ISETP.GE.AND P0, PT, R215, RZ, PT ;  /* 0x000000ffd700720c */ /* 0x000fe20003f06270 */
[----:B------:R-:W-:Y:S01]  /*197f0*/  VIADD R215, R3, 0x1a ;  /* 0x0000001a03d77836 */ /* 0x000fe20000000000 */
[----:B------:R-:W-:Y:S01]  /*19800*/  ISETP.GT.U32.AND P6, PT, R2, R219, PT ;  /* 0x000000db0200720c */ /* 0x000fe20003fc4070 */
[----:B------:R-:W-:Y:S01]  /*19810*/  @!P4 IMAD.IADD R211, R211, 0x1, -R2 ;  /* 0x00000001d3d3c824 */ /* 0x000fe200078e0a02 */
[----:B------:R-:W-:Y:S01]  /*19820*/  ISETP.GE.AND P4, PT, R246, RZ, PT ;  /* 0x000000fff600720c */ /* 0x000fe20003f86270 */
[----:B------:R-:W-:Y:S01]  /*19830*/  IMAD R230, R2, R49, R230 ;  /* 0x0000003102e67224 */ /* 0x000fe200078e02e6 */
[----:B------:R-:W-:Y:S01]  /*19840*/  IABS R34, R215 ;  /* 0x000000d700227213 */ /* 0x000fe20000000000 */
[----:B------:R-:W-:-:S04]  /*19850*/  IMAD.HI.U32 R57, R4, R102, RZ ;  /* 0x0000006604397227 */ /* 0x000fc800078e00ff */
[----:B------:R-:W-:Y:S01]  /*19860*/  @!P2 IMAD.MOV R188, RZ, RZ, -R188 ;  /* 0x000000ffffbca224 */ /* 0x000fe200078e0abc */
[----:B------:R-:W-:Y:S01]  /*19870*/  ISETP.GT.U32.AND P2, PT, R2, R211, PT ;  /* 0x000000d30200720c */ /* 0x000fe20003f44070 */
[--C-:B------:R-:W-:Y:S01]  /*19880*/  @!P3 IMAD.IADD R204, R204, 0x1, -R2.reuse ;  /* 0x00000001ccccb824 */ /* 0x100fe200078e0a02 */
[C---:B------:R-:W-:Y:S01]  /*19890*/  ISETP.GT.U32.AND P3, PT, R2.reuse, R230, PT ;  /* 0x000000e60200720c */ /* 0x040fe20003f64070 */
[----:B------:R-:W-:Y:S02]  /*198a0*/  IMAD.MOV R26, RZ, RZ, -R57 ;  /* 0x000000ffff1a7224 */ /* 0x000fe400078e0a39 */
[----:B------:R-:W-:Y:S02]  /*198b0*/  @!P6 IMAD.IADD R219, R219, 0x1, -R2 ;  /* 0x00000001dbdbe824 */ /* 0x000fe400078e0a02 */
[----:B------:R-:W-:Y:S02]  /*198c0*/  IMAD R102, R2, R26, R102 ;  /* 0x0000001a02667224 */ /* 0x000fe400078e0266 */
[----:B------:R-:W-:Y:S01]  /*198d0*/  IMAD.HI.U32 R26, R4, R34, RZ ;  /* 0x00000022041a7227 */ /* 0x000fe200078e00ff */
[----:B------:R-:W-:-:S03]  /*198e0*/  ISETP.GT.U32.AND P6, PT, R2, R219, PT ;  /* 0x000000db0200720c */ /* 0x000fc60003fc4070 */
[----:B------:R-:W-:Y:S02]  /*198f0*/  IMAD.MOV R26, RZ, RZ, -R26 ;  /* 0x000000ffff1a7224 */ /* 0x000fe400078e0a1a */
[----:B------:R-:W-:Y:S02]  /*19900*/  VIADD R143, R3, 0x1b ;  /* 0x0000001b038f7836 */ /* 0x000fe40000000000 */
[----:B------:R-:W-:Y:S01]  /*19910*/  @!P2 IMAD.IADD R211, R211, 0x1, -R2 ;  /* 0x00000001d3d3a824 */ /* 0x000fe200078e0a02 */
[C---:B------:R-:W-:Y:S01]  /*19920*/  ISETP.GT.U32.AND P2, PT, R2.reuse, R102, PT ;  /* 0x000000660200720c */ /* 0x040fe20003f44070 */
[----:B------:R-:W-:Y:S01]  /*19930*/  IMAD R34, R2, R26, R34 ;  /* 0x0000001a02227224 */ /* 0x000fe200078e0222 */
[----:B------:R-:W-:Y:S01]  /*19940*/  IABS R18, R143 ;  /* 0x0000008f00127213 */ /* 0x000fe20000000000 */
[----:B------:R-:W-:Y:S02]  /*19950*/  @!P3 IMAD.IADD R230, R230, 0x1, -R2 ;  /* 0x00000001e6e6b824 */ /* 0x000fe400078e0a02 */
[----:B------:R-:W-:-:S02]  /*19960*/  VIADD R246, R3, 0x19 ;  /* 0x0000001903f67836 */ /* 0x000fc40000000000 */
[----:B------:R-:W-:Y:S01]  /*19970*/  @!P1 IMAD.MOV R204, RZ, RZ, -R204 ;  /* 0x000000ffffcc9224 */ /* 0x000fe200078e0acc */
[C---:B------:R-:W-:Y:S01]  /*19980*/  ISETP.GT.U32.AND P1, PT, R2.reuse, R230, PT ;  /* 0x000000e60200720c */ /* 0x040fe20003f24070 */
[----:B------:R-:W-:Y:S01]  /*19990*/  @!P0 IMAD.MOV R211, RZ, RZ, -R211 ;  /* 0x000000ffffd38224 */ /* 0x000fe200078e0ad3 */
[----:B------:R-:W-:Y:S01]  /*199a0*/  ISETP.GT.U32.AND P0, PT, R2, R34, PT ;  /* 0x000000220200720c */ /* 0x000fe20003f04070 */
[----:B------:R-:W-:Y:S01]  /*199b0*/  @!P5 IMAD.MOV R196, RZ, RZ, -R196 ;  /* 0x000000ffffc4d224 */ /* 0x000fe200078e0ac4 */
[----:B------:R-:W-:Y:S01]  /*199c0*/  ISETP.GE.AND P5, PT, R247, RZ, PT ;  /* 0x000000fff700720c */ /* 0x000fe20003fa6270 */
[----:B------:R-:W-:Y:S01]  /*199d0*/  VIADD R247, R3, 0x18 ;  /* 0x0000001803f77836 */ /* 0x000fe20000000000 */
[----:B------:R-:W-:Y:S01]  /*199e0*/  IABS R49, R246 ;  /* 0x000000f600317213 */ /* 0x000fe20000000000 */
[----:B------:R-:W-:-:S03]  /*199f0*/  IMAD.HI.U32 R57, R4, R18, RZ ;  /* 0x0000001204397227 */ /* 0x000fc600078e00ff */
[----:B------:R-:W-:Y:S01]  /*19a00*/  IABS R65, R247 ;  /* 0x000000f700417213 */ /* 0x000fe20000000000 */
[----:B------:R-:W-:Y:S01]  /*19a10*/  @!P6 IMAD.IADD R219, R219, 0x1, -R2 ;  /* 0x00000001dbdbe824 */ /* 0x000fe200078e0a02 */
[----:B------:R-:W-:Y:S01]  /*19a20*/  ISETP.GE.AND P6, PT, R238, RZ, PT ;  /* 0x000000ffee00720c */ /* 0x000fe20003fc6270 */
[----:B------:R-:W-:Y:S02]  /*19a30*/  IMAD.MOV R57, RZ, RZ, -R57 ;  /* 0x000000ffff397224 */ /* 0x000fe400078e0a39 */
[----:B------:R-:W-:Y:S02]  /*19a40*/  VIADD R238, R3, 0x17 ;  /* 0x0000001703ee7836 */ /* 0x000fe40000000000 */
[----:B------:R-:W-:-:S03]  /*19a50*/  IMAD.HI.U32 R26, R4, R49, RZ ;  /* 0x00000031041a7227 */ /* 0x000fc600078e00ff */
[----:B------:R-:W-:Y:S01]  /*19a60*/  IABS R80, R238 ;  /* 0x000000ee00507213 */ /* 0x000fe20000000000 */
[----:B------:R-:W-:Y:S02]  /*19a70*/  IMAD R18, R2, R57, R18 ;  /* 0x0000003902127224 */ /* 0x000fe400078e0212 */
[----:B------:R-:W-:Y:S02]  /*19a80*/  IMAD.MOV R26, RZ, RZ, -R26 ;  /* 0x000000ffff1a7224 */ /* 0x000fe400078e0a1a */
[--C-:B------:R-:W-:Y:S01]  /*19a90*/  @!P1 IMAD.IADD R230, R230, 0x1, -R2.reuse ;  /* 0x00000001e6e69824 */ /* 0x100fe200078e0a02 */
[----:B------:R-:W-:Y:S01]  /*19aa0*/  ISETP.GT.U32.AND P3, PT, R2, R18, PT ;  /* 0x000000120200720c */ /* 0x000fe20003f64070 */
[----:B------:R-:W-:Y:S01]  /*19ab0*/  @!P0 IMAD.IADD R34, R34, 0x1, -R2 ;  /* 0x0000000122228824 */ /* 0x000fe200078e0a02 */
[----:B------:R-:W-:Y:S01]  /*19ac0*/  ISETP.GE.AND P0, PT, R246, RZ, PT ;  /* 0x000000fff600720c */ /* 0x000fe20003f06270 */
[----:B------:R-:W-:-:S04]  /*19ad0*/  IMAD.HI.U32 R57, R4, R65, RZ ;  /* 0x0000004104397227 */ /* 0x000fc800078e00ff */
[C---:B------:R-:W-:Y:S02]  /*19ae0*/  IMAD R49, R2.reuse, R26, R49 ;  /* 0x0000001a02317224 */ /* 0x040fe400078e0231 */
[----:B------:R-:W-:Y:S01]  /*19af0*/  @!P5 IMAD.MOV R230, RZ, RZ, -R230 ;  /* 0x000000ffffe6d224 */ /* 0x000fe200078e0ae6 */
[C---:B------:R-:W-:Y:S01]  /*19b00*/  ISETP.GT.U32.AND P5, PT, R2.reuse, R34, PT ;  /* 0x000000220200720c */ /* 0x040fe20003fa4070 */
[----:B------:R-:W-:Y:S01]  /*19b10*/  IMAD.MOV R26, RZ, RZ, -R57 ;  /* 0x000000ffff1a7224 */ /* 0x000fe200078e0a39 */
[----:B------:R-:W-:Y:S01]  /*19b20*/  ISETP.GT.U32.AND P1, PT, R2, R49, PT ;  /* 0x000000310200720c */ /* 0x000fe20003f24070 */
[----:B------:R-:W-:-:S04]  /*19b30*/  IMAD.HI.U32 R57, R4, R80, RZ ;  /* 0x0000005004397227 */ /* 0x000fc800078e00ff */
[----:B------:R-:W-:Y:S02]  /*19b40*/  IMAD R65, R2, R26, R65 ;  /* 0x0000001a02417224 */ /* 0x000fe400078e0241 */
[----:B------:R-:W-:Y:S02]  /*19b50*/  IMAD.MOV R26, RZ, RZ, -R57 ;  /* 0x000000ffff1a7224 */ /* 0x000fe400078e0a39 */
[----:B------:R-:W-:Y:S02]  /*19b60*/  @!P2 IMAD.IADD R102, R102, 0x1, -R2 ;  /* 0x000000016666a824 */ /* 0x000fe400078e0a02 */
[----:B------:R-:W-:Y:S02]  /*19b70*/  IMAD R80, R2, R26, R80 ;  /* 0x0000001a02507224 */ /* 0x000fe400078e0250 */
[--C-:B------:R-:W-:Y:S01]  /*19b80*/  @!P5 IMAD.IADD R34, R34, 0x1, -R2.reuse ;  /* 0x000000012222d824 */ /* 0x100fe200078e0a02 */
[C---:B------:R-:W-:Y:S01]  /*19b90*/  ISETP.GT.U32.AND P2, PT, R2.reuse, R102, PT ;  /* 0x000000660200720c */ /* 0x040fe20003f44070 */
[----:B------:R-:W-:Y:S01]  /*19ba0*/  VIADD R246, R3, 0x16 ;  /* 0x0000001603f67836 */ /* 0x000fe20000000000 */
[----:B------:R-:W-:Y:S01]  /*19bb0*/  ISETP.GT.U32.AND P5, PT, R2, R80, PT ;  /* 0x000000500200720c */ /* 0x000fe20003fa4070 */
[----:B------:R-:W-:-:S02]  /*19bc0*/  @!P3 IMAD.IADD R18, R18, 0x1, -R2 ;  /* 0x000000011212b824 */ /* 0x000fc400078e0a02 */
[--C-:B------:R-:W-:Y:S01]  /*19bd0*/  @!P1 IMAD.IADD R49, R49, 0x1, -R2.reuse ;  /* 0x0000000131319824 */ /* 0x100fe200078e0a02 */
[----:B------:R-:W-:Y:S01]  /*19be0*/  IABS R94, R246 ;  /* 0x000000f6005e7213 */ /* 0x000fe20000000000 */
[----:B------:R-:W-:Y:S01]  /*19bf0*/  @!P4 IMAD.MOV R219, RZ, RZ, -R219 ;  /* 0x000000ffffdbc224 */ /* 0x000fe200078e0adb */
[----:B------:R-:W-:Y:S01]  /*19c00*/  ISETP.GT.U32.AND P3, PT, R2, R18, PT ;  /* 0x000000120200720c */ /* 0x000fe20003f64070 */
[----:B------:R-:W-:Y:S01]  /*19c10*/  IMAD.HI.U32 R114, R4, R154, RZ ;  /* 0x0000009a04727227 */ /* 0x000fe200078e00ff */
[----:B------:R-:W-:Y:S02]  /*19c20*/  ISETP.GT.U32.AND P1, PT, R2, R49, PT ;  /* 0x000000310200720c */ /* 0x000fe40003f24070 */
[----:B------:R-:W-:Y:S01]  /*19c30*/  ISETP.GE.AND P4, PT, R143, RZ, PT ;  /* 0x000000ff8f00720c */ /* 0x000fe20003f86270 */
[--C-:B------:R-:W-:Y:S01]  /*19c40*/  @!P2 IMAD.IADD R102, R102, 0x1, -R2.reuse ;  /* 0x000000016666a824 */ /* 0x100fe200078e0a02 */
[----:B------:R-:W-:Y:S01]  /*19c50*/  ISETP.GE.AND P2, PT, R215, RZ, PT ;  /* 0x000000ffd700720c */ /* 0x000fe20003f46270 */
[----:B------:R-:W-:Y:S01]  /*19c60*/  @!P5 IMAD.IADD R80, R80, 0x1, -R2 ;  /* 0x000000015050d824 */ /* 0x000fe200078e0a02 */
[----:B------:R-:W-:Y:S01]  /*19c70*/  IABS R215, R192 ;  /* 0x000000c000d77213 */ /* 0x000fe20000000000 */
[----:B------:R-:W-:-:S03]  /*19c80*/  IMAD.HI.U32 R26, R4, R94, RZ ;  /* 0x0000005e041a7227 */ /* 0x000fc600078e00ff */
[----:B------:R-:W-:Y:S01]  /*19c90*/  ISETP.GT.U32.AND P5, PT, R2, R80, PT ;  /* 0x000000500200720c */ /* 0x000fe20003fa4070 */
[----:B------:R-:W-:Y:S01]  /*19ca0*/  @!P6 IMAD.MOV R102, RZ, RZ, -R102 ;  /* 0x000000ffff66e224 */ /* 0x000fe200078e0a66 */
[----:B------:R-:W-:Y:S01]  /*19cb0*/  ISETP.GE.AND P6, PT, R247, RZ, PT ;  /* 0x000000fff700720c */ /* 0x000fe20003fc6270 */
[----:B------:R-:W-:Y:S02]  /*19cc0*/  VIADD R247, R3, 0x15 ;  /* 0x0000001503f77836 */ /* 0x000fe40000000000 */
[----:B------:R-:W-:Y:S02]  /*19cd0*/  IMAD.MOV R26, RZ, RZ, -R26 ;  /* 0x000000ffff1a7224 */ /* 0x000fe400078e0a1a */
[----:B------:R-:W-:Y:S01]  /*19ce0*/  @!P3 IMAD.IADD R18, R18, 0x1, -R2 ;  /* 0x000000011212b824 */ /* 0x000fe200078e0a02 */
[----:B------:R-:W-:Y:S01]  /*19cf0*/  IABS R108, R247 ;  /* 0x000000f7006c7213 */ /* 0x000fe20000000000 */
[C---:B------:R-:W-:Y:S01]  /*19d00*/  IMAD R94, R2.reuse, R26, R94 ;  /* 0x0000001a025e7224 */ /* 0x040fe200078e025e */
[----:B------:R-:W-:Y:S01]  /*19d10*/  ISETP.GT.U32.AND P3, PT, R2, R65, PT ;  /* 0x000000410200720c */ /* 0x000fe20003f64070 */
[--C-:B------:R-:W-:Y:S01]  /*19d20*/  @!P1 IMAD.IADD R49, R49, 0x1, -R2.reuse ;  /* 0x0000000131319824 */ /* 0x100fe200078e0a02 */
[----:B------:R-:W-:Y:S01]  /*19d30*/  ISETP.GE.AND P1, PT, R246, RZ, PT ;  /* 0x000000fff600720c */ /* 0x000fe20003f26270 */
[----:B------:R-:W-:Y:S01]  /*19d40*/  @!P5 IMAD.IADD R80, R80, 0x1, -R2 ;  /* 0x000000015050d824 */ /* 0x000fe200078e0a02 */
[----:B------:R-:W-:Y:S01]  /*19d50*/  ISETP.GT.U32.AND P5, PT, R2, R94, PT ;  /* 0x0000005e0200720c */ /* 0x000fe20003fa4070 */
[----:B------:R-:W-:-:S04]  /*19d60*/  IMAD.HI.U32 R57, R4, R108, RZ ;  /* 0x0000006c04397227 */ /* 0x000fc800078e00ff */
[----:B------:R-:W-:Y:S02]  /*19d70*/  IMAD.MOV R57, RZ, RZ, -R57 ;  /* 0x000000ffff397224 */ /* 0x000fe400078e0a39 */
[----:B------:R-:W-:Y:S02]  /*19d80*/  VIADD R246, R3, 0x13 ;  /* 0x0000001303f67836 */ /* 0x000fe40000000000 */
[----:B------:R-:W-:Y:S02]  /*19d90*/  IMAD R108, R2, R57, R108 ;  /* 0x00000039026c7224 */ /* 0x000fe400078e026c */
[--C-:B------:R-:W-:Y:S01]  /*19da0*/  @!P3 IMAD.IADD R65, R65, 0x1, -R2.reuse ;  /* 0x000000014141b824 */ /* 0x100fe200078e0a02 */
[----:B------:R-:W-:Y:S01]  /*19db0*/  IABS R131, R246 ;  /* 0x000000f600837213 */ /* 0x000fe20000000000 */
[----:B------:R-:W-:Y:S01]  /*19dc0*/  @!P5 IMAD.IADD R94, R94, 0x1, -R2 ;  /* 0x000000015e5ed824 */ /* 0x000fe200078e0a02 */
[----:B------:R-:W-:Y:S01]  /*19dd0*/  ISETP.GT.U32.AND P5, PT, R2, R108, PT ;  /* 0x0000006c0200720c */ /* 0x000fe20003fa4070 */
[----:B------:R-:W-:Y:S01]  /*19de0*/  @!P2 IMAD.MOV R34, RZ, RZ, -R34 ;  /* 0x000000ffff22a224 */ /* 0x000fe200078e0a22 */
[----:B------:R-:W-:Y:S01]  /*19df0*/  ISETP.GE.AND P3, PT, R238, RZ, PT ;  /* 0x000000ffee00720c */ /* 0x000fe20003f66270 */
[----:B------:R-:W-:Y:S01]  /*19e00*/  IMAD.HI.U32 R57, R4, R131, RZ ;  /* 0x0000008304397227 */ /* 0x000fe200078e00ff */
[----:B------:R-:W-:-:S02]  /*19e10*/  ISETP.GE.AND P2, PT, R247, RZ, PT ;  /* 0x000000fff700720c */ /* 0x000fc40003f46270 */
[----:B------:R-:W-:Y:S01]  /*19e20*/  IABS R238, R161 ;  /* 0x000000a100ee7213 */ /* 0x000fe20000000000 */
[----:B------:R-:W-:Y:S02]  /*19e30*/  VIADD R247, R3, 0x14 ;  /* 0x0000001403f77836 */ /* 0x000fe40000000000 */
[----:B------:R-:W-:Y:S01]  /*19e40*/  @!P4 IMAD.MOV R18, RZ, RZ, -R18 ;  /* 0x000000ffff12c224 */ /* 0x000fe200078e0a12 */
[----:B------:R-:W-:Y:S01]  /*19e50*/  ISETP.GT.U32.AND P4, PT, R2, R65, PT ;  /* 0x000000410200720c */ /* 0x000fe20003f84070 */
[----:B------:R-:W-:Y:S01]  /*19e60*/  IMAD.MOV R57, RZ, RZ, -R57 ;  /* 0x000000ffff397224 */ /* 0x000fe200078e0a39 */
[----:B------:R-:W-:Y:S01]  /*19e70*/  IABS R120, R247 ;  /* 0x000000f700787213 */ /* 0x000fe20000000000 */
[----:B------:R-:W-:Y:S02]  /*19e80*/  @!P5 IMAD.IADD R108, R108, 0x1, -R2 ;  /* 0x000000016c6cd824 */ /* 0x000fe400078e0a02 */
[----:B------:R-:W-:Y:S02]  /*19e90*/  IMAD.MOV R114, RZ, RZ, -R114 ;  /* 0x000000ffff727224 */ /* 0x000fe400078e0a72 */
[C---:B------:R-:W-:Y:S01]  /*19ea0*/  IMAD R131, R2.reuse, R57, R131 ;  /* 0x0000003902837224 */ /* 0x040fe200078e0283 */
[----:B------:R-:W-:Y:S01]  /*19eb0*/  ISETP.GT.U32.AND P5, PT, R2, R108, PT ;  /* 0x0000006c0200720c */ /* 0x000fe20003fa4070 */
[----:B------:R-:W-:-:S04]  /*19ec0*/  IMAD.HI.U32 R26, R4, R120, RZ ;  /* 0x00000078041a7227 */ /* 0x000fc800078e00ff */
[C---:B------:R-:W-:Y:S02]  /*19ed0*/  IMAD R154, R2.reuse, R114, R154 ;  /* 0x00000072029a7224 */ /* 0x040fe400078e029a */
[----:B------:R-:W-:Y:S01]  /*19ee0*/  @!P3 IMAD.MOV R80, RZ, RZ, -R80 ;  /* 0x000000ffff50b224 */ /* 0x000fe200078e0a50 */
[----:B------:R-:W-:Y:S01]  /*19ef0*/  ISETP.GT.U32.AND P3, PT, R2, R131, PT ;  /* 0x000000830200720c */ /* 0x000fe20003f64070 */
[----:B------:R-:W-:Y:S02]  /*19f00*/  IMAD.MOV R26, RZ, RZ, -R26 ;  /* 0x000000ffff1a7224 */ /* 0x000fe400078e0a1a */
[--C-:B------:R-:W-:Y:S01]  /*19f10*/  @!P4 IMAD.IADD R65, R65, 0x1, -R2.reuse ;  /* 0x000000014141c824 */ /* 0x100fe200078e0a02 */
[----:B------:R-:W-:Y:S01]  /*19f20*/  ISETP.GE.AND P4, PT, R247, RZ, PT ;  /* 0x000000fff700720c */ /* 0x000fe20003f86270 */
[----:B------:R-:W-:Y:S01]  /*19f30*/  @!P5 IMAD.IADD R108, R108, 0x1, -R2 ;  /* 0x000000016c6cd824 */ /* 0x000fe200078e0a02 */
[C---:B------:R-:W-:Y:S01]  /*19f40*/  ISETP.GT.U32.AND P5, PT, R2.reuse, R154, PT ;  /* 0x0000009a0200720c */ /* 0x040fe20003fa4070 */
[----:B------:R-:W-:-:S02]  /*19f50*/  IMAD R120, R2, R26, R120 ;  /* 0x0000001a02787224 */ /* 0x000fc400078e0278 */
[----:B------:R-:W-:Y:S02]  /*19f60*/  VIADD R247, R3, 0x12 ;  /* 0x0000001203f77836 */ /* 0x000fe40000000000 */
[----:B------:R-:W-:Y:S01]  /*19f70*/  @!P6 IMAD.MOV R65, RZ, RZ, -R65 ;  /* 0x000000ffff41e224 */ /* 0x000fe200078e0a41 */
[----:B------:R-:W-:Y:S01]  /*19f80*/  ISETP.GT.U32.AND P6, PT, R2, R120, PT ;  /* 0x000000780200720c */ /* 0x000fe20003fc4070 */
[----:B------:R-:W-:Y:S01]  /*19f90*/  @!P3 IMAD.IADD R131, R131, 0x1, -R2 ;  /* 0x000000018383b824 */ /* 0x000fe200078e0a02 */
[----:B------:R-:W-:Y:S01]  /*19fa0*/  IABS R143, R247 ;  /* 0x000000f7008f7213 */ /* 0x000fe20000000000 */
[----:B------:R-:W-:Y:S01]  /*19fb0*/  IMAD.MOV R137, RZ, RZ, -R137 ;  /* 0x000000ffff897224 */ /* 0x000fe200078e0a89 */
[----:B------:R-:W-:Y:S01]  /*19fc0*/  ISETP.GE.AND P3, PT, R246, RZ, PT ;  /* 0x000000fff600720c */ /* 0x000fe20003f66270 */
[----:B------:R-:W-:-:S04]  /*19fd0*/  IMAD.HI.U32 R57, R4, R200, RZ ;  /* 0x000000c804397227 */ /* 0x000fc800078e00ff */
[----:B------:R-:W-:Y:S01]  /*19fe0*/  @!P5 IMAD.IADD R154, R154, 0x1, -R2 ;  /* 0x000000019a9ad824 */ /* 0x000fe200078e0a02 */
[----:B------:R-:W-:Y:S01]  /*19ff0*/  ISETP.GT.U32.AND P5, PT, R2, R131, PT ;  /* 0x000000830200720c */ /* 0x000fe20003fa4070 */
[----:B------:R-:W-:-:S04]  /*1a000*/  IMAD.HI.U32 R88, R4, R143, RZ ;  /* 0x0000008f04587227 */ /* 0x000fc800078e00ff */
[----:B------:R-:W-:Y:S02]  /*1a010*/  IMAD R169, R2, R137, R169 ;  /* 0x0000008902a97224 */ /* 0x000fe400078e02a9 */
[----:B------:R-:W-:Y:S02]  /*1a020*/  IMAD.MOV R88, RZ, RZ, -R88 ;  /* 0x000000ffff587224 */ /* 0x000fe400078e0a58 */
[----:B------:R-:W-:-:S04]  /*1a030*/  IMAD.HI.U32 R26, R4, R184, RZ ;  /* 0x000000b8041a7227 */ /* 0x000fc800078e00ff */
[----:B------:R-:W-:Y:S02]  /*1a040*/  IMAD.MOV R57, RZ, RZ, -R57 ;  /* 0x000000ffff397224 */ /* 0x000fe400078e0a39 */
[----:B------:R-:W-:Y:S01]  /*1a050*/  @!P6 IMAD.IADD R120, R120, 0x1, -R2 ;  /* 0x000000017878e824 */ /* 0x000fe200078e0a02 */
[C---:B------:R-:W-:Y:S01]  /*1a060*/  ISETP.GT.U32.AND P6, PT, R2.reuse, R169, PT ;  /* 0x000000a90200720c */ /* 0x040fe20003fc4070 */
[C---:B------:R-:W-:Y:S02]  /*1a070*/  IMAD R143, R2.reuse, R88, R143 ;  /* 0x00000058028f7224 */ /* 0x040fe400078e028f */
[----:B------:R-:W-:Y:S01]  /*1a080*/  @!P0 IMAD.MOV R49, RZ, RZ, -R49 ;  /* 0x000000ffff318224 */ /* 0x000fe200078e0a31 */
[C---:B------:R-:W-:Y:S01]  /*1a090*/  ISETP.GT.U32.AND P0, PT, R2.reuse, R94, PT ;  /* 0x0000005e0200720c */ /* 0x040fe20003f04070 */
[----:B------:R-:W-:Y:S02]  /*1a0a0*/  IMAD.MOV R26, RZ, RZ, -R26 ;  /* 0x000000ffff1a7224 */ /* 0x000fe400078e0a1a */
[----:B------:R-:W-:-:S02]  /*1a0b0*/  IMAD R200, R2, R57, R200 ;  /* 0x0000003902c87224 */ /* 0x000fc400078e02c8 */
[----:B------:R-:W-:-:S04]  /*1a0c0*/  IMAD.HI.U32 R88, R4, R215, RZ ;  /* 0x000000d704587227 */ /* 0x000fc800078e00ff */
[C---:B------:R-:W-:Y:S02]  /*1a0d0*/  IMAD R184, R2.reuse, R26, R184 ;  /* 0x0000001a02b87224 */ /* 0x040fe400078e02b8 */
[----:B------:R-:W-:Y:S01]  /*1a0e0*/  @!P5 IMAD.IADD R131, R131, 0x1, -R2 ;  /* 0x000000018383d824 */ /* 0x000fe200078e0a02 */
[----:B------:R-:W-:Y:S01]  /*1a0f0*/  ISETP.GT.U32.AND P5, PT, R2, R200, PT ;  /* 0x000000c80200720c */ /* 0x000fe20003fa4070 */
[----:B------:R-:W-:Y:S02]  /*1a100*/  IMAD.MOV R26, RZ, RZ, -R88 ;  /* 0x000000ffff1a7224 */ /* 0x000fe400078e0a58 */
[----:B------:R-:W-:-:S04]  /*1a110*/  IMAD.HI.U32 R57, R4, R238, RZ ;  /* 0x000000ee04397227 */ /* 0x000fc800078e00ff */
[----:B------:R-:W-:Y:S02]  /*1a120*/  VIADD R246, R3, 0xb ;  /* 0x0000000b03f67836 */ /* 0x000fe40000000000 */
[C---:B------:R-:W-:Y:S02]  /*1a130*/  IMAD R215, R2.reuse, R26, R215 ;  /* 0x0000001a02d77224 */ /* 0x040fe400078e02d7 */
[--C-:B------:R-:W-:Y:S01]  /*1a140*/  @!P6 IMAD.IADD R169, R169, 0x1, -R2.reuse ;  /* 0x00000001a9a9e824 */ /* 0x100fe200078e0a02 */
[----:B------:R-:W-:Y:S01]  /*1a150*/  ISETP.GT.U32.AND P6, PT, R2, R154, PT ;  /* 0x0000009a0200720c */ /* 0x000fe20003fc4070 */
[----:B------:R-:W-:Y:S01]  /*1a160*/  IMAD.MOV R26, RZ, RZ, -R57 ;  /* 0x000000ffff1a7224 */ /* 0x000fe200078e0a39 */
[----:B------:R-:W-:Y:S01]  /*1a170*/  IABS R57, R246 ;  /* 0x000000f600397213 */ /* 0x000fe20000000000 */
[----:B------:R-:W-:Y:S01]  /*1a180*/  @!P0 IMAD.IADD R94, R94, 0x1, -R2 ;  /* 0x000000015e5e8824 */ /* 0x000fe200078e0a02 */
[C---:B------:R-:W-:Y:S01]  /*1a190*/  ISETP.GT.U32.AND P0, PT, R2.reuse, R143, PT ;  /* 0x0000008f0200720c */ /* 0x040fe20003f04070 */
[----:B------:R-:W-:Y:S01]  /*1a1a0*/  @!P2 IMAD.MOV R108, RZ, RZ, -R108 ;  /* 0x000000ffff6ca224 */ /* 0x000fe200078e0a6c */
[C---:B------:R-:W-:Y:S01]  /*1a1b0*/  ISETP.GT.U32.AND P2, PT, R2.reuse, R169, PT ;  /* 0x000000a90200720c */ /* 0x040fe20003f44070 */
[----:B------:R-:W-:-:S02]  /*1a1c0*/  IMAD R238, R2, R26, R238 ;  /* 0x0000001a02ee7224 */ /* 0x000fc400078e02ee */
[----:B------:R-:W-:Y:S02]  /*1a1d0*/  IMAD.MOV.U32 R26, RZ, RZ, R57 ;  /* 0x000000ffff1a7224 */ /* 0x000fe400078e0039 */
[----:B------:R-:W-:Y:S01]  /*1a1e0*/  @!P5 IMAD.IADD R200, R200, 0x1, -R2 ;  /* 0x00000001c8c8d824 */ /* 0x000fe200078e0a02 */
[----:B------:R-:W-:Y:S01]  /*1a1f0*/  ISETP.GE.AND P5, PT, R248, RZ, PT ;  /* 0x000000fff800720c */ /* 0x000fe20003fa6270 */
[----:B------:R-:W-:Y:S01]  /*1a200*/  IMAD.HI.U32 R88, R4, R26, RZ ;  /* 0x0000001a04587227 */ /* 0x000fe200078e00ff */
[----:B------:R-:W-:-:S03]  /*1a210*/  IABS R248, R3 ;  /* 0x0000000300f87213 */ /* 0x000fc60000000000 */
[----:B------:R-:W-:Y:S02]  /*1a220*/  IMAD.MOV R88, RZ, RZ, -R88 ;  /* 0x000000ffff587224 */ /* 0x000fe400078e0a58 */
[--C-:B------:R-:W-:Y:S01]  /*1a230*/  @!P6 IMAD.IADD R154, R154, 0x1, -R2.reuse ;  /* 0x000000019a9ae824 */ /* 0x100fe200078e0a02 */
[----:B------:R-:W-:Y:S01]  /*1a240*/  ISETP.GE.AND P6, PT, R247, RZ, PT ;  /* 0x000000fff700720c */ /* 0x000fe20003fc6270 */
[--C-:B------:R-:W-:Y:S01]  /*1a250*/  @!P0 IMAD.IADD R143, R143, 0x1, -R2.reuse ;  /* 0x000000018f8f8824 */ /* 0x100fe200078e0a02 */
[C---:B------:R-:W-:Y:S01]  /*1a260*/  ISETP.GT.U32.AND P0, PT, R2.reuse, R120, PT ;  /* 0x000000780200720c */ /* 0x040fe20003f04070 */
[----:B------:R-:W-:Y:S01]  /*1a270*/  @!P2 IMAD.IADD R169, R169, 0x1, -R2 ;  /* 0x00000001a9a9a824 */ /* 0x000fe200078e0a02 */
[C---:B------:R-:W-:Y:S01]  /*1a280*/  ISETP.GT.U32.AND P2, PT, R2.reuse, R238, PT ;  /* 0x000000ee0200720c */ /* 0x040fe20003f44070 */
[----:B------:R-:W-:Y:S02]  /*1a290*/  VIADD R247, R3, 0xa ;  /* 0x0000000a03f77836 */ /* 0x000fe40000000000 */
[----:B------:R-:W-:-:S02]  /*1a2a0*/  IMAD R26, R2, R88, R26 ;  /* 0x00000058021a7224 */ /* 0x000fc400078e021a */
[----:B------:R-:W-:Y:S01]  /*1a2b0*/  @!P1 IMAD.MOV R94, RZ, RZ, -R94 ;  /* 0x000000ffff5e9224 */ /* 0x000fe200078e0a5e */
[C---:B------:R-:W-:Y:S01]  /*1a2c0*/  ISETP.GT.U32.AND P1, PT, R2.reuse, R143, PT ;  /* 0x0000008f0200720c */ /* 0x040fe20003f24070 */
[----:B------:R-:W-:Y:S01]  /*1a2d0*/  @!P5 IMAD.MOV R169, RZ, RZ, -R169 ;  /* 0x000000ffffa9d224 */ /* 0x000fe200078e0aa9 */
[----:B------:R-:W-:Y:S01]  /*1a2e0*/  IABS R57, R247 ;  /* 0x000000f700397213 */ /* 0x000fe20000000000 */
[----:B------:R-:W-:Y:S01]  /*1a2f0*/  @!P3 IMAD.MOV R131, RZ, RZ, -R131 ;  /* 0x000000ffff83b224 */ /* 0x000fe200078e0a83 */
[C---:B------:R-:W-:Y:S01]  /*1a300*/  ISETP.GT.U32.AND P5, PT, R2.reuse, R26, PT ;  /* 0x0000001a0200720c */ /* 0x040fe20003fa4070 */
[----:B------:R-:W-:Y:S01]  /*1a310*/  VIADD R223, R3, 0x9 ;  /* 0x0000000903df7836 */ /* 0x000fe20000000000 */
[----:B------:R-:W-:Y:S01]  /*1a320*/  ISETP.GT.U32.AND P3, PT, R2, R200, PT ;  /* 0x000000c80200720c */ /* 0x000fe20003f64070 */
[----:B------:R-:W-:-:S04]  /*1a330*/  IMAD.HI.U32 R88, R4, R57, RZ ;  /* 0x0000003904587227 */ /* 0x000fc800078e00ff */
[----:B------:R-:W-:Y:S02]  /*1a340*/  IMAD.MOV R88, RZ, RZ, -R88 ;  /* 0x000000ffff587224 */ /* 0x000fe400078e0a58 */
[--C-:B------:R-:W-:Y:S01]  /*1a350*/  @!P1 IMAD.IADD R143, R143, 0x1, -R2.reuse ;  /* 0x000000018f8f9824 */ /* 0x100fe200078e0a02 */
[----:B------:R-:W-:Y:S01]  /*1a360*/  ISETP.GT.U32.AND P1, PT, R2, R215, PT ;  /* 0x000000d70200720c */ /* 0x000fe20003f24070 */
[--C-:B------:R-:W-:Y:S02]  /*1a370*/  @!P2 IMAD.IADD R238, R238, 0x1, -R2.reuse ;  /* 0x00000001eeeea824 */ /* 0x100fe400078e0a02 */
[----:B------:R-:W-:Y:S01]  /*1a380*/  IMAD R57, R2, R88, R57 ;  /* 0x0000005802397224 */ /* 0x000fe200078e0239 */
[----:B------:R-:W-:Y:S01]  /*1a390*/  IABS R88, R223 ;  /* 0x000000df00587213 */ /* 0x000fe20000000000 */
[--C-:B------:R-:W-:Y:S02]  /*1a3a0*/  @!P5 IMAD.IADD R26, R26, 0x1, -R2.reuse ;  /* 0x000000011a1ad824 */ /* 0x100fe400078e0a02 */
[----:B------:R-:W-:Y:S01]  /*1a3b0*/  @!P6 IMAD.MOV R143, RZ, RZ, -R143 ;  /* 0x000000ffff8fe224 */ /* 0x000fe200078e0a8f */
[----:B------:R-:W-:Y:S01]  /*1a3c0*/  ISETP.GT.U32.AND P6, PT, R2, R238, PT ;  /* 0x000000ee0200720c */ /* 0x000fe20003fc4070 */
[----:B------:R-:W-:Y:S01]  /*1a3d0*/  @!P3 IMAD.IADD R200, R200, 0x1, -R2 ;  /* 0x00000001c8c8b824 */ /* 0x000fe200078e0a02 */
[----:B------:R-:W-:Y:S01]  /*1a3e0*/  ISETP.GE.AND P3, PT, R161, RZ, PT ;  /* 0x000000ffa100720c */ /* 0x000fe20003f66270 */
[----:B------:R-:W-:Y:S01]  /*1a3f0*/  IMAD.HI.U32 R161, R4, R88, RZ ;  /* 0x0000005804a17227 */ /* 0x000fe200078e00ff */
[----:B------:R-:W-:-:S03]  /*1a400*/  ISETP.GT.U32.AND P5, PT, R2, R26, PT ;  /* 0x0000001a0200720c */ /* 0x000fc60003fa4070 */
        /* <DEDUP_REMOVED lines=12> */
[----:B------:R-:W-:Y:S01]  /*1a4d0*/  @!P1 IMAD.IADD R215, R215, 0x1, -R2 ;  /* 0x00000001d7d79824 */ /* 0x000fe200078e0a02 */
[----:B------:R-:W-:Y:S01]  /*1a4e0*/  ISETP.GE.AND P1, PT, R251, RZ, PT ;  /* 0x000000fffb00720c */ /* 0x000fe20003f26270 */
[C---:B------:R-:W-:Y:S02]  /*1a4f0*/  IMAD R137, R2.reuse, R246, R137 ;  /* 0x000000f602897224 */ /* 0x040fe400078e0289 */
[----:B------:R-:W-:Y:S01]  /*1a500*/  @!P4 IMAD.MOV R120, RZ, RZ, -R120 ;  /* 0x000000ffff78c224 */ /* 0x000fe200078e0a78 */
[----:B------:R-:W-:Y:S01]  /*1a510*/  ISETP.GT.U32.AND P4, PT, R2, R215, PT ;  /* 0x000000d70200720c */ /* 0x000fe20003f84070 */
[--C-:B------:R-:W-:Y:S01]  /*1a520*/  @!P5 IMAD.IADD R88, R88, 0x1, -R2.reuse ;  /* 0x000000015858d824 */ /* 0x100fe200078e0a02 */
[----:B------:R-:W-:Y:S01]  /*1a530*/  ISETP.GT.U32.AND P5, PT, R2, R137, PT ;  /* 0x000000890200720c */ /* 0x000fe20003fa4070 */
[----:B------:R-:W-:Y:S01]  /*1a540*/  @!P0 IMAD.IADD R184, R184, 0x1, -R2 ;  /* 0x00000001b8b88824 */ /* 0x000fe200078e0a02 */
[----:B------:R-:W-:Y:S01]  /*1a550*/  ISETP.GE.AND P0, PT, R252, RZ, PT ;  /* 0x000000fffc00720c */ /* 0x000fe20003f06270 */
[----:B------:R-:W-:-:S02]  /*1a560*/  VIADD R235, R3, 0x8 ;  /* 0x0000000803eb7836 */ /* 0x000fc40000000000 */
[C---:B------:R-:W-:Y:S01]  /*1a570*/  VIADD R233, R3.reuse, 0x6 ;  /* 0x0000000603e97836 */ /* 0x040fe20000000000 */
[C---:B------:R-:W-:Y:S01]  /*1a580*/  ISETP.GT.U32.AND P2, PT, R2.reuse, R184, PT ;  /* 0x000000b80200720c */ /* 0x040fe20003f44070 */
[C---:B------:R-:W-:Y:S01]  /*1a590*/  VIADD R231, R3.reuse, 0x5 ;  /* 0x0000000503e77836 */ /* 0x040fe20000000000 */
[----:B------:R-:W-:Y:S01]  /*1a5a0*/  IABS R114, R235 ;  /* 0x000000eb00727213 */ /* 0x000fe20000000000 */
[----:B------:R-:W-:Y:S01]  /*1a5b0*/  VIADD R252, R3, 0x3 ;  /* 0x0000000303fc7836 */ /* 0x000fe20000000000 */
[----:B------:R-:W-:Y:S01]  /*1a5c0*/  IABS R161, R233 ;  /* 0x000000e900a17213 */ /* 0x000fe20000000000 */
[--C-:B------:R-:W-:Y:S01]  /*1a5d0*/  @!P4 IMAD.IADD R215, R215, 0x1, -R2.reuse ;  /* 0x00000001d7d7c824 */ /* 0x100fe200078e0a02 */
[----:B------:R-:W-:Y:S01]  /*1a5e0*/  ISETP.GT.U32.AND P4, PT, R2, R57, PT ;  /* 0x000000390200720c */ /* 0x000fe20003f84070 */
[----:B------:R-:W-:Y:S01]  /*1a5f0*/  @!P5 IMAD.IADD R137, R137, 0x1, -R2 ;  /* 0x000000018989d824 */ /* 0x000fe200078e0a02 */
[----:B------:R-:W-:Y:S01]  /*1a600*/  ISETP.GE.AND P5, PT, R223, RZ, PT ;  /* 0x000000ffdf00720c */ /* 0x000fe20003fa6270 */
[----:B------:R-:W-:Y:S01]  /*1a610*/  IMAD.HI.U32 R246, R4, R161, RZ ;  /* 0x000000a104f67227 */ /* 0x000fe200078e00ff */
[----:B------:R-:W2:Y:S01]  /*1a620*/  LDL R223, [R1+0x1f80] ;  /* 0x001f800001df7983 */ /* 0x000ea20000100800 */
[----:B------:R-:W-:-:S02]  /*1a630*/  IABS R251, R252 ;  /* 0x000000fc00fb7213 */ /* 0x000fc40000000000 */
[----:B------:R-:W-:Y:S01]  /*1a640*/  @!P2 IMAD.IADD R184, R184, 0x1, -R2 ;  /* 0x00000001b8b8a824 */ /* 0x000fe200078e0a02 */
[----:B------:R-:W-:Y:S01]  /*1a650*/  ISETP.GE.AND P2, PT, R192, RZ, PT ;  /* 0x000000ffc000720c */ /* 0x000fe20003f46270 */
[----:B------:R-:W-:-:S04]  /*1a660*/  IMAD.HI.U32 R192, R4, R114, RZ ;  /* 0x0000007204c07227 */ /* 0x000fc800078e00ff */
[----:B------:R-:W-:Y:S02]  /*1a670*/  @!P4 IMAD.IADD R57, R57, 0x1, -R2 ;  /* 0x000000013939c824 */ /* 0x000fe400078e0a02 */
[----:B------:R-:W-:Y:S02]  /*1a680*/  IMAD.MOV R192, RZ, RZ, -R192 ;  /* 0x000000ffffc07224 */ /* 0x000fe400078e0ac0 */
[----:B------:R-:W-:Y:S01]  /*1a690*/  IMAD.MOV R246, RZ, RZ, -R246 ;  /* 0x000000fffff67224 */ /* 0x000fe200078e0af6 */
[C---:B------:R-:W-:Y:S01]  /*1a6a0*/  ISETP.GT.U32.AND P4, PT, R2.reuse, R57, PT ;  /* 0x000000390200720c */ /* 0x040fe20003f84070 */
[C---:B------:R-:W-:Y:S01]  /*1a6b0*/  IMAD R114, R2.reuse, R192, R114 ;  /* 0x000000c002727224 */ /* 0x040fe200078e0272 */
[----:B------:R-:W-:Y:S01]  /*1a6c0*/  IABS R192, R231 ;  /* 0x000000e700c07213 */ /* 0x000fe20000000000 */
[----:B------:R-:W-:Y:S02]  /*1a6d0*/  IMAD R161, R2, R246, R161 ;  /* 0x000000f602a17224 */ /* 0x000fe400078e02a1 */
[----:B------:R-:W-:-:S02]  /*1a6e0*/  VIADD R229, R3, 0x4 ;  /* 0x0000000403e57836 */ /* 0x000fc40000000000 */
[----:B------:R-:W-:-:S04]  /*1a6f0*/  IMAD.HI.U32 R246, R4, R192, RZ ;  /* 0x000000c004f67227 */ /* 0x000fc800078e00ff */
[----:B-1----:R-:W-:-:S04]  /*1a700*/  IMAD.HI.U32 R0, R4, R251, RZ ;  /* 0x000000fb04007227 */ /* 0x002fc800078e00ff */
[----:B------:R-:W-:Y:S01]  /*1a710*/  @!P4 IMAD.IADD R57, R57, 0x1, -R2 ;  /* 0x000000013939c824 */ /* 0x000fe200078e0a02 */
[----:B------:R-:W-:Y:S01]  /*1a720*/  ISETP.GT.U32.AND P4, PT, R2, R114, PT ;  /* 0x000000720200720c */ /* 0x000fe20003f84070 */
[----:B------:R-:W-:Y:S01]  /*1a730*/  @!P0 IMAD.MOV R154, RZ, RZ, -R154 ;  /* 0x000000ffff9a8224 */ /* 0x000fe200078e0a9a */
[----:B------:R-:W-:Y:S01]  /*1a740*/  ISETP.GE.AND P0, PT, R250, RZ, PT ;  /* 0x000000fffa00720c */ /* 0x000fe20003f06270 */
[----:B------:R-:W-:Y:S01]  /*1a750*/  IMAD.MOV R246, RZ, RZ, -R246 ;  /* 0x000000fffff67224 */ /* 0x000fe200078e0af6 */
[----:B------:R-:W-:Y:S01]  /*1a760*/  IABS R250, R229 ;  /* 0x000000e500fa7213 */ /* 0x000fe20000000000 */
[----:B------:R-:W-:Y:S02]  /*1a770*/  IMAD.MOV R6, RZ, RZ, -R0 ;  /* 0x000000ffff067224 */ /* 0x000fe400078e0a00 */
[----:B------:R-:W-:-:S04]  /*1a780*/  IMAD.HI.U32 R0, R4, R248, RZ ;  /* 0x000000f804007227 */ /* 0x000fc800078e00ff */
[----:B------:R-:W-:Y:S01]  /*1a790*/  @!P1 IMAD.MOV R184, RZ, RZ, -R184 ;  /* 0x000000ffffb89224 */ /* 0x000fe200078e0ab8 */
[----:B------:R-:W-:Y:S01]  /*1a7a0*/  ISETP.GE.AND P1, PT, R247, RZ, PT ;  /* 0x000000fff700720c */ /* 0x000fe20003f26270 */
[----:B------:R-:W-:Y:S01]  /*1a7b0*/  @!P4 IMAD.IADD R114, R114, 0x1, -R2 ;  /* 0x000000017272c824 */ /* 0x000fe200078e0a02 */
[C---:B------:R-:W-:Y:S01]  /*1a7c0*/  ISETP.GT.U32.AND P4, PT, R2.reuse, R161, PT ;  /* 0x000000a10200720c */ /* 0x040fe20003f84070 */
[----:B------:R-:W-:Y:S02]  /*1a7d0*/  IMAD R192, R2, R246, R192 ;  /* 0x000000f602c07224 */ /* 0x000fe400078e02c0 */
[----:B------:R-:W-:Y:S02]  /*1a7e0*/  IMAD.MOV R246, RZ, RZ, -R0 ;  /* 0x000000fffff67224 */ /* 0x000fe400078e0a00 */
[----:B------:R-:W-:Y:S02]  /*1a7f0*/  VIADD R225, R3, 0x2 ;  /* 0x0000000203e17836 */ /* 0x000fe40000000000 */
[----:B------:R-:W-:-:S04]  /*1a800*/  IMAD.HI.U32 R247, R4, R250, RZ ;  /* 0x000000fa04f77227 */ /* 0x000fc800078e00ff */
[C---:B------:R-:W-:Y:S02]  /*1a810*/  IMAD R251, R2.reuse, R6, R251 ;  /* 0x0000000602fb7224 */ /* 0x040fe400078e02fb */
[----:B------:R-:W-:Y:S02]  /*1a820*/  @!P4 IMAD.IADD R161, R161, 0x1, -R2 ;  /* 0x00000001a1a1c824 */ /* 0x000fe400078e0a02 */
[C---:B------:R-:W-:Y:S02]  /*1a830*/  IMAD R248, R2.reuse, R246, R248 ;  /* 0x000000f602f87224 */ /* 0x040fe400078e02f8 */
[----:B------:R-:W-:Y:S01]  /*1a840*/  IMAD.MOV R247, RZ, RZ, -R247 ;  /* 0x000000fffff77224 */ /* 0x000fe200078e0af7 */
[C---:B------:R-:W-:Y:S02]  /*1a850*/  ISETP.GT.U32.AND P4, PT, R2.reuse, R161, PT ;  /* 0x000000a10200720c */ /* 0x040fe40003f84070 */
[----:B------:R-:W-:Y:S01]  /*1a860*/  IABS R246, R225 ;  /* 0x000000e100f67213 */ /* 0x000fe20000000000 */
[----:B------:R-:W-:-:S10]  /*1a870*/  IMAD R250, R2, R247, R250 ;  /* 0x000000f702fa7224 */ /* 0x000fd400078e02fa */
[----:B------:R-:W-:Y:S01]  /*1a880*/  @!P4 IMAD.IADD R161, R161, 0x1, -R2 ;  /* 0x00000001a1a1c824 */ /* 0x000fe200078e0a02 */
[----:B------:R-:W-:Y:S01]  /*1a890*/  ISETP.GE.AND P4, PT, R227, RZ, PT ;  /* 0x000000ffe300720c */ /* 0x000fe20003f86270 */
[----:B------:R-:W-:Y:S02]  /*1a8a0*/  VIADD R227, R3, 0x1 ;  /* 0x0000000103e37836 */ /* 0x000fe40000000000 */
[----:B------:R-:W-:-:S03]  /*1a8b0*/  IMAD.HI.U32 R247, R4, R246, RZ ;  /* 0x000000f604f77227 */ /* 0x000fc600078e00ff */
[----:B------:R-:W-:Y:S01]  /*1a8c0*/  IABS R8, R227 ;  /* 0x000000e300087213 */ /* 0x000fe20000000000 */
[----:B------:R-:W-:-:S04]  /*1a8d0*/  IMAD.MOV R6, RZ, RZ, -R247 ;  /* 0x000000ffff067224 */ /* 0x000fc800078e0af7 */
[----:B------:R-:W-:Y:S02]  /*1a8e0*/  IMAD.MOV.U32 R247, RZ, RZ, R8 ;  /* 0x000000fffff77224 */ /* 0x000fe400078e0008 */
[----:B--2---:R-:W-:Y:S01]  /*1a8f0*/  VIADD R0, R223, 0x20000 ;  /* 0x00020000df007836 */ /* 0x004fe20000000000 */
[----:B------:R-:W-:Y:S02]  /*1a900*/  SHF.R.U32.HI R8, RZ, 0x4, R223 ;  /* 0x00000004ff087819 */ /* 0x000fe400000116df */
[----:B------:R-:W2:Y:S01]  /*1a910*/  LDL.LU R223, [R1+0x510] ;  /* 0x0005100001df7983 */ /* 0x000ea20000300800 */
[----:B------:R-:W-:Y:S01]  /*1a920*/  @!P3 IMAD.MOV R238, RZ, RZ, -R238 ;  /* 0x000000ffffeeb224 */ /* 0x000fe200078e0aee */
[C---:B------:R-:W-:Y:S01]  /*1a930*/  ISETP.GT.U32.AND P3, PT, R2.reuse, R137, PT ;  /* 0x000000890200720c */ /* 0x040fe20003f64070 */
[----:B------:R-:W-:Y:S01]  /*1a940*/  @!P2 IMAD.MOV R215, RZ, RZ, -R215 ;  /* 0x000000ffffd7a224 */ /* 0x000fe200078e0ad7 */
[C---:B------:R-:W-:Y:S01]  /*1a950*/  ISETP.GT.U32.AND P2, PT, R2.reuse, R114, PT ;  /* 0x000000720200720c */ /* 0x040fe20003f44070 */
[----:B------:R-:W-:Y:S01]  /*1a960*/  @!P0 IMAD.MOV R200, RZ, RZ, -R200 ;  /* 0x000000ffffc88224 */ /* 0x000fe200078e0ac8 */
[----:B------:R-:W-:-:S09]  /*1a970*/  ISETP.GT.U32.AND P0, PT, R2, R88, PT ;  /* 0x000000580200720c */ /* 0x000fd20003f04070 */
[--C-:B------:R-:W-:Y:S01]  /*1a980*/  @!P3 IMAD.IADD R137, R137, 0x1, -R2.reuse ;  /* 0x000000018989b824 */ /* 0x100fe200078e0a02 */
[----:B------:R-:W-:Y:S01]  /*1a990*/  ISETP.GT.U32.AND P3, PT, R2, R248, PT ;  /* 0x000000f80200720c */ /* 0x000fe20003f64070 */
[--C-:B------:R-:W-:Y:S01]  /*1a9a0*/  @!P2 IMAD.IADD R114, R114, 0x1, -R2.reuse ;  /* 0x000000017272a824 */ /* 0x100fe200078e0a02 */
[----:B------:R-:W-:Y:S01]  /*1a9b0*/  ISETP.GT.U32.AND P2, PT, R2, R251, PT ;  /* 0x000000fb0200720c */ /* 0x000fe20003f44070 */
[----:B------:R-:W-:-:S04]  /*1a9c0*/  @!P0 IMAD.IADD R88, R88, 0x1, -R2 ;  /* 0x0000000158588824 */ /* 0x000fc800078e0a02 */
[----:B------:R-:W-:-:S06]  /*1a9d0*/  @!P5 IMAD.MOV R88, RZ, RZ, -R88 ;  /* 0x000000ffff58d224 */ /* 0x000fcc00078e0a58 */
[--C-:B------:R-:W-:Y:S02]  /*1a9e0*/  @!P3 IMAD.IADD R248, R248, 0x1, -R2.reuse ;  /* 0x00000001f8f8b824 */ /* 0x100fe400078e0a02 */
[----:B------:R-:W-:-:S03]  /*1a9f0*/  @!P2 IMAD.IADD R251, R251, 0x1, -R2 ;  /* 0x00000001fbfba824 */ /* 0x000fc600078e0a02 */
[----:B------:R-:W-:Y:S01]  /*1aa00*/  ISETP.GT.U32.AND P5, PT, R2, R248, PT ;  /* 0x000000f80200720c */ /* 0x000fe20003fa4070 */
[----:B------:R-:W-:Y:S01]  /*1aa10*/  IMAD.HI.U32 R4, R4, R247, RZ ;  /* 0x000000f704047227 */ /* 0x000fe200078e00ff */
[----:B------:R-:W-:Y:S02]  /*1aa20*/  ISETP.GT.U32.AND P3, PT, R2, R251, PT ;  /* 0x000000fb0200720c */ /* 0x000fe40003f64070 */
[----:B------:R-:W-:Y:S01]  /*1aa30*/  SHF.R.U32.HI R0, RZ, 0x4, R0 ;  /* 0x00000004ff007819 */ /* 0x000fe20000011600 */
[----:B------:R-:W-:-:S03]  /*1aa40*/  IMAD.MOV R4, RZ, RZ, -R4 ;  /* 0x000000ffff047224 */ /* 0x000fc600078e0a04 */
[----:B------:R-:W-:Y:S01]  /*1aa50*/  SGXT.U32 R17, R0, 0xe ;  /* 0x0000000e0011781a */ /* 0x000fe20000000000 */
[----:B------:R-:W-:Y:S02]  /*1aa60*/  IMAD R246, R2, R6, R246 ;  /* 0x0000000602f67224 */ /* 0x000fe400078e02f6 */
[----:B------:R-:W-:Y:S02]  /*1aa70*/  IMAD.MOV.U32 R6, RZ, RZ, RZ ;  /* 0x000000ffff067224 */ /* 0x000fe400078e00ff */
[----:B------:R-:W-:Y:S01]  /*1aa80*/  @!P5 IMAD.IADD R248, R248, 0x1, -R2 ;  /* 0x00000001f8f8d824 */ /* 0x000fe200078e0a02 */
[----:B------:R-:W-:Y:S01]  /*1aa90*/  IADD3 R13, P5, R17, 0x80, RZ ;  /* 0x00000080110d7810 */ /* 0x000fe20007fbe0ff */
[----:B------:R-:W-:Y:S02]  /*1aaa0*/  IMAD R247, R2, R4, R247 ;  /* 0x0000000402f77224 */ /* 0x000fe400078e02f7 */
[----:B------:R-:W-:Y:S01]  /*1aab0*/  @!P6 IMAD.MOV R26, RZ, RZ, -R26 ;  /* 0x000000ffff1ae224 */ /* 0x000fe200078e0a1a */
[----:B------:R-:W-:Y:S01]  /*1aac0*/  IADD3.X R10, R6, 0x40000040, RZ, P5, !PT ;  /* 0x40000040060a7810 */ /* 0x000fe20002ffe4ff */
[----:B------:R-:W-:Y:S01]  /*1aad0*/  @!P1 IMAD.MOV R57, RZ, RZ, -R57 ;  /* 0x000000ffff399224 */ /* 0x000fe200078e0a39 */
[C---:B------:R-:W-:Y:S01]  /*1aae0*/  ISETP.GT.U32.AND P6, PT, R2.reuse, R192, PT ;  /* 0x000000c00200720c */ /* 0x040fe20003fc4070 */
[----:B------:R-:W-:Y:S01]  /*1aaf0*/  @!P3 IMAD.IADD R251, R251, 0x1, -R2 ;  /* 0x00000001fbfbb824 */ /* 0x000fe200078e0a02 */
[----:B------:R-:W-:-:S02]  /*1ab00*/  ISETP.GT.U32.AND P1, PT, R2, R250, PT ;  /* 0x000000fa0200720c */ /* 0x000fc40003f24070 */
[C---:B------:R-:W-:Y:S02]  /*1ab10*/  ISETP.GT.U32.AND P3, PT, R2.reuse, R246, PT ;  /* 0x000000f60200720c */ /* 0x040fe40003f64070 */
[----:B------:R-:W-:Y:S02]  /*1ab20*/  ISETP.GT.U32.AND P5, PT, R2, R247, PT ;  /* 0x000000f70200720c */ /* 0x000fe40003fa4070 */
[----:B------:R-:W-:Y:S02]  /*1ab30*/  ISETP.GE.AND P0, PT, R235, RZ, PT ;  /* 0x000000ffeb00720c */ /* 0x000fe40003f06270 */
[----:B------:R-:W-:Y:S02]  /*1ab40*/  SGXT.U32 R4, R8, 0xe ;  /* 0x0000000e0804781a */ /* 0x000fe40000000000 */
[----:B------:R-:W2:Y:S01]  /*1ab50*/  LDC R8, c[0x0][0x234] ;  /* 0x00008d00ff087b82 */ /* 0x000ea20000000800 */
[--C-:B------:R-:W-:Y:S02]  /*1ab60*/  @!P6 IMAD.IADD R192, R192, 0x1, -R2.reuse ;  /* 0x00000001c0c0e824 */ /* 0x100fe400078e0a02 */
[----:B------:R-:W-:-:S02]  /*1ab70*/  @!P1 IMAD.IADD R250, R250, 0x1, -R2 ;  /* 0x00000001fafa9824 */ /* 0x000fc400078e0a02 */
[--C-:B------:R-:W-:Y:S02]  /*1ab80*/  @!P3 IMAD.IADD R246, R246, 0x1, -R2.reuse ;  /* 0x00000001f6f6b824 */ /* 0x100fe400078e0a02 */
[----:B------:R-:W-:Y:S01]  /*1ab90*/  @!P5 IMAD.IADD R247, R247, 0x1, -R2 ;  /* 0x00000001f7f7d824 */ /* 0x000fe200078e0a02 */
[----:B------:R-:W-:Y:S01]  /*1aba0*/  ISETP.GE.AND P3, PT, R252, RZ, PT ;  /* 0x000000fffc00720c */ /* 0x000fe20003f66270 */
[----:B------:R-:W-:Y:S01]  /*1abb0*/  @!P4 IMAD.MOV R137, RZ, RZ, -R137 ;  /* 0x000000ffff89c224 */ /* 0x000fe200078e0a89 */
[C---:B------:R-:W-:Y:S01]  /*1abc0*/  ISETP.GT.U32.AND P1, PT, R2.reuse, R192, PT ;  /* 0x000000c00200720c */ /* 0x040fe20003f24070 */
[----:B------:R-:W1:Y:S01]  /*1abd0*/  S2R R252, SR_TID.X ;  /* 0x0000000000fc7919 */ /* 0x000e620000002100 */
[C---:B------:R-:W-:Y:S01]  /*1abe0*/  ISETP.GT.U32.AND P2, PT, R2.reuse, R250, PT ;  /* 0x000000fa0200720c */ /* 0x040fe20003f44070 */
[----:B------:R-:W-:Y:S01]  /*1abf0*/  IMAD.MOV.U32 R0, RZ, RZ, RZ ;  /* 0x000000ffff007224 */ /* 0x000fe200078e00ff */
[C---:B------:R-:W-:Y:S01]  /*1ac00*/  ISETP.GT.U32.AND P4, PT, R2.reuse, R246, PT ;  /* 0x000000f60200720c */ /* 0x040fe20003f84070 */
[----:B------:R-:W-:Y:S01]  /*1ac10*/  @!P0 IMAD.MOV R114, RZ, RZ, -R114 ;  /* 0x000000ffff728224 */ /* 0x000fe200078e0a72 */
[----:B------:R-:W-:-:S02]  /*1ac20*/  ISETP.GT.U32.AND P5, PT, R2, R247, PT ;  /* 0x000000f70200720c */ /* 0x000fc40003fa4070 */
[----:B------:R-:W-:-:S04]  /*1ac30*/  IADD3 R15, P0, R4, 0x2, RZ ;  /* 0x00000002040f7810 */ /* 0x000fc80007f1e0ff */
[----:B------:R-:W-:Y:S02]  /*1ac40*/  IADD3.X R11, R0, 0x40000040, RZ, P0, !PT ;  /* 0x40000040000b7810 */ /* 0x000fe400007fe4ff */
[----:B------:R-:W-:Y:S01]  /*1ac50*/  ISETP.GE.AND P0, PT, R225, RZ, PT ;  /* 0x000000ffe100720c */ /* 0x000fe20003f06270 */
[--C-:B------:R-:W-:Y:S01]  /*1ac60*/  @!P1 IMAD.IADD R192, R192, 0x1, -R2.reuse ;  /* 0x00000001c0c09824 */ /* 0x100fe200078e0a02 */
[----:B------:R-:W3:Y:S01]  /*1ac70*/  LDC R225, c[0x0][0x230] ;  /* 0x00008c00ffe17b82 */ /* 0x000ee20000000800 */
[--C-:B------:R-:W-:Y:S02]  /*1ac80*/  @!P2 IMAD.IADD R250, R250, 0x1, -R2.reuse ;  /* 0x00000001fafaa824 */ /* 0x100fe400078e0a02 */
[--C-:B------:R-:W-:Y:S02]  /*1ac90*/  @!P4 IMAD.IADD R246, R246, 0x1, -R2.reuse ;  /* 0x00000001f6f6c824 */ /* 0x100fe400078e0a02 */
[----:B------:R-:W-:Y:S01]  /*1aca0*/  @!P5 IMAD.IADD R247, R247, 0x1, -R2 ;  /* 0x00000001f7f7d824 */ /* 0x000fe200078e0a02 */
[----:B0-----:R0:W-:Y:S01]  /*1acb0*/  STL [R1+0xe4], R73 ;  /* 0x0000e44901007387 */ /* 0x0011e20000100800 */
[----:B------:R-:W-:Y:S01]  /*1acc0*/  IMAD.MOV.U32 R6, RZ, RZ, R72 ;  /* 0x000000ffff067224 */ /* 0x000fe200078e0048 */
[----:B------:R-:W-:Y:S01]  /*1acd0*/  ISETP.GE.AND P5, PT, R3, RZ, PT ;  /* 0x000000ff0300720c */ /* 0x000fe20003fa6270 */
[----:B------:R-:W4:Y:S01]  /*1ace0*/  LDC R0, c[0x0][0x23c] ;  /* 0x00008f00ff007b82 */ /* 0x000f220000000800 */
[----:B0-----:R-:W2:Y:S01]  /*1acf0*/  LDL.LU.64 R72, [R1+0x2088] ;  /* 0x0020880001487983 */ /* 0x001ea20000300a00 */
[C---:B-1----:R-:W-:Y:S01]  /*1ad00*/  IMAD.SHL.U32 R21, R252.reuse, 0x2, RZ ;  /* 0x00000002fc157824 */ /* 0x042fe200078e00ff */
[----:B------:R-:W-:Y:S01]  /*1ad10*/  LOP3.LUT R19, R252, 0x40, RZ, 0xc0, !PT ;  /* 0x00000040fc137812 */ /* 0x000fe200078ec0ff */
[----:B---3--:R-:W-:-:S03]  /*1ad20*/  VIADD R225, R225, 0x7f ;  /* 0x0000007fe1e17836 */ /* 0x008fc60000000000 */
[----:B------:R-:W-:Y:S02]  /*1ad30*/  LOP3.LUT R21, R21, 0x7e, RZ, 0xc0, !PT ;  /* 0x0000007e15157812 */ /* 0x000fe400078ec0ff */
[----:B------:R-:W-:-:S04]  /*1ad40*/  SHF.R.S32.HI R23, RZ, 0x1f, R225 ;  /* 0x0000001fff177819 */ /* 0x000fc800000114e1 */
[----:B------:R-:W-:Y:S01]  /*1ad50*/  LEA.HI R25, R23, R225, RZ, 0x7 ;  /* 0x000000e117197211 */ /* 0x000fe200078f38ff */
[C-C-:B------:R-:W-:Y:S01]  /*1ad60*/  IMAD R23, R19.reuse, 0x100, R21.reuse ;  /* 0x0000010013177824 */ /* 0x140fe200078e0215 */
[----:B------:R-:W-:Y:S01]  /*1ad70*/  R2UR UR7, R4 ;  /* 0x00000000040772ca */ /* 0x000fe200000e0000 */
[----:B------:R-:W-:Y:S01]  /*1ad80*/  IMAD R4, R19, 0x200, R21 ;  /* 0x0000020013047824 */ /* 0x000fe200078e0215 */
[----:B------:R-:W-:Y:S02]  /*1ad90*/  ISETP.GE.AND P1, PT, R231, RZ, PT ;  /* 0x000000ffe700720c */ /* 0x000fe40003f26270 */
[----:B------:R-:W-:Y:S02]  /*1ada0*/  R2UR UR6, R17 ;  /* 0x00000000110672ca */ /* 0x000fe400000e0000 */
[----:B------:R-:W-:Y:S02]  /*1adb0*/  LOP3.LUT R252, R252, 0x7f, RZ, 0xc0, !PT ;  /* 0x0000007ffcfc7812 */ /* 0x000fe400078ec0ff */
[----:B------:R-:W-:-:S02]  /*1adc0*/  R2UR UR38, R15 ;  /* 0x000000000f2672ca */ /* 0x000fc400000e0000 */
[----:B------:R-:W-:Y:S01]  /*1add0*/  R2UR UR36, R13 ;  /* 0x000000000d2472ca */ /* 0x000fe200000e0000 */
[----:B----4-:R-:W-:Y:S01]  /*1ade0*/  IMAD R0, R252, R0, RZ ;  /* 0x00000000fc007224 */ /* 0x010fe200078e02ff */
[----:B------:R-:W-:Y:S02]  /*1adf0*/  R2UR UR39, R11 ;  /* 0x000000000b2772ca */ /* 0x000fe400000e0000 */
[----:B------:R-:W-:Y:S01]  /*1ae00*/  R2UR UR37, R10 ;  /* 0x000000000a2572ca */ /* 0x000fe200000e0000 */
[----:B------:R-:W-:Y:S01]  /*1ae10*/  @!P1 IMAD.MOV R192, RZ, RZ, -R192 ;  /* 0x000000ffffc09224 */ /* 0x000fe200078e0ac0 */
[----:B------:R-:W-:Y:S02]  /*1ae20*/  ISETP.GE.AND P6, PT, R233, RZ, PT ;  /* 0x000000ffe900720c */ /* 0x000fe40003fc6270 */
[----:B------:R-:W-:Y:S02]  /*1ae30*/  ISETP.GE.AND P2, PT, R229, RZ, PT ;  /* 0x000000ffe500720c */ /* 0x000fe40003f46270 */
[----:B------:R-:W-:Y:S01]  /*1ae40*/  ISETP.GE.AND P4, PT, R227, RZ, PT ;  /* 0x000000ffe300720c */ /* 0x000fe20003f86270 */
[----:B--2---:R-:W-:-:S05]  /*1ae50*/  IMAD R2, R223, R8, RZ ;  /* 0x00000008df027224 */ /* 0x004fca00078e02ff */
[----:B------:R-:W-:Y:S04]  /*1ae60*/  STL [R1+0xbc], R2 ;  /* 0x0000bc0201007387 */ /* 0x000fe80000100800 */
[----:B------:R0:W-:Y:S02]  /*1ae70*/  STL [R1+0x1f8c], R3 ;  /* 0x001f8c0301007387 */ /* 0x0001e40000100800 */
[----:B0-----:R-:W0:Y:S02]  /*1ae80*/  LDC.64 R2, c[0x0][0x210] ;  /* 0x00008400ff027b82 */ /* 0x001e240000000a00 */
[----:B0-----:R0:W-:Y:S04]  /*1ae90*/  STL [R1+0xc0], R2 ;  /* 0x0000c00201007387 */ /* 0x0011e80000100800 */
[----:B------:R-:W2:Y:S04]  /*1aea0*/  LDL.LU R27, [R1+0x720] ;  /* 0x00072000011b7983 */ /* 0x000ea80000300800 */
[----:B------:R-:W3:Y:S04]  /*1aeb0*/  LDL.LU R25, [R1+0x71c] ;  /* 0x00071c0001197983 */ /* 0x000ee80000300800 */
[----:B------:R-:W4:Y:S04]  /*1aec0*/  LDL.LU R23, [R1+0x718] ;  /* 0x0007180001177983 */ /* 0x000f280000300800 */
[----:B------:R-:W4:Y:S04]  /*1aed0*/  LDL.LU R21, [R1+0x714] ;  /* 0x0007140001157983 */ /* 0x000f280000300800 */
[----:B------:R-:W4:Y:S04]  /*1aee0*/  LDL.LU R19, [R1+0x710] ;  /* 0x0007100001137983 */ /* 0x000f280000300800 */
[----:B------:R-:W4:Y:S04]  /*1aef0*/  LDL.LU R17, [R1+0x708] ;  /* 0x0007080001117983 */ /* 0x000f280000300800 */
[----:B------:R-:W4:Y:S04]  /*1af00*/  LDL.LU R15, [R1+0x704] ;  /* 0x00070400010f7983 */ /* 0x000f280000300800 */
[----:B------:R-:W4:Y:S04]  /*1af10*/  LDL.LU R13, [R1+0x6f4] ;  /* 0x0006f400010d7983 */ /* 0x000f280000300800 */
[----:B------:R-:W4:Y:S01]  /*1af20*/  LDL.LU R11, [R1+0x6ec] ;  /* 0x0006ec00010b7983 */ /* 0x000f220000300800 */
[----:B0-----:R-:W-:-:S03]  /*1af30*/  LEA R2, P1, R0, R6, 0x1 ;  /* 0x0000000600027211 */ /* 0x001fc600078208ff */
[----:B------:R-:W4:Y:S04]  /*1af40*/  LDL.LU R10, [R1+0x6e0] ;  /* 0x0006e000010a7983 */ /* 0x000f280000300800 */
        /* <DEDUP_REMOVED lines=15> */
[----:B------:R-:W4:Y:S01]  /*1b040*/  LDL.LU R252, [R1+0x67c] ;  /* 0x00067c0001fc7983 */ /* 0x000f220000300800 */
[----:B------:R-:W-:Y:S01]  /*1b050*/  @!P6 IMAD.MOV R161, RZ, RZ, -R161 ;  /* 0x000000ffffa1e224 */ /* 0x000fe200078e0aa1 */
[----:B------:R-:W-:-:S02]  /*1b060*/  ISETP.NE.AND P6, PT, R249, RZ, PT ;  /* 0x000000fff900720c */ /* 0x000fc40003fc5270 */
[----:B------:R-:W-:Y:S01]  /*1b070*/  LOP3.LUT R249, RZ, R249, RZ, 0x33, !PT ;  /* 0x000000f9fff97212 */ /* 0x000fe200078e33ff */
[----:B------:R-:W-:Y:S01]  /*1b080*/  IMAD.MOV.U32 R4, RZ, RZ, R3 ;  /* 0x000000ffff047224 */ /* 0x000fe200078e0003 */
[----:B------:R4:W-:Y:S02]  /*1b090*/  STL [R1+0x1f98], R2 ;  /* 0x001f980201007387 */ /* 0x0009e40000100800 */
[C---:B--2---:R-:W-:Y:S02]  /*1b0a0*/  SEL R3, R249.reuse, R27, !P6 ;  /* 0x0000001bf9037207 */ /* 0x044fe40007000000 */
[----:B---3--:R-:W-:-:S03]  /*1b0b0*/  SEL R25, R249, R25, !P6 ;  /* 0x00000019f9197207 */ /* 0x008fc60007000000 */
[----:B------:R0:W-:Y:S01]  /*1b0c0*/  STL [R1+0x244], R3 ;  /* 0x0002440301007387 */ /* 0x0001e20000100800 */
[----:B----4-:R-:W-:-:S03]  /*1b0d0*/  SEL R2, R249, R23, !P6 ;  /* 0x00000017f9027207 */ /* 0x010fc60007000000 */
[----:B------:R-:W-:Y:S04]  /*1b0e0*/  STL [R1+0x250], R25 ;  /* 0x0002501901007387 */ /* 0x000fe80000100800 */
[----:B------:R1:W-:Y:S01]  /*1b0f0*/  STL [R1+0x260], R2 ;  /* 0x0002600201007387 */ /* 0x0003e20000100800 */
[C---:B0-----:R-:W-:Y:S02]  /*1b100*/  SEL R3, R249.reuse, R21, !P6 ;  /* 0x00000015f9037207 */ /* 0x041fe40007000000 */
[----:B------:R-:W-:-:S03]  /*1b110*/  SEL R19, R249, R19, !P6 ;  /* 0x00000013f9137207 */ /* 0x000fc60007000000 */
[----:B------:R0:W-:Y:S01]  /*1b120*/  STL [R1+0x268], R3 ;  /* 0x0002680301007387 */ /* 0x0001e20000100800 */
[----:B-1----:R-:W-:-:S03]  /*1b130*/  SEL R2, R249, R17, !P6 ;  /* 0x00000011f9027207 */ /* 0x002fc60007000000 */
[----:B------:R-:W-:Y:S01]  /*1b140*/  STL [R1+0x270], R19 ;  /* 0x0002701301007387 */ /* 0x000fe20000100800 */
[----:B------:R-:W-:-:S03]  /*1b150*/  SEL R13, R249, R13, !P6 ;  /* 0x0000000df90d7207 */ /* 0x000fc60007000000 */
[----:B------:R1:W-:Y:S01]  /*1b160*/  STL [R1+0x278], R2 ;  /* 0x0002780201007387 */ /* 0x0003e20000100800 */
[----:B0-----:R-:W-:-:S05]  /*1b170*/  SEL R3, R249, R15, !P6 ;  /* 0x0000000ff9037207 */ /* 0x001fca0007000000 */
        /* <DEDUP_REMOVED lines=8> */
[----:B------:R-:W-:Y:S04]  /*1b200*/  STL [R1+0x2a0], R8 ;  /* 0x0002a00801007387 */ /* 0x000fe80000100800 */
[----:B------:R1:W-:Y:S01]  /*1b210*/  STL [R1+0x2ac], R2 ;  /* 0x0002ac0201007387 */ /* 0x0003e20000100800 */
[C---:B0-----:R-:W-:Y:S02]  /*1b220*/  SEL R3, R249.reuse, R0, !P6 ;  /* 0x00000000f9037207 */ /* 0x041fe40007000000 */
[----:B------:R-:W-:-:S03]  /*1b230*/  SEL R0, R249, R245, !P6 ;  /* 0x000000f5f9007207 */ /* 0x000fc60007000000 */
[----:B------:R0:W-:Y:S01]  /*1b240*/  STL [R1+0x2b4], R3 ;  /* 0x0002b40301007387 */ /* 0x0001e20000100800 */
[----:B-1----:R-:W-:-:S03]  /*1b250*/  SEL R2, R249, R243, !P6 ;  /* 0x000000f3f9027207 */ /* 0x002fc60007000000 */
[----:B------:R1:W-:Y:S04]  /*1b260*/  STL [R1+0x2b8], R0 ;  /* 0x0002b80001007387 */ /* 0x0003e80000100800 */
[----:B------:R2:W-:Y:S01]  /*1b270*/  STL [R1+0x2c0], R2 ;  /* 0x0002c00201007387 */ /* 0x0005e20000100800 */
[C---:B0-----:R-:W-:Y:S02]  /*1b280*/  SEL R3, R249.reuse, R241, !P6 ;  /* 0x000000f1f9037207 */ /* 0x041fe40007000000 */
[----:B-1----:R-:W-:-:S03]  /*1b290*/  SEL R0, R249, R239, !P6 ;  /* 0x000000eff9007207 */ /* 0x002fc60007000000 */
[----:B------:R0:W-:Y:S01]  /*1b2a0*/  STL [R1+0x2d0], R3 ;  /* 0x0002d00301007387 */ /* 0x0001e20000100800 */
[----:B--2---:R-:W-:-:S03]  /*1b2b0*/  SEL R2, R249, R237, !P6 ;  /* 0x000000edf9027207 */ /* 0x004fc60007000000 */
        /* <DEDUP_REMOVED lines=15> */
[C---:B-1----:R-:W-:Y:S01]  /*1b3b0*/  SEL R0, R249.reuse, R252, !P6 ;  /* 0x000000fcf9007207 */ /* 0x042fe20007000000 */
[----:B--2---:R-:W2:Y:S04]  /*1b3c0*/  LDL.LU R2, [R1+0x678] ;  /* 0x0006780001027983 */ /* 0x004ea80000300800 */
[----:B------:R0:W-:Y:S04]  /*1b3d0*/  STL [R1+0x310], R3 ;  /* 0x0003100301007387 */ /* 0x0001e80000100800 */
[----:B0-----:R-:W3:Y:S04]  /*1b3e0*/  LDL.LU R3, [R1+0x670] ;  /* 0x0006700001037983 */ /* 0x001ee80000300800 */
[----:B------:R0:W-:Y:S04]  /*1b3f0*/  STL [R1+0x318], R0 ;  /* 0x0003180001007387 */ /* 0x0001e80000100800 */
        /* <DEDUP_REMOVED lines=15> */
[----:B0-----:R-:W4:Y:S04]  /*1b4f0*/  LDL.LU R0, [R1+0x608] ;  /* 0x0006080001007983 */ /* 0x001f280000300800 */
        /* <DEDUP_REMOVED lines=13> */
[----:B--2---:R-:W-:-:S05]  /*1b5d0*/  SEL R2, R249, R2, !P6 ;  /* 0x00000002f9027207 */ /* 0x004fca0007000000 */
[----:B------:R3:W-:Y:S02]  /*1b5e0*/  STL [R1+0x324], R2 ;  /* 0x0003240201007387 */ /* 0x0007e40000100800 */
[----:B---3--:R-:W-:-:S05]  /*1b5f0*/  SEL R2, R249, R3, !P6 ;  /* 0x00000003f9027207 */ /* 0x008fca0007000000 */
[----:B------:R0:W-:Y:S01]  /*1b600*/  STL [R1+0x330], R2 ;  /* 0x0003300201007387 */ /* 0x0001e20000100800 */
[C---:B----4-:R-:W-:Y:S02]  /*1b610*/  SEL R3, R249.reuse, R33, !P6 ;  /* 0x00000021f9037207 */ /* 0x050fe40007000000 */
[----:B------:R-:W-:-:S03]  /*1b620*/  SEL R31, R249, R31, !P6 ;  /* 0x0000001ff91f7207 */ /* 0x000fc60007000000 */
[----:B------:R1:W-:Y:S01]  /*1b630*/  STL [R1+0x338], R3 ;  /* 0x0003380301007387 */ /* 0x0003e20000100800 */
[----:B0-----:R-:W-:-:S03]  /*1b640*/  SEL R2, R249, R29, !P6 ;  /* 0x0000001df9027207 */ /* 0x001fc60007000000 */
[----:B------:R-:W-:Y:S04]  /*1b650*/  STL [R1+0x340], R31 ;  /* 0x0003401f01007387 */ /* 0x000fe80000100800 */
[----:B------:R0:W-:Y:S01]  /*1b660*/  STL [R1+0x348], R2 ;  /* 0x0003480201007387 */ /* 0x0001e20000100800 */
[C---:B-1----:R-:W-:Y:S02]  /*1b670*/  SEL R3, R249.reuse, R27, !P6 ;  /* 0x0000001bf9037207 */ /* 0x042fe40007000000 */
[----:B------:R-:W-:-:S03]  /*1b680*/  SEL R25, R249, R25, !P6 ;  /* 0x00000019f9197207 */ /* 0x000fc60007000000 */
[----:B------:R1:W-:Y:S01]  /*1b690*/  STL [R1+0x350], R3 ;  /* 0x0003500301007387 */ /* 0x0003e20000100800 */
[----:B0-----:R-:W-:-:S03]  /*1b6a0*/  SEL R2, R249, R23, !P6 ;  /* 0x00000017f9027207 */ /* 0x001fc60007000000 */
[----:B------:R-:W-:Y:S01]  /*1b6b0*/  STL [R1+0x354], R25 ;  /* 0x0003541901007387 */ /* 0x000fe20000100800 */
[----:B------:R-:W-:-:S03]  /*1b6c0*/  SEL R19, R249, R19, !P6 ;  /* 0x00000013f9137207 */ /* 0x000fc60007000000 */
[----:B------:R0:W-:Y:S01]  /*1b6d0*/  STL [R1+0x35c], R2 ;  /* 0x00035c0201007387 */ /* 0x0001e20000100800 */
[----:B-1----:R-:W-:-:S05]  /*1b6e0*/  SEL R3, R249, R21, !P6 ;  /* 0x00000015f9037207 */ /* 0x002fca0007000000 */
        /* <DEDUP_REMOVED lines=20> */
[----:B------:R0:W-:Y:S04]  /*1b830*/  STL [R1+0x3bc], R0 ;  /* 0x0003bc0001007387 */ /* 0x0001e80000100800 */
[----:B------:R2:W-:Y:S01]  /*1b840*/  STL [R1+0x3c4], R2 ;  /* 0x0003c40201007387 */ /* 0x0005e20000100800 */
[C---:B-1----:R-:W-:Y:S02]  /*1b850*/  SEL R3, R249.reuse, R241, !P6 ;  /* 0x000000f1f9037207 */ /* 0x042fe40007000000 */
[----:B0-----:R-:W-:-:S03]  /*1b860*/  SEL R0, R249, R239, !P6 ;  /* 0x000000eff9007207 */ /* 0x001fc60007000000 */
        /* <DEDUP_REMOVED lines=424> */
[----:B------:R4:W-:Y:S01]  /*1d2f0*/  STL [R1+0x430], R2 ;  /* 0x0004300201007387 */ /* 0x0009e20000100800 */
[----:B---3--:R-:W-:-:S05]  /*1d300*/  SEL R3, R249, R3, !P6 ;  /* 0x00000003f9037207 */ /* 0x008fca0007000000 */
[----:B------:R0:W-:Y:S01]  /*1d310*/  STL [R1+0x420], R3 ;  /* 0x0004200301007387 */ /* 0x0001e20000100800 */
[C---:B----4-:R-:W-:Y:S02]  /*1d320*/  SEL R2, R249.reuse, R33, !P6 ;  /* 0x00000021f9027207 */ /* 0x050fe40007000000 */
[----:B------:R-:W-:-:S03]  /*1d330*/  SEL R31, R249, R31, !P6 ;  /* 0x0000001ff91f7207 */ /* 0x000fc60007000000 */
[----:B------:R1:W-:Y:S01]  /*1d340*/  STL [R1+0x418], R2 ;  /* 0x0004180201007387 */ /* 0x0003e20000100800 */
[----:B0-----:R-:W-:-:S03]  /*1d350*/  SEL R3, R249, R29, !P6 ;  /* 0x0000001df9037207 */ /* 0x001fc60007000000 */
[----:B------:R-:W-:Y:S01]  /*1d360*/  STL [R1+0x414], R31 ;  /* 0x0004141f01007387 */ /* 0x000fe20000100800 */
[----:B-1----:R-:W-:-:S03]  /*1d370*/  SEL R2, R249, R27, !P6 ;  /* 0x0000001bf9027207 */ /* 0x002fc60007000000 */
[----:B------:R0:W-:Y:S01]  /*1d380*/  STL [R1+0x3f8], R3 ;  /* 0x0003f80301007387 */ /* 0x0001e20000100800 */
        /* <DEDUP_REMOVED lines=27> */
[----:B------:R0:W-:Y:S01]  /*1d540*/  STL [R1+0x388], R0 ;  /* 0x0003880001007387 */ /* 0x0001e20000100800 */
[----:B-1----:R-:W-:-:S03]  /*1d550*/  SEL R2, R249, R241, !P6 ;  /* 0x000000f1f9027207 */ /* 0x002fc60007000000 */
        /* <DEDUP_REMOVED lines=18> */
[----:B------:R-:W-:Y:S01]  /*1d680*/  STL [R1+0x33c], R3 ;  /* 0x00033c0301007387 */ /* 0x000fe20000100800 */
[----:B-1----:R-:W-:-:S03]  /*1d690*/  SEL R0, R249, R252, !P6 ;  /* 0x000000fcf9007207 */ /* 0x002fc60007000000 */
[----:B------:R-:W2:Y:S04]  /*1d6a0*/  LDL.LU R33, [R1+0x78] ;  /* 0x0000780001217983 */ /* 0x000ea80000300800 */
[----:B------:R-:W-:Y:S04]  /*1d6b0*/  STL [R1+0x334], R2 ;  /* 0x0003340201007387 */ /* 0x000fe80000100800 */
[----:B------:R-:W3:Y:S04]  /*1d6c0*/  LDL.LU R31, [R1+0x74] ;  /* 0x00007400011f7983 */ /* 0x000ee80000300800 */
        /* <DEDUP_REMOVED lines=29> */
[----:B------:R-:W4:Y:S01]  /*1d8a0*/  LDL.LU R3, [R1] ;  /* 0x0000000001037983 */ /* 0x000f220000300800 */
[----:B--2---:R-:W-:-:S05]  /*1d8b0*/  SEL R33, R249, R33, !P6 ;  /* 0x00000021f9217207 */ /* 0x004fca0007000000 */
[----:B------:R0:W-:Y:S01]  /*1d8c0*/  STL [R1+0x328], R33 ;  /* 0x0003282101007387 */ /* 0x0001e20000100800 */
[----:B---3--:R-:W-:-:S03]  /*1d8d0*/  SEL R31, R249, R31, !P6 ;  /* 0x0000001ff91f7207 */ /* 0x008fc60007000000 */
[----:B0-----:R-:W2:Y:S01]  /*1d8e0*/  LDL.LU R33, [R1+0x2080] ;  /* 0x0020800001217983 */ /* 0x001ea20000300800 */
[----:B----4-:R-:W-:-:S03]  /*1d8f0*/  SEL R29, R249, R29, !P6 ;  /* 0x0000001df91d7207 */ /* 0x010fc60007000000 */
[----:B------:R0:W-:Y:S01]  /*1d900*/  STL [R1+0x320], R31 ;  /* 0x0003201f01007387 */ /* 0x0001e20000100800 */
[C---:B------:R-:W-:Y:S02]  /*1d910*/  SEL R27, R249.reuse, R27, !P6 ;  /* 0x0000001bf91b7207 */ /* 0x040fe40007000000 */
[C---:B------:R-:W-:Y:S01]  /*1d920*/  SEL R25, R249.reuse, R25, !P6 ;  /* 0x00000019f9197207 */ /* 0x040fe20007000000 */
[----:B0-----:R-:W3:Y:S01]  /*1d930*/  LDL.LU R31, [R1+0x207c] ;  /* 0x00207c00011f7983 */ /* 0x001ee20000300800 */
[----:B------:R-:W-:-:S03]  /*1d940*/  SEL R23, R249, R23, !P6 ;  /* 0x00000017f9177207 */ /* 0x000fc60007000000 */
[----:B------:R0:W-:Y:S01]  /*1d950*/  STL [R1+0x31c], R29 ;  /* 0x00031c1d01007387 */ /* 0x0001e20000100800 */
[C---:B------:R-:W-:Y:S02]  /*1d960*/  SEL R21, R249.reuse, R21, !P6 ;  /* 0x00000015f9157207 */ /* 0x040fe40007000000 */
[C---:B------:R-:W-:Y:S01]  /*1d970*/  SEL R19, R249.reuse, R19, !P6 ;  /* 0x00000013f9137207 */ /* 0x040fe20007000000 */
[----:B0-----:R-:W4:Y:S04]  /*1d980*/  LDL.LU R29, [R1+0x2078] ;  /* 0x00207800011d7983 */ /* 0x001f280000300800 */
[----:B------:R0:W-:Y:S01]  /*1d990*/  STL [R1+0x314], R27 ;  /* 0x0003141b01007387 */ /* 0x0001e20000100800 */
[C---:B------:R-:W-:Y:S02]  /*1d9a0*/  SEL R17, R249.reuse, R17, !P6 ;  /* 0x00000011f9117207 */ /* 0x040fe40007000000 */
[C---:B------:R-:W-:Y:S01]  /*1d9b0*/  SEL R15, R249.reuse, R15, !P6 ;  /* 0x0000000ff90f7207 */ /* 0x040fe20007000000 */
[----:B0-----:R-:W2:Y:S04]  /*1d9c0*/  LDL.LU R27, [R1+0x2074] ;  /* 0x00207400011b7983 */ /* 0x001ea80000300800 */
[----:B------:R0:W-:Y:S01]  /*1d9d0*/  STL [R1+0x308], R25 ;  /* 0x0003081901007387 */ /* 0x0001e20000100800 */
[----:B------:R-:W-:-:S03]  /*1d9e0*/  SEL R13, R249, R13, !P6 ;  /* 0x0000000df90d7207 */ /* 0x000fc60007000000 */
[----:B0-----:R-:W3:Y:S04]  /*1d9f0*/  LDL.LU R25, [R1+0x2070] ;  /* 0x0020700001197983 */ /* 0x001ee80000300800 */
[----:B------:R0:W-:Y:S01]  /*1da00*/  STL [R1+0x304], R23 ;  /* 0x0003041701007387 */ /* 0x0001e20000100800 */
[----:B------:R-:W-:-:S03]  /*1da10*/  SEL R11, R249, R11, !P6 ;  /* 0x0000000bf90b7207 */ /* 0x000fc60007000000 */
[----:B0-----:R-:W4:Y:S04]  /*1da20*/  LDL.LU R23, [R1+0x206c] ;  /* 0x00206c0001177983 */ /* 0x001f280000300800 */
[----:B------:R0:W-:Y:S01]  /*1da30*/  STL [R1+0x2fc], R21 ;  /* 0x0002fc1501007387 */ /* 0x0001e20000100800 */
[----:B------:R-:W-:-:S03]  /*1da40*/  SEL R10, R249, R10, !P6 ;  /* 0x0000000af90a7207 */ /* 0x000fc60007000000 */
        /* <DEDUP_REMOVED lines=49> */
[----:B------:R0:W-:Y:S04]  /*1dd60*/  STL [R1+0x274], R231 ;  /* 0x000274e701007387 */ /* 0x0001e80000100800 */
[----:B0-----:R-:W4:Y:S04]  /*1dd70*/  LDL.LU R231, [R1+0x2024] ;  /* 0x0020240001e77983 */ /* 0x001f280000300800 */
[----:B------:R0:W-:Y:S04]  /*1dd80*/  STL [R1+0x26c], R229 ;  /* 0x00026ce501007387 */ /* 0x0001e80000100800 */
        /* <DEDUP_REMOVED lines=8> */
[----:B0-----:R-:W4:Y:S01]  /*1de10*/  LDL.LU R252, [R1+0x2010] ;  /* 0x0020100001fc7983 */ /* 0x001f220000300800 */
[----:B------:R-:W-:-:S02]  /*1de20*/  SEL R2, R249, R2, !P6 ;  /* 0x00000002f9027207 */ /* 0x000fc40007000000 */
[----:B------:R-:W-:-:S03]  /*1de30*/  SEL R3, R249, R3, !P6 ;  /* 0x00000003f9037207 */ /* 0x000fc60007000000 */
[----:B------:R-:W-:Y:S04]  /*1de40*/  STL [R1+0x24c], R2 ;  /* 0x00024c0201007387 */ /* 0x000fe80000100800 */
[----:B------:R3:W-:Y:S01]  /*1de50*/  STL [R1+0x248], R3 ;  /* 0x0002480301007387 */ /* 0x0007e20000100800 */
[C---:B--2---:R-:W-:Y:S02]  /*1de60*/  SEL R0, R249.reuse, R0, !P6 ;  /* 0x00000000f9007207 */ /* 0x044fe40007000000 */
[C---:B---3--:R-:W-:Y:S02]  /*1de70*/  SEL R3, R249.reuse, R225, !P6 ;  /* 0x000000e1f9037207 */ /* 0x048fe40007000000 */
[C---:B----4-:R-:W-:Y:S02]  /*1de80*/  SEL R223, R249.reuse, R223, !P6 ;  /* 0x000000dff9df7207 */ /* 0x050fe40007000000 */
[----:B------:R-:W-:-:S05]  /*1de90*/  SEL R2, R249, R252, !P6 ;  /* 0x000000fcf9027207 */ /* 0x000fca0007000000 */
[----:B------:R0:W-:Y:S04]  /*1dea0*/  STL [R1+0x240], R2 ;  /* 0x0002400201007387 */ /* 0x0001e80000100800 */
        /* <DEDUP_REMOVED lines=18> */
[----:B------:R-:W-:Y:S01]  /*1dfd0*/  STL [R1+0x218], R223 ;  /* 0x000218df01007387 */ /* 0x000fe20000100800 */
[----:B--2---:R-:W-:-:S03]  /*1dfe0*/  SEL R2, R249, R245, !P6 ;  /* 0x000000f5f9027207 */ /* 0x004fc60007000000 */
        /* <DEDUP_REMOVED lines=175> */
[----:B------:R-:W4:Y:S01]  /*1eae0*/  LDL.LU R231, [R1+0x14c] ;  /* 0x00014c0001e77983 */ /* 0x000f220000300800 */
[----:B------:R-:W-:-:S02]  /*1eaf0*/  SEL R2, R249, R142, !P6 ;  /* 0x0000008ef9027207 */ /* 0x000fc40007000000 */
[C---:B------:R-:W-:Y:S01]  /*1eb00*/  SEL R3, R249.reuse, R144, !P6 ;  /* 0x00000090f9037207 */ /* 0x040fe20007000000 */
[----:B------:R-:W4:Y:S01]  /*1eb10*/  LDL.LU R229, [R1+0x144] ;  /* 0x0001440001e57983 */ /* 0x000f220000300800 */
[C---:B------:R-:W-:Y:S02]  /*1eb20*/  SEL R252, R249.reuse, R145, !P6 ;  /* 0x00000091f9fc7207 */ /* 0x040fe40007000000 */
[C---:B------:R-:W-:Y:S01]  /*1eb30*/  SEL R243, R249.reuse, R147, !P6 ;  /* 0x00000093f9f37207 */ /* 0x040fe20007000000 */
[----:B------:R-:W4:Y:S01]  /*1eb40*/  LDL.LU R227, [R1+0x140] ;  /* 0x0001400001e37983 */ /* 0x000f220000300800 */
[----:B------:R-:W-:-:S03]  /*1eb50*/  SEL R239, R249, R148, !P6 ;  /* 0x00000094f9ef7207 */ /* 0x000fc60007000000 */
[----:B------:R-:W4:Y:S01]  /*1eb60*/  LDL.LU R225, [R1+0x13c] ;  /* 0x00013c0001e17983 */ /* 0x000f220000300800 */
[----:B------:R-:W-:-:S03]  /*1eb70*/  SEL R149, R249, R149, !P6 ;  /* 0x00000095f9957207 */ /* 0x000fc60007000000 */
[----:B------:R-:W4:Y:S01]  /*1eb80*/  LDL.LU R223, [R1+0x138] ;  /* 0x0001380001df7983 */ /* 0x000f220000300800 */
[----:B------:R-:W-:-:S03]  /*1eb90*/  SEL R150, R249, R150, !P6 ;  /* 0x00000096f9967207 */ /* 0x000fc60007000000 */
[----:B------:R-:W-:Y:S01]  /*1eba0*/  STL [R1+0x1f9c], R2 ;  /* 0x001f9c0201007387 */ /* 0x000fe20000100800 */
        /* <DEDUP_REMOVED lines=27> */
[----:B------:R0:W-:Y:S01]  /*1ed60*/  STL [R1+0x1fd4], R164 ;  /* 0x001fd4a401007387 */ /* 0x0001e20000100800 */
        /* <DEDUP_REMOVED lines=15> */
[----:B------:R1:W-:Y:S04]  /*1ee60*/  STL [R1+0x1ff4], R179 ;  /* 0x001ff4b301007387 */ /* 0x0003e80000100800 */
[----:B------:R-:W-:Y:S04]  /*1ee70*/  STL [R1+0x1ff8], R181 ;  /* 0x001ff8b501007387 */ /* 0x000fe80000100800 */
[----:B------:R-:W-:Y:S04]  /*1ee80*/  STL [R1+0x1ffc], R183 ;  /* 0x001ffcb701007387 */ /* 0x000fe80000100800 */
[----:B------:R-:W-:Y:S04]  /*1ee90*/  STL [R1+0x2000], R185 ;  /* 0x002000b901007387 */ /* 0x000fe80000100800 */
[----:B------:R-:W-:Y:S04]  /*1eea0*/  STL [R1+0x2004], R187 ;  /* 0x002004bb01007387 */ /* 0x000fe80000100800 */
[----:B------:R-:W-:Y:S04]  /*1eeb0*/  STL [R1+0x2008], R189 ;  /* 0x002008bd01007387 */ /* 0x000fe80000100800 */
[----:B------:R-:W-:Y:S04]  /*1eec0*/  STL [R1+0x200c], R191 ;  /* 0x00200cbf01007387 */ /* 0x000fe80000100800 */
[----:B------:R-:W4:Y:S04]  /*1eed0*/  LDL.LU R126, [R1+0xc0] ;  /* 0x0000c000017e7983 */ /* 0x000f280000300800 */
[----:B------:R-:W4:Y:S04]  /*1eee0*/  LDL.LU R122, [R1+0xbc] ;  /* 0x0000bc00017a7983 */ /* 0x000f280000300800 */
[----:B------:R-:W4:Y:S01]  /*1eef0*/  LDL.LU R119, [R1+0xe4] ;  /* 0x0000e40001777983 */ /* 0x000f220000300800 */
[----:B--2---:R-:W-:-:S02]  /*1ef00*/  SEL R44, R249, R37, !P6 ;  /* 0x00000025f92c7207 */ /* 0x004fc40007000000 */
[C---:B---3--:R-:W-:Y:S02]  /*1ef10*/  SEL R46, R249.reuse, R35, !P6 ;  /* 0x00000023f92e7207 */ /* 0x048fe40007000000 */
[C---:B----4-:R-:W-:Y:S02]  /*1ef20*/  SEL R48, R249.reuse, R21, !P6 ;  /* 0x00000015f9307207 */ /* 0x050fe40007000000 */
[C---:B------:R-:W-:Y:S02]  /*1ef30*/  SEL R50, R249.reuse, R19, !P6 ;  /* 0x00000013f9327207 */ /* 0x040fe40007000000 */
[C---:B------:R-:W-:Y:S02]  /*1ef40*/  SEL R52, R249.reuse, R17, !P6 ;  /* 0x00000011f9347207 */ /* 0x040fe40007000000 */
[C---:B------:R-:W-:Y:S02]  /*1ef50*/  SEL R54, R249.reuse, R15, !P6 ;  /* 0x0000000ff9367207 */ /* 0x040fe40007000000 */
[----:B------:R-:W-:-:S02]  /*1ef60*/  SEL R70, R249, R237, !P6 ;  /* 0x000000edf9467207 */ /* 0x000fc40007000000 */
[----:B------:R-:W2:Y:S01]  /*1ef70*/  LDL.LU R237, [R1+0x244] ;  /* 0x0002440001ed7983 */ /* 0x000ea20000300800 */
[----:B------:R-:W-:-:S03]  /*1ef80*/  SEL R72, R249, R235, !P6 ;  /* 0x000000ebf9487207 */ /* 0x000fc60007000000 */
[----:B------:R-:W3:Y:S01]  /*1ef90*/  LDL.LU R235, [R1+0x250] ;  /* 0x0002500001eb7983 */ /* 0x000ee20000300800 */
[----:B------:R-:W-:-:S03]  /*1efa0*/  SEL R75, R249, R231, !P6 ;  /* 0x000000e7f94b7207 */ /* 0x000fc60007000000 */
[----:B------:R-:W4:Y:S04]  /*1efb0*/  LDL.LU R231, [R1+0x260] ;  /* 0x0002600001e77983 */ /* 0x000f280000300800 */
        /* <DEDUP_REMOVED lines=14> */
[----:B------:R-:W-:-:S03]  /*1f0a0*/  SEL R56, R249, R13, !P6 ;  /* 0x0000000df9387207 */ /* 0x000fc60007000000 */
        /* <DEDUP_REMOVED lines=10> */
[----:B------:R-:W4:Y:S04]  /*1f150*/  LDL.LU R8, [R1+0x300] ;  /* 0x0003000001087983 */ /* 0x000f280000300800 */
[----:B------:R-:W4:Y:S04]  /*1f160*/  LDL.LU R245, [R1+0x30c] ;  /* 0x00030c0001f57983 */ /* 0x000f280000300800 */
[----:B------:R-:W4:Y:S01]  /*1f170*/  LDL.LU R241, [R1+0x310] ;  /* 0x0003100001f17983 */ /* 0x000f220000300800 */
[----:B------:R-:W-:Y:S01]  /*1f180*/  @!P0 IMAD.MOV R246, RZ, RZ, -R246 ;  /* 0x000000fffff68224 */ /* 0x000fe200078e0af6 */
[----:B------:R-:W-:-:S02]  /*1f190*/  SEL R141, R249, R154, !P6 ;  /* 0x0000009af98d7207 */ /* 0x000fc40007000000 */
[C---:B------:R-:W-:Y:S02]  /*1f1a0*/  SEL R64, R249.reuse, R0, !P6 ;  /* 0x00000000f9407207 */ /* 0x040fe40007000000 */
[----:B------:R-:W1:Y:S01]  /*1f1b0*/  S2R R0, SR_TID.X ;  /* 0x0000000000007919 */ /* 0x000e620000002100 */
[C---:B------:R-:W-:Y:S02]  /*1f1c0*/  SEL R79, R249.reuse, R227, !P6 ;  /* 0x000000e3f94f7207 */ /* 0x040fe40007000000 */
[C---:B------:R-:W-:Y:S02]  /*1f1d0*/  SEL R227, R249.reuse, R137, !P6 ;  /* 0x00000089f9e37207 */ /* 0x040fe40007000000 */
[----:B------:R-:W-:Y:S02]  /*1f1e0*/  SEL R138, R249, R131, !P6 ;  /* 0x00000083f98a7207 */ /* 0x000fe40007000000 */
[C---:B------:R-:W-:Y:S02]  /*1f1f0*/  LEA R154, P0, R122.reuse, R126, 0x1 ;  /* 0x0000007e7a9a7211 */ /* 0x040fe400078008ff */
[----:B------:R-:W1:Y:S02]  /*1f200*/  LDC R126, c[0x0][0x23c] ;  /* 0x00008f00ff7e7b82 */ /* 0x000e640000000800 */
[----:B------:R-:W-:-:S06]  /*1f210*/  LEA.HI.X.SX32 R153, R122, R4, 0x1, P0 ;  /* 0x000000047a997211 */ /* 0x000fcc00000f0eff */
[----:B------:R-:W2:Y:S01]  /*1f220*/  LDC R4, c[0x0][0x240] ;  /* 0x00009000ff047b82 */ /* 0x000ea20000000800 */
[----:B------:R4:W-:Y:S04]  /*1f230*/  STL [R1+0x1f90], R154 ;  /* 0x001f909a01007387 */ /* 0x0009e80000100800 */
[----:B------:R4:W-:Y:S04]  /*1f240*/  STL [R1+0x1f94], R153 ;  /* 0x001f949901007387 */ /* 0x0009e80000100800 */
[----:B0-----:R-:W4:Y:S04]  /*1f250*/  LDL.LU R164, [R1+0x318] ;  /* 0x0003180001a47983 */ /* 0x001f280000300800 */
[----:B------:R-:W4:Y:S04]  /*1f260*/  LDL.LU R162, [R1+0x324] ;  /* 0x0003240001a27983 */ /* 0x000f280000300800 */
[----:B------:R-:W4:Y:S04]  /*1f270*/  LDL.LU R160, [R1+0x330] ;  /* 0x0003300001a07983 */ /* 0x000f280000300800 */
[----:B------:R-:W4:Y:S04]  /*1f280*/  LDL.LU R158, [R1+0x338] ;  /* 0x00033800019e7983 */ /* 0x000f280000300800 */
[----:B------:R-:W4:Y:S01]  /*1f290*/  LDL.LU R156, [R1+0x340] ;  /* 0x00034000019c7983 */ /* 0x000f220000300800 */
[----:B-1----:R-:W-:-:S05]  /*1f2a0*/  LOP3.LUT R0, R0, 0x7f, RZ, 0xc0, !PT ;  /* 0x0000007f00007812 */ /* 0x002fca00078ec0ff */
[----:B------:R-:W-:Y:S01]  /*1f2b0*/  IMAD R0, R0, R126, RZ ;  /* 0x0000007e00007224 */ /* 0x000fe200078e02ff */
[C---:B------:R-:W-:Y:S02]  /*1f2c0*/  SEL R73, R249.reuse, R233, !P6 ;  /* 0x000000e9f9497207 */ /* 0x040fe40007000000 */
[C---:B------:R-:W-:Y:S02]  /*1f2d0*/  SEL R136, R249.reuse, R120, !P6 ;  /* 0x00000078f9887207 */ /* 0x040fe40007000000 */
[C---:B------:R-:W-:Y:S02]  /*1f2e0*/  SEL R77, R249.reuse, R229, !P6 ;  /* 0x000000e5f94d7207 */ /* 0x040fe40007000000 */
[C---:B------:R-:W-:Y:S02]  /*1f2f0*/  SEL R233, R249.reuse, R192, !P6 ;  /* 0x000000c0f9e97207 */ /* 0x040fe40007000000 */
[----:B------:R-:W-:Y:S02]  /*1f300*/  LEA.HI.X.SX32 R0, R0, R119, 0x1, P1 ;  /* 0x0000007700007211 */ /* 0x000fe400008f0eff */
[----:B------:R-:W-:-:S02]  /*1f310*/  SEL R229, R249, R161, !P6 ;  /* 0x000000a1f9e57207 */ /* 0x000fc40007000000 */
[C---:B------:R-:W-:Y:S02]  /*1f320*/  SEL R81, R249.reuse, R225, !P6 ;  /* 0x000000e1f9517207 */ /* 0x040fe40007000000 */
[C---:B------:R-:W-:Y:S02]  /*1f330*/  SEL R225, R249.reuse, R114, !P6 ;  /* 0x00000072f9e17207 */ /* 0x040fe40007000000 */
[C---:B------:R-:W-:Y:S02]  /*1f340*/  SEL R135, R249.reuse, R108, !P6 ;  /* 0x0000006cf9877207 */ /* 0x040fe40007000000 */
[----:B------:R-:W-:Y:S01]  /*1f350*/  SEL R109, R249, R105, !P6 ;  /* 0x00000069f96d7207 */ /* 0x000fe20007000000 */
[-C--:B--2---:R-:W-:Y:S02]  /*1f360*/  IMAD R192, R118, R4.reuse, RZ ;  /* 0x0000000476c07224 */ /* 0x084fe400078e02ff */
[-C--:B---3--:R-:W-:Y:S02]  /*1f370*/  IMAD R161, R116, R4.reuse, RZ ;  /* 0x0000000474a17224 */ /* 0x088fe400078e02ff */
[----:B----4-:R-:W-:-:S02]  /*1f380*/  IMAD R137, R85, R4, RZ ;  /* 0x0000000455897224 */ /* 0x010fc400078e02ff */
[----:B------:R-:W2:Y:S04]  /*1f390*/  LDL.LU R85, [R1+0x348] ;  /* 0x0003480001557983 */ /* 0x000ea80000300800 */
[----:B------:R-:W3:Y:S04]  /*1f3a0*/  LDL.LU R155, [R1+0x350] ;  /* 0x00035000019b7983 */ /* 0x000ee80000300800 */
[----:B------:R-:W4:Y:S04]  /*1f3b0*/  LDL.LU R6, [R1+0x354] ;  /* 0x0003540001067983 */ /* 0x000f280000300800 */
[----:B------:R-:W2:Y:S04]  /*1f3c0*/  LDL.LU R152, [R1+0x35c] ;  /* 0x00035c0001987983 */ /* 0x000ea80000300800 */
[----:B------:R-:W2:Y:S04]  /*1f3d0*/  LDL.LU R150, [R1+0x364] ;  /* 0x0003640001967983 */ /* 0x000ea80000300800 */
[----:B------:R-:W2:Y:S04]  /*1f3e0*/  LDL.LU R149, [R1+0x36c] ;  /* 0x00036c0001957983 */ /* 0x000ea80000300800 */
[----:B------:R-:W2:Y:S01]  /*1f3f0*/  LDL.LU R239, [R1+0x378] ;  /* 0x0003780001ef7983 */ /* 0x000ea20000300800 */
[----:B------:R-:W-:-:S03]  /*1f400*/  IMAD R131, R42, R4, RZ ;  /* 0x000000042a837224 */ /* 0x000fc600078e02ff */
        /* <DEDUP_REMOVED lines=18> */
[----:B------:R-:W2:Y:S04]  /*1f530*/  LDL.LU R21, [R1+0x3cc] ;  /* 0x0003cc0001157983 */ /* 0x000ea80000300800 */
[----:B------:R-:W2:Y:S01]  /*1f540*/  LDL.LU R19, [R1+0x3d4] ;  /* 0x0003d40001137983 */ /* 0x000ea20000300800 */
[----:B------:R-:W-:-:S03]  /*1f550*/  IMAD R114, R13, R4, RZ ;  /* 0x000000040d727224 */ /* 0x000fc600078e02ff */
[----:B------:R-:W2:Y:S01]  /*1f560*/  LDL.LU R17, [R1+0x400] ;  /* 0x0004000001117983 */ /* 0x000ea20000300800 */
[----:B------:R-:W-:-:S03]  /*1f570*/  IMAD R144, R113, R4, RZ ;  /* 0x0000000471907224 */ /* 0x000fc600078e02ff */
[----:B------:R-:W2:Y:S01]  /*1f580*/  LDL.LU R15, [R1+0x404] ;  /* 0x00040400010f7983 */ /* 0x000ea20000300800 */
[-C--:B------:R-:W-:Y:S02]  /*1f590*/  IMAD R142, R112, R4.reuse, RZ ;  /* 0x00000004708e7224 */ /* 0x080fe400078e02ff */
[-C--:B------:R-:W-:Y:S01]  /*1f5a0*/  IMAD R113, R11, R4.reuse, RZ ;  /* 0x000000040b717224 */ /* 0x080fe200078e02ff */
[----:B------:R-:W2:Y:S01]  /*1f5b0*/  LDL.LU R13, [R1+0x408] ;  /* 0x00040800010d7983 */ /* 0x000ea20000300800 */
[-C--:B------:R-:W-:Y:S02]  /*1f5c0*/  IMAD R112, R10, R4.reuse, RZ ;  /* 0x000000040a707224 */ /* 0x080fe400078e02ff */
[-C--:B------:R-:W-:Y:S01]  /*1f5d0*/  IMAD R139, R110, R4.reuse, RZ ;  /* 0x000000046e8b7224 */ /* 0x080fe200078e02ff */
        /* <DEDUP_REMOVED lines=8> */
[C---:B------:R-:W-:Y:S02]  /*1f660*/  SEL R92, R249.reuse, R30, !P6 ;  /* 0x0000001ef95c7207 */ /* 0x040fe40007000000 */
[C---:B------:R-:W-:Y:S02]  /*1f670*/  SEL R147, R249.reuse, R26, !P6 ;  /* 0x0000001af9937207 */ /* 0x040fe40007000000 */
[C---:B------:R-:W-:Y:S02]  /*1f680*/  SEL R33, R249.reuse, R24, !P6 ;  /* 0x00000018f9217207 */ /* 0x040fe40007000000 */
[----:B------:R-:W-:-:S02]  /*1f690*/  SEL R93, R249, R38, !P6 ;  /* 0x00000026f95d7207 */ /* 0x000fc40007000000 */
[C---:B------:R-:W-:Y:S02]  /*1f6a0*/  SEL R90, R249.reuse, R22, !P6 ;  /* 0x00000016f95a7207 */ /* 0x040fe40007000000 */
[C---:B------:R-:W-:Y:S02]  /*1f6b0*/  SEL R31, R249.reuse, R20, !P6 ;  /* 0x00000014f91f7207 */ /* 0x040fe40007000000 */
[C---:B------:R-:W-:Y:S02]  /*1f6c0*/  SEL R124, R249.reuse, R18, !P6 ;  /* 0x00000012f97c7207 */ /* 0x040fe40007000000 */
[C---:B------:R-:W-:Y:S02]  /*1f6d0*/  SEL R125, R249.reuse, R34, !P6 ;  /* 0x00000022f97d7207 */ /* 0x040fe40007000000 */
[C---:B------:R-:W-:Y:S02]  /*1f6e0*/  SEL R121, R249.reuse, R102, !P6 ;  /* 0x00000066f9797207 */ /* 0x040fe40007000000 */
[----:B------:R-:W-:-:S02]  /*1f6f0*/  SEL R107, R249, R98, !P6 ;  /* 0x00000062f96b7207 */ /* 0x000fc40007000000 */
[C---:B------:R-:W-:Y:S01]  /*1f700*/  SEL R133, R249.reuse, R94, !P6 ;  /* 0x0000005ef9857207 */ /* 0x040fe20007000000 */
[-C--:B------:R-:W-:Y:S02]  /*1f710*/  IMAD R102, R164, R4.reuse, RZ ;  /* 0x00000004a4667224 */ /* 0x080fe400078e02ff */
[-C--:B------:R-:W-:Y:S01]  /*1f720*/  IMAD R98, R162, R4.reuse, RZ ;  /* 0x00000004a2627224 */ /* 0x080fe200078e02ff */
[C---:B------:R-:W-:Y:S01]  /*1f730*/  SEL R83, R249.reuse, R223, !P6 ;  /* 0x000000dff9537207 */ /* 0x040fe20007000000 */
[----:B------:R-:W-:Y:S01]  /*1f740*/  IMAD R94, R160, R4, RZ ;  /* 0x00000004a05e7224 */ /* 0x000fe200078e02ff */
[C---:B------:R-:W-:Y:S02]  /*1f750*/  SEL R106, R249.reuse, R91, !P6 ;  /* 0x0000005bf96a7207 */ /* 0x040fe40007000000 */
[C---:B------:R-:W-:Y:S01]  /*1f760*/  SEL R223, R249.reuse, R88, !P6 ;  /* 0x00000058f9df7207 */ /* 0x040fe20007000000 */
[----:B------:R-:W-:Y:S01]  /*1f770*/  IMAD R91, R158, R4, RZ ;  /* 0x000000049e5b7224 */ /* 0x000fe200078e02ff */
[----:B------:R-:W-:-:S02]  /*1f780*/  SEL R104, R249, R84, !P6 ;  /* 0x00000054f9687207 */ /* 0x000fc40007000000 */
[C---:B------:R-:W-:Y:S01]  /*1f790*/  SEL R132, R249.reuse, R80, !P6 ;  /* 0x00000050f9847207 */ /* 0x040fe20007000000 */
[----:B------:R-:W-:Y:S01]  /*1f7a0*/  IMAD R88, R156, R4, RZ ;  /* 0x000000049c587224 */ /* 0x000fe200078e02ff */
[C---:B------:R-:W-:Y:S02]  /*1f7b0*/  SEL R103, R249.reuse, R76, !P6 ;  /* 0x0000004cf9677207 */ /* 0x040fe40007000000 */
[C---:B------:R-:W-:Y:S02]  /*1f7c0*/  SEL R101, R249.reuse, R69, !P6 ;  /* 0x00000045f9657207 */ /* 0x040fe40007000000 */
[C---:B------:R-:W-:Y:S02]  /*1f7d0*/  SEL R129, R249.reuse, R65, !P6 ;  /* 0x00000041f9817207 */ /* 0x040fe40007000000 */
[C---:B------:R-:W-:Y:S02]  /*1f7e0*/  SEL R99, R249.reuse, R61, !P6 ;  /* 0x0000003df9637207 */ /* 0x040fe40007000000 */
[----:B------:R-:W-:-:S02]  /*1f7f0*/  SEL R148, R249, R57, !P6 ;  /* 0x00000039f9947207 */ /* 0x000fc40007000000 */
[C---:B------:R-:W-:Y:S02]  /*1f800*/  SEL R97, R249.reuse, R53, !P6 ;  /* 0x00000035f9617207 */ /* 0x040fe40007000000 */
[C---:B------:R-:W-:Y:S02]  /*1f810*/  SEL R127, R249.reuse, R49, !P6 ;  /* 0x00000031f97f7207 */ /* 0x040fe40007000000 */
[----:B------:R-:W-:Y:S01]  /*1f820*/  SEL R95, R249, R45, !P6 ;  /* 0x0000002df95f7207 */ /* 0x000fe20007000000 */
[-C--:B---3--:R-:W-:Y:S02]  /*1f830*/  IMAD R84, R155, R4.reuse, RZ ;  /* 0x000000049b547224 */ /* 0x088fe400078e02ff */
[-C--:B----4-:R-:W-:Y:S02]  /*1f840*/  IMAD R80, R6, R4.reuse, RZ ;  /* 0x0000000406507224 */ /* 0x090fe400078e02ff */
[-C--:B--2---:R-:W-:Y:S02]  /*1f850*/  IMAD R76, R152, R4.reuse, RZ ;  /* 0x00000004984c7224 */ /* 0x084fe400078e02ff */
[----:B------:R-:W-:-:S02]  /*1f860*/  IMAD R69, R150, R4, RZ ;  /* 0x0000000496457224 */ /* 0x000fc400078e02ff */
[-C--:B------:R-:W-:Y:S02]  /*1f870*/  IMAD R65, R149, R4.reuse, RZ ;  /* 0x0000000495417224 */ /* 0x080fe400078e02ff */
[-C--:B------:R-:W-:Y:S02]  /*1f880*/  IMAD R38, R37, R4.reuse, RZ ;  /* 0x0000000425267224 */ /* 0x080fe400078e02ff */
[-C--:B------:R-:W-:Y:S02]  /*1f890*/  IMAD R37, R35, R4.reuse, RZ ;  /* 0x0000000423257224 */ /* 0x080fe400078e02ff */
[-C--:B------:R-:W-:Y:S02]  /*1f8a0*/  IMAD R35, R21, R4.reuse, RZ ;  /* 0x0000000415237224 */ /* 0x080fe400078e02ff */
[-C--:B------:R-:W-:Y:S02]  /*1f8b0*/  IMAD R30, R17, R4.reuse, RZ ;  /* 0x00000004111e7224 */ /* 0x080fe400078e02ff */
[----:B------:R-:W2:Y:S01]  /*1f8c0*/  LDL.LU R17, [R1+0x42c] ;  /* 0x00042c0001117983 */ /* 0x000ea20000300800 */
[----:B------:R-:W-:-:S03]  /*1f8d0*/  IMAD R26, R15, R4, RZ ;  /* 0x000000040f1a7224 */ /* 0x000fc600078e02ff */
[----:B------:R-:W3:Y:S01]  /*1f8e0*/  LDL.LU R179, [R1+0x434] ;  /* 0x0004340001b37983 */ /* 0x000ee20000300800 */
[----:B------:R-:W-:-:S03]  /*1f8f0*/  IMAD R24, R13, R4, RZ ;  /* 0x000000040d187224 */ /* 0x000fc600078e02ff */
[----:B------:R-:W4:Y:S01]  /*1f900*/  LDL.LU R15, [R1+0x614] ;  /* 0x00061400010f7983 */ /* 0x000f220000300800 */
[----:B------:R-:W-:-:S03]  /*1f910*/  IMAD R22, R11, R4, RZ ;  /* 0x000000040b167224 */ /* 0x000fc600078e02ff */
[----:B------:R-:W2:Y:S01]  /*1f920*/  LDL.LU R177, [R1+0x610] ;  /* 0x0006100001b17983 */ /* 0x000ea20000300800 */
[----:B------:R-:W-:-:S03]  /*1f930*/  IMAD R21, R10, R4, RZ ;  /* 0x000000040a157224 */ /* 0x000fc600078e02ff */
[----:B------:R-:W4:Y:S04]  /*1f940*/  LDL.LU R13, [R1+0x60c] ;  /* 0x00060c00010d7983 */ /* 0x000f280000300800 */
[----:B------:R-:W4:Y:S01]  /*1f950*/  LDL.LU R176, [R1+0x608] ;  /* 0x0006080001b07983 */ /* 0x000f220000300800 */
[----:B------:R-:W-:-:S03]  /*1f960*/  IMAD R20, R8, R4, RZ ;  /* 0x0000000408147224 */ /* 0x000fc600078e02ff */
[----:B------:R-:W4:Y:S04]  /*1f970*/  LDL.LU R11, [R1+0x5fc] ;  /* 0x0005fc00010b7983 */ /* 0x000f280000300800 */
[----:B------:R-:W4:Y:S01]  /*1f980*/  LDL.LU R10, [R1+0x5f8] ;  /* 0x0005f800010a7983 */ /* 0x000f220000300800 */
[----:B------:R-:W-:-:S03]  /*1f990*/  IMAD R34, R19, R4, RZ ;  /* 0x0000000413227224 */ /* 0x000fc600078e02ff */
[----:B------:R-:W4:Y:S01]  /*1f9a0*/  LDL.LU R174, [R1+0x5f4] ;  /* 0x0005f40001ae7983 */ /* 0x000f220000300800 */
[----:B------:R-:W-:-:S03]  /*1f9b0*/  IMAD R18, R241, R4, RZ ;  /* 0x00000004f1127224 */ /* 0x000fc600078e02ff */
[----:B------:R-:W4:Y:S01]  /*1f9c0*/  LDL.LU R8, [R1+0x5f0] ;  /* 0x0005f00001087983 */ /* 0x000f220000300800 */
[----:B------:R-:W-:-:S03]  /*1f9d0*/  IMAD R19, R245, R4, RZ ;  /* 0x00000004f5137224 */ /* 0x000fc600078e02ff */
[----:B------:R-:W4:Y:S04]  /*1f9e0*/  LDL.LU R172, [R1+0x5ec] ;  /* 0x0005ec0001ac7983 */ /* 0x000f280000300800 */
[----:B------:R-:W4:Y:S04]  /*1f9f0*/  LDL.LU R170, [R1+0x5e8] ;  /* 0x0005e80001aa7983 */ /* 0x000f280000300800 */
[----:B------:R-:W4:Y:S04]  /*1fa00*/  LDL.LU R241, [R1+0x5e4] ;  /* 0x0005e40001f17983 */ /* 0x000f280000300800 */
[----:B------:R-:W4:Y:S04]  /*1fa10*/  LDL.LU R245, [R1+0x5e0] ;  /* 0x0005e00001f57983 */ /* 0x000f280000300800 */
[----:B------:R-:W4:Y:S04]  /*1fa20*/  LDL.LU R168, [R1+0x5dc] ;  /* 0x0005dc0001a87983 */ /* 0x000f280000300800 */
[----:B------:R-:W2:Y:S04]  /*1fa30*/  LDL.LU R166, [R1+0x5d8] ;  /* 0x0005d80001a67983 */ /* 0x000ea80000300800 */
        /* <DEDUP_REMOVED lines=9> */
[----:B------:R-:W-:-:S03]  /*1fad0*/  IMAD R61, R239, R4, RZ ;  /* 0x00000004ef3d7224 */ /* 0x000fc600078e02ff */
[----:B------:R-:W4:Y:S01]  /*1fae0*/  LDL.LU R149, [R1+0x5b0] ;  /* 0x0005b00001957983 */ /* 0x000f220000300800 */
[-C--:B------:R-:W-:Y:S02]  /*1faf0*/  IMAD R57, R243, R4.reuse, RZ ;  /* 0x00000004f3397224 */ /* 0x080fe400078e02ff */
[-C--:B------:R-:W-:Y:S01]  /*1fb00*/  IMAD R53, R252, R4.reuse, RZ ;  /* 0x00000004fc357224 */ /* 0x080fe200078e02ff */
[----:B------:R-:W4:Y:S01]  /*1fb10*/  LDL.LU R239, [R1+0x5ac] ;  /* 0x0005ac0001ef7983 */ /* 0x000f220000300800 */
[----:B------:R-:W-:-:S03]  /*1fb20*/  IMAD R49, R3, R4, RZ ;  /* 0x0000000403317224 */ /* 0x000fc600078e02ff */
[----:B------:R-:W4:Y:S04]  /*1fb30*/  LDL.LU R243, [R1+0x5a8] ;  /* 0x0005a80001f37983 */ /* 0x000f280000300800 */
[----:B------:R-:W4:Y:S04]  /*1fb40*/  LDL.LU R252, [R1+0x5a4] ;  /* 0x0005a40001fc7983 */ /* 0x000f280000300800 */
[----:B------:R-:W4:Y:S01]  /*1fb50*/  LDL.LU R3, [R1+0x5a0] ;  /* 0x0005a00001037983 */ /* 0x000f220000300800 */
[----:B------:R-:W-:-:S03]  /*1fb60*/  IMAD R45, R2, R4, RZ ;  /* 0x00000004022d7224 */ /* 0x000fc600078e02ff */
[----:B------:R-:W4:Y:S01]  /*1fb70*/  LDL.LU R2, [R1+0x59c] ;  /* 0x00059c0001027983 */ /* 0x000f220000300800 */
[C---:B------:R-:W-:Y:S02]  /*1fb80*/  SEL R29, R249.reuse, R16, !P6 ;  /* 0x00000010f91d7207 */ /* 0x040fe40007000000 */
[C---:B------:R-:W-:Y:S02]  /*1fb90*/  SEL R89, R249.reuse, R14, !P6 ;  /* 0x0000000ef9597207 */ /* 0x040fe40007000000 */
[C---:B------:R-:W-:Y:S01]  /*1fba0*/  SEL R27, R249.reuse, R12, !P6 ;  /* 0x0000000cf91b7207 */ /* 0x040fe20007000000 */
[----:B------:R-:W-:Y:S01]  /*1fbb0*/  @!P2 IMAD.MOV R250, RZ, RZ, -R250 ;  /* 0x000000fffffaa224 */ /* 0x000fe200078e0afa */
[C---:B------:R-:W-:Y:S01]  /*1fbc0*/  SEL R25, R249.reuse, R9, !P6 ;  /* 0x00000009f9197207 */ /* 0x040fe20007000000 */
[----:B------:R-:W-:Y:S01]  /*1fbd0*/  @!P3 IMAD.MOV R251, RZ, RZ, -R251 ;  /* 0x000000fffffbb224 */ /* 0x000fe200078e0afb */
[----:B------:R-:W-:Y:S01]  /*1fbe0*/  SEL R87, R249, R7, !P6 ;  /* 0x00000007f9577207 */ /* 0x000fe20007000000 */
[----:B------:R-:W-:-:S02]  /*1fbf0*/  @!P5 IMAD.MOV R248, RZ, RZ, -R248 ;  /* 0x000000fffff8d224 */ /* 0x000fc400078e0af8 */
[----:B------:R-:W-:Y:S01]  /*1fc00*/  @!P4 IMAD.MOV R247, RZ, RZ, -R247 ;  /* 0x000000fffff7c224 */ /* 0x000fe200078e0af7 */
[C---:B------:R-:W-:Y:S02]  /*1fc10*/  SEL R23, R249.reuse, R5, !P6 ;  /* 0x00000005f9177207 */ /* 0x040fe40007000000 */
[C---:B------:R-:W-:Y:S02]  /*1fc20*/  SEL R193, R249.reuse, R193, !P6 ;  /* 0x000000c1f9c17207 */ /* 0x040fe40007000000 */
        /* <DEDUP_REMOVED lines=80> */
[-C--:B--2---:R-:W-:Y:S02]  /*20130*/  IMAD R154, R166, R4.reuse, RZ ;  /* 0x00000004a69a7224 */ /* 0x084fe400078e02ff */
[----:B----4-:R-:W-:-:S03]  /*20140*/  IMAD R164, R164, R4, RZ ;  /* 0x00000004a4a47224 */ /* 0x010fc600078e02ff */
[----:B------:R0:W-:Y:S01]  /*20150*/  STL [R1], R154 ;  /* 0x0000009a01007387 */ /* 0x0001e20000100800 */
[----:B------:R-:W-:-:S03]  /*20160*/  IMAD R153, R162, R4, RZ ;  /* 0x00000004a2997224 */ /* 0x000fc600078e02ff */
[----:B------:R-:W-:Y:S01]  /*20170*/  STL [R1+0x4], R164 ;  /* 0x000004a401007387 */ /* 0x000fe20000100800 */
[----:B0-----:R-:W-:-:S03]  /*20180*/  IMAD R154, R160, R4, RZ ;  /* 0x00000004a09a7224 */ /* 0x001fc600078e02ff */
[----:B------:R0:W-:Y:S01]  /*20190*/  STL [R1+0x8], R153 ;  /* 0x0000089901007387 */ /* 0x0001e20000100800 */
[----:B------:R-:W-:-:S03]  /*201a0*/  IMAD R158, R158, R4, RZ ;  /* 0x000000049e9e7224 */ /* 0x000fc600078e02ff */
[----:B------:R1:W-:Y:S01]  /*201b0*/  STL [R1+0x10], R154 ;  /* 0x0000109a01007387 */ /* 0x0003e20000100800 */
[-C--:B0-----:R-:W-:Y:S02]  /*201c0*/  IMAD R153, R156, R4.reuse, RZ ;  /* 0x000000049c997224 */ /* 0x081fe400078e02ff */
[-C--:B------:R-:W-:Y:S02]  /*201d0*/  IMAD R6, R6, R4.reuse, RZ ;  /* 0x0000000406067224 */ /* 0x080fe400078e02ff */
[-C--:B-1----:R-:W-:Y:S01]  /*201e0*/  IMAD R154, R155, R4.reuse, RZ ;  /* 0x000000049b9a7224 */ /* 0x082fe200078e02ff */
[----:B------:R-:W-:Y:S04]  /*201f0*/  STL [R1+0x18], R158 ;  /* 0x0000189e01007387 */ /* 0x000fe80000100800 */
[----:B------:R0:W-:Y:S04]  /*20200*/  STL [R1+0x24], R153 ;  /* 0x0000249901007387 */ /* 0x0001e80000100800 */
[----:B------:R-:W-:Y:S04]  /*20210*/  STL [R1+0x28], R154 ;  /* 0x0000289a01007387 */ /* 0x000fe80000100800 */
[----:B------:R1:W-:Y:S01]  /*20220*/  STL [R1+0x2c], R6 ;  /* 0x00002c0601007387 */ /* 0x0003e20000100800 */
[----:B0-----:R-:W-:-:S02]  /*20230*/  IMAD R153, R152, R4, RZ ;  /* 0x0000000498997224 */ /* 0x001fc400078e02ff */
[-C--:B------:R-:W-:Y:S02]  /*20240*/  IMAD R152, R150, R4.reuse, RZ ;  /* 0x0000000496987224 */ /* 0x080fe400078e02ff */
[-C--:B------:R-:W-:Y:S01]  /*20250*/  IMAD R150, R239, R4.reuse, RZ ;  /* 0x00000004ef967224 */ /* 0x080fe200078e02ff */
[----:B------:R-:W-:Y:S01]  /*20260*/  STL [R1+0x34], R153 ;  /* 0x0000349901007387 */ /* 0x000fe20000100800 */
[----:B-1----:R-:W-:-:S03]  /*20270*/  IMAD R6, R149, R4, RZ ;  /* 0x0000000495067224 */ /* 0x002fc600078e02ff */
[----:B------:R-:W-:Y:S01]  /*20280*/  STL [R1+0x38], R152 ;  /* 0x0000389801007387 */ /* 0x000fe20000100800 */
[----:B------:R-:W-:-:S03]  /*20290*/  IMAD R149, R243, R4, RZ ;  /* 0x00000004f3957224 */ /* 0x000fc600078e02ff */
[----:B------:R0:W-:Y:S01]  /*202a0*/  STL [R1+0x40], R6 ;  /* 0x0000400601007387 */ /* 0x0001e20000100800 */
[----:B------:R-:W-:-:S03]  /*202b0*/  IMAD R3, R3, R4, RZ ;  /* 0x0000000403037224 */ /* 0x000fc600078e02ff */
[----:B------:R-:W-:Y:S01]  /*202c0*/  STL [R1+0x50], R150 ;  /* 0x0000509601007387 */ /* 0x000fe20000100800 */
[----:B0-----:R-:W-:-:S03]  /*202d0*/  IMAD R6, R252, R4, RZ ;  /* 0x00000004fc067224 */ /* 0x001fc600078e02ff */
[----:B------:R-:W-:Y:S01]  /*202e0*/  STL [R1+0x58], R149 ;  /* 0x0000589501007387 */ /* 0x000fe20000100800 */
[----:B------:R-:W-:-:S03]  /*202f0*/  IMAD R2, R2, R4, RZ ;  /* 0x0000000402027224 */ /* 0x000fc600078e02ff */
[----:B------:R0:W-:Y:S04]  /*20300*/  STL [R1+0x60], R6 ;  /* 0x0000600601007387 */ /* 0x0001e80000100800 */
[----:B------:R-:W2:Y:S04]  /*20310*/  LDL.LU R153, [R1+0x598] ;  /* 0x0005980001997983 */ /* 0x000ea80000300800 */
[----:B------:R1:W-:Y:S04]  /*20320*/  STL [R1+0x6c], R3 ;  /* 0x00006c0301007387 */ /* 0x0003e80000100800 */
[----:B------:R-:W3:Y:S04]  /*20330*/  LDL.LU R154, [R1+0x594] ;  /* 0x00059400019a7983 */ /* 0x000ee80000300800 */
[----:B------:R4:W-:Y:S04]  /*20340*/  STL [R1+0x7c], R2 ;  /* 0x00007c0201007387 */ /* 0x0009e80000100800 */
[----:B------:R-:W3:Y:S04]  /*20350*/  LDL.LU R191, [R1+0x590] ;  /* 0x0005900001bf7983 */ /* 0x000ee80000300800 */
[----:B------:R-:W3:Y:S04]  /*20360*/  LDL.LU R189, [R1+0x58c] ;  /* 0x00058c0001bd7983 */ /* 0x000ee80000300800 */
[----:B------:R-:W3:Y:S04]  /*20370*/  LDL.LU R187, [R1+0x588] ;  /* 0x0005880001bb7983 */ /* 0x000ee80000300800 */
[----:B------:R-:W3:Y:S04]  /*20380*/  LDL.LU R185, [R1+0x584] ;  /* 0x0005840001b97983 */ /* 0x000ee80000300800 */
[----:B------:R-:W3:Y:S01]  /*20390*/  LDL.LU R183, [R1+0x580] ;  /* 0x0005800001b77983 */ /* 0x000ee20000300800 */
[----:B------:R-:W-:-:S03]  /*203a0*/  IMAD R14, R177, R4, RZ ;  /* 0x00000004b10e7224 */ /* 0x000fc600078e02ff */
[----:B------:R-:W3:Y:S04]  /*203b0*/  LDL.LU R181, [R1+0x57c] ;  /* 0x00057c0001b57983 */ /* 0x000ee80000300800 */
[----:B------:R-:W3:Y:S01]  /*203c0*/  LDL.LU R179, [R1+0x578] ;  /* 0x0005780001b37983 */ /* 0x000ee20000300800 */
[----:B------:R-:W-:-:S03]  /*203d0*/  IMAD R12, R176, R4, RZ ;  /* 0x00000004b00c7224 */ /* 0x000fc600078e02ff */
[----:B------:R-:W3:Y:S01]  /*203e0*/  LDL.LU R177, [R1+0x574] ;  /* 0x0005740001b17983 */ /* 0x000ee20000300800 */
[-C--:B------:R-:W-:Y:S02]  /*203f0*/  IMAD R9, R174, R4.reuse, RZ ;  /* 0x00000004ae097224 */ /* 0x080fe400078e02ff */
[----:B------:R-:W-:Y:S01]  /*20400*/  IMAD R7, R172, R4, RZ ;  /* 0x00000004ac077224 */ /* 0x000fe200078e02ff */
[----:B------:R-:W3:Y:S04]  /*20410*/  LDL.LU R176, [R1+0x570] ;  /* 0x0005700001b07983 */ /* 0x000ee80000300800 */
[----:B------:R-:W3:Y:S01]  /*20420*/  LDL.LU R174, [R1+0x56c] ;  /* 0x00056c0001ae7983 */ /* 0x000ee20000300800 */
[----:B------:R-:W-:-:S03]  /*20430*/  SEL R184, R249, R184, !P6 ;  /* 0x000000b8f9b87207 */ /* 0x000fc60007000000 */
[----:B------:R-:W3:Y:S01]  /*20440*/  LDL.LU R172, [R1+0x568] ;  /* 0x0005680001ac7983 */ /* 0x000ee20000300800 */
[C---:B------:R-:W-:Y:S01]  /*20450*/  SEL R200, R249.reuse, R200, !P6 ;  /* 0x000000c8f9c87207 */ /* 0x040fe20007000000 */
[----:B------:R-:W-:Y:S01]  /*20460*/  IMAD R5, R170, R4, RZ ;  /* 0x00000004aa057224 */ /* 0x000fe200078e02ff */
[C---:B------:R-:W-:Y:S01]  /*20470*/  SEL R215, R249.reuse, R215, !P6 ;  /* 0x000000d7f9d77207 */ /* 0x040fe20007000000 */
[----:B------:R-:W3:Y:S01]  /*20480*/  LDL.LU R170, [R1+0x564] ;  /* 0x0005640001aa7983 */ /* 0x000ee20000300800 */
[C---:B------:R-:W-:Y:S02]  /*20490*/  SEL R238, R249.reuse, R238, !P6 ;  /* 0x000000eef9ee7207 */ /* 0x040fe40007000000 */
[C---:B------:R-:W-:Y:S02]  /*204a0*/  SEL R250, R249.reuse, R250, !P6 ;  /* 0x000000faf9fa7207 */ /* 0x040fe40007000000 */
[C---:B------:R-:W-:Y:S02]  /*204b0*/  SEL R251, R249.reuse, R251, !P6 ;  /* 0x000000fbf9fb7207 */ /* 0x040fe40007000000 */
[----:B------:R-:W-:-:S02]  /*204c0*/  SEL R248, R249, R248, !P6 ;  /* 0x000000f8f9f87207 */ /* 0x000fc40007000000 */
[C---:B------:R-:W-:Y:S02]  /*204d0*/  SEL R246, R249.reuse, R246, !P6 ;  /* 0x000000f6f9f67207 */ /* 0x040fe40007000000 */
[----:B------:R-:W-:Y:S01]  /*204e0*/  SEL R247, R249, R247, !P6 ;  /* 0x000000f7f9f77207 */ /* 0x000fe20007000000 */
[-C--:B------:R-:W-:Y:S02]  /*204f0*/  IMAD R249, R168, R4.reuse, RZ ;  /* 0x00000004a8f97224 */ /* 0x080fe400078e02ff */
[----:B------:R-:W3:Y:S04]  /*20500*/  LDL.LU R168, [R1+0x560] ;  /* 0x0005600001a87983 */ /* 0x000ee80000300800 */
[----:B------:R-:W3:Y:S04]  /*20510*/  LDL.LU R166, [R1+0x55c] ;  /* 0x00055c0001a67983 */ /* 0x000ee80000300800 */
[----:B------:R-:W3:Y:S04]  /*20520*/  LDL.LU R164, [R1+0x558] ;  /* 0x0005580001a47983 */ /* 0x000ee80000300800 */
[----:B------:R-:W3:Y:S04]  /*20530*/  LDL.LU R162, [R1+0x554] ;  /* 0x0005540001a27983 */ /* 0x000ee80000300800 */
[----:B------:R-:W3:Y:S04]  /*20540*/  LDL.LU R160, [R1+0x550] ;  /* 0x0005500001a07983 */ /* 0x000ee80000300800 */
[----:B------:R-:W3:Y:S04]  /*20550*/  LDL.LU R158, [R1+0x54c] ;  /* 0x00054c00019e7983 */ /* 0x000ee80000300800 */
[----:B------:R-:W3:Y:S04]  /*20560*/  LDL.LU R156, [R1+0x548] ;  /* 0x00054800019c7983 */ /* 0x000ee80000300800 */
[----:B------:R-:W3:Y:S04]  /*20570*/  LDL.LU R155, [R1+0x544] ;  /* 0x00054400019b7983 */ /* 0x000ee80000300800 */
[----:B0-----:R-:W3:Y:S04]  /*20580*/  LDL.LU R6, [R1+0x540] ;  /* 0x0005400001067983 */ /* 0x001ee80000300800 */
[----:B------:R-:W3:Y:S04]  /*20590*/  LDL.LU R152, [R1+0x53c] ;  /* 0x00053c0001987983 */ /* 0x000ee80000300800 */
[----:B------:R-:W3:Y:S04]  /*205a0*/  LDL.LU R150, [R1+0x538] ;  /* 0x0005380001967983 */ /* 0x000ee80000300800 */
[----:B------:R-:W3:Y:S04]  /*205b0*/  LDL.LU R149, [R1+0x534] ;  /* 0x0005340001957983 */ /* 0x000ee80000300800 */
[----:B------:R-:W3:Y:S04]  /*205c0*/  LDL.LU R239, [R1+0x530] ;  /* 0x0005300001ef7983 */ /* 0x000ee80000300800 */
[----:B------:R-:W3:Y:S04]  /*205d0*/  LDL.LU R243, [R1+0x52c] ;  /* 0x00052c0001f37983 */ /* 0x000ee80000300800 */
[----:B------:R-:W3:Y:S04]  /*205e0*/  LDL.LU R252, [R1+0x528] ;  /* 0x0005280001fc7983 */ /* 0x000ee80000300800 */
[----:B-1----:R-:W3:Y:S04]  /*205f0*/  LDL.LU R3, [R1+0x524] ;  /* 0x0005240001037983 */ /* 0x002ee80000300800 */
[----:B----4-:R-:W4:Y:S01]  /*20600*/  LDL.LU R2, [R1+0x520] ;  /* 0x0005200001027983 */ /* 0x010f220000300800 */
[----:B--2---:R-:W-:-:S02]  /*20610*/  IMAD R153, R153, R4, RZ ;  /* 0x0000000499997224 */ /* 0x004fc400078e02ff */
[----:B---3--:R-:W-:-:S03]  /*20620*/  IMAD R154, R154, R4, RZ ;  /* 0x000000049a9a7224 */ /* 0x008fc600078e02ff */
[----:B------:R0:W-:Y:S04]  /*20630*/  STL [R1+0x88], R153 ;  /* 0x0000889901007387 */ /* 0x0001e80000100800 */
[----:B------:R1:W-:Y:S01]  /*20640*/  STL [R1+0x94], R154 ;  /* 0x0000949a01007387 */ /* 0x0003e20000100800 */
[-C--:B0-----:R-:W-:Y:S02]  /*20650*/  IMAD R153, R191, R4.reuse, RZ ;  /* 0x00000004bf997224 */ /* 0x081fe400078e02ff */
[----:B-1----:R-:W-:-:S03]  /*20660*/  IMAD R154, R189, R4, RZ ;  /* 0x00000004bd9a7224 */ /* 0x002fc600078e02ff */
[----:B------:R0:W-:Y:S01]  /*20670*/  STL [R1+0xa0], R153 ;  /* 0x0000a09901007387 */ /* 0x0001e20000100800 */
[----:B------:R-:W-:-:S03]  /*20680*/  IMAD R187, R187, R4, RZ ;  /* 0x00000004bbbb7224 */ /* 0x000fc600078e02ff */
[----:B------:R1:W-:Y:S01]  /*20690*/  STL [R1+0xb0], R154 ;  /* 0x0000b09a01007387 */ /* 0x0003e20000100800 */
[----:B0-----:R-:W-:-:S03]  /*206a0*/  IMAD R153, R185, R4, RZ ;  /* 0x00000004b9997224 */ /* 0x001fc600078e02ff */
[----:B------:R-:W-:Y:S01]  /*206b0*/  STL [R1+0xb8], R187 ;  /* 0x0000b8bb01007387 */ /* 0x000fe20000100800 */
        /* <DEDUP_REMOVED lines=28> */
[-C--:B------:R-:W-:Y:S02]  /*20880*/  IMAD R6, R6, R4.reuse, RZ ;  /* 0x0000000406067224 */ /* 0x080fe400078e02ff */
[-C--:B0-----:R-:W-:Y:S01]  /*20890*/  IMAD R153, R156, R4.reuse, RZ ;  /* 0x000000049c997224 */ /* 0x081fe200078e02ff */
[----:B------:R-:W-:Y:S01]  /*208a0*/  STL [R1+0x14c], R158 ;  /* 0x00014c9e01007387 */ /* 0x000fe20000100800 */
[----:B-1----:R-:W-:-:S03]  /*208b0*/  IMAD R154, R155, R4, RZ ;  /* 0x000000049b9a7224 */ /* 0x002fc600078e02ff */
[----:B------:R0:W-:Y:S04]  /*208c0*/  STL [R1+0x150], R153 ;  /* 0x0001509901007387 */ /* 0x0001e80000100800 */
[----:B------:R-:W-:Y:S04]  /*208d0*/  STL [R1+0x154], R154 ;  /* 0x0001549a01007387 */ /* 0x000fe80000100800 */
[----:B------:R1:W-:Y:S01]  /*208e0*/  STL [R1+0x158], R6 ;  /* 0x0001580601007387 */ /* 0x0003e20000100800 */
[-C--:B0-----:R-:W-:Y:S02]  /*208f0*/  IMAD R153, R152, R4.reuse, RZ ;  /* 0x0000000498997224 */ /* 0x081fe400078e02ff */
[----:B------:R-:W-:-:S02]  /*20900*/  IMAD R152, R150, R4, RZ ;  /* 0x0000000496987224 */ /* 0x000fc400078e02ff */
        /* <DEDUP_REMOVED lines=10> */
[----:B----4-:R-:W-:-:S03]  /*209b0*/  IMAD R2, R2, R4, RZ ;  /* 0x0000000402027224 */ /* 0x010fc600078e02ff */
        /* <DEDUP_REMOVED lines=66> */
[----:B------:R1:W-:Y:S01]  /*20de0*/  STL [R1+0x2ac], R154 ;  /* 0x0002ac9a01007387 */ /* 0x0003e20000100800 */
[-C--:B------:R-:W-:Y:S02]  /*20df0*/  IMAD R158, R158, R4.reuse, RZ ;  /* 0x000000049e9e7224 */ /* 0x080fe400078e02ff */
[-C--:B0-----:R-:W-:Y:S01]  /*20e00*/  IMAD R153, R162, R4.reuse, RZ ;  /* 0x00000004a2997224 */ /* 0x081fe200078e02ff */
        /* <DEDUP_REMOVED lines=484> */
[-C--:B------:R-:W-:Y:S02]  /*22c50*/  IMAD R3, R3, R4.reuse, RZ ;  /* 0x0000000403037224 */ /* 0x080fe400078e02ff */
[-C--:B----4-:R-:W-:Y:S01]  /*22c60*/  IMAD R2, R2, R4.reuse, RZ ;  /* 0x0000000402027224 */ /* 0x090fe200078e02ff */
[----:B------:R-:W-:Y:S01]  /*22c70*/  STL [R1+0xfc], R150 ;  /* 0x0000fc9601007387 */ /* 0x000fe20000100800 */
[----:B0-----:R-:W-:-:S03]  /*22c80*/  IMAD R6, R252, R4, RZ ;  /* 0x00000004fc067224 */ /* 0x001fc600078e02ff */
[----:B------:R-:W-:Y:S04]  /*22c90*/  STL [R1+0xf4], R149 ;  /* 0x0000f49501007387 */ /* 0x000fe80000100800 */
        /* <DEDUP_REMOVED lines=31> */
[----:B----4-:R-:W4:Y:S04]  /*22e90*/  LDL.LU R2, [R1+0x30] ;  /* 0x0000300001027983 */ /* 0x010f280000300800 */
[----:B------:R-:W4:Y:S04]  /*22ea0*/  LDL.LU R153, [R1+0x20] ;  /* 0x0000200001997983 */ /* 0x000f280000300800 */
[----:B------:R-:W4:Y:S01]  /*22eb0*/  LDL.LU R154, [R1+0x1c] ;  /* 0x00001c00019a7983 */ /* 0x000f220000300800 */
[----:B--2---:R-:W-:-:S05]  /*22ec0*/  IMAD R191, R191, R4, RZ ;  /* 0x00000004bfbf7224 */ /* 0x004fca00078e02ff */
[----:B------:R0:W-:Y:S01]  /*22ed0*/  STL [R1+0xe0], R191 ;  /* 0x0000e0bf01007387 */ /* 0x0001e20000100800 */
[----:B---3--:R-:W-:-:S03]  /*22ee0*/  IMAD R189, R189, R4, RZ ;  /* 0x00000004bdbd7224 */ /* 0x008fc600078e02ff */
[----:B0-----:R-:W2:Y:S01]  /*22ef0*/  LDL.LU R191, [R1+0x200c] ;  /* 0x00200c0001bf7983 */ /* 0x001ea20000300800 */
[----:B------:R-:W-:-:S03]  /*22f00*/  IMAD R187, R187, R4, RZ ;  /* 0x00000004bbbb7224 */ /* 0x000fc600078e02ff */
[----:B------:R0:W-:Y:S01]  /*22f10*/  STL [R1+0xdc], R189 ;  /* 0x0000dcbd01007387 */ /* 0x0001e20000100800 */
[-C--:B------:R-:W-:Y:S02]  /*22f20*/  IMAD R185, R185, R4.reuse, RZ ;  /* 0x00000004b9b97224 */ /* 0x080fe400078e02ff */
[-C--:B------:R-:W-:Y:S01]  /*22f30*/  IMAD R183, R183, R4.reuse, RZ ;  /* 0x00000004b7b77224 */ /* 0x080fe200078e02ff */
[----:B0-----:R-:W3:Y:S01]  /*22f40*/  LDL.LU R189, [R1+0x2008] ;  /* 0x0020080001bd7983 */ /* 0x001ee20000300800 */
[----:B------:R-:W-:-:S03]  /*22f50*/  IMAD R181, R181, R4, RZ ;  /* 0x00000004b5b57224 */ /* 0x000fc600078e02ff */
[----:B------:R0:W-:Y:S01]  /*22f60*/  STL [R1+0xd8], R187 ;  /* 0x0000d8bb01007387 */ /* 0x0001e20000100800 */
[-C--:B------:R-:W-:Y:S02]  /*22f70*/  IMAD R179, R179, R4.reuse, RZ ;  /* 0x00000004b3b37224 */ /* 0x080fe400078e02ff */
[-C--:B------:R-:W-:Y:S01]  /*22f80*/  IMAD R177, R177, R4.reuse, RZ ;  /* 0x00000004b1b17224 */ /* 0x080fe200078e02ff */
[----:B0-----:R-:W2:Y:S04]  /*22f90*/  LDL.LU R187, [R1+0x2004] ;  /* 0x0020040001bb7983 */ /* 0x001ea80000300800 */
[----:B------:R0:W-:Y:S01]  /*22fa0*/  STL [R1+0xd4], R185 ;  /* 0x0000d4b901007387 */ /* 0x0001e20000100800 */
[-C--:B------:R-:W-:Y:S02]  /*22fb0*/  IMAD R176, R176, R4.reuse, RZ ;  /* 0x00000004b0b07224 */ /* 0x080fe400078e02ff */
[-C--:B------:R-:W-:Y:S01]  /*22fc0*/  IMAD R174, R174, R4.reuse, RZ ;  /* 0x00000004aeae7224 */ /* 0x080fe200078e02ff */
[----:B0-----:R-:W3:Y:S04]  /*22fd0*/  LDL.LU R185, [R1+0x2000] ;  /* 0x0020000001b97983 */ /* 0x001ee80000300800 */
[----:B------:R0:W-:Y:S01]  /*22fe0*/  STL [R1+0xd0], R183 ;  /* 0x0000d0b701007387 */ /* 0x0001e20000100800 */
[----:B------:R-:W-:-:S03]  /*22ff0*/  IMAD R172, R172, R4, RZ ;  /* 0x00000004acac7224 */ /* 0x000fc600078e02ff */
[----:B0-----:R-:W2:Y:S04]  /*23000*/  LDL.LU R183, [R1+0x1ffc] ;  /* 0x001ffc0001b77983 */ /* 0x001ea80000300800 */
[----:B------:R0:W-:Y:S01]  /*23010*/  STL [R1+0xcc], R181 ;  /* 0x0000ccb501007387 */ /* 0x0001e20000100800 */
[----:B------:R-:W-:-:S03]  /*23020*/  IMAD R170, R170, R4, RZ ;  /* 0x00000004aaaa7224 */ /* 0x000fc600078e02ff */
        /* <DEDUP_REMOVED lines=50> */
[----:B----4-:R-:W-:-:S03]  /*23350*/  IMAD R2, R2, R4, RZ ;  /* 0x0000000402027224 */ /* 0x010fc600078e02ff */
[----:B0-----:R-:W4:Y:S04]  /*23360*/  LDL.LU R150, [R1+0x1fb4] ;  /* 0x001fb40001967983 */ /* 0x001f280000300800 */
[----:B------:R0:W-:Y:S04]  /*23370*/  STL [R1+0x54], R149 ;  /* 0x0000549501007387 */ /* 0x0001e80000100800 */
[----:B0-----:R-:W2:Y:S04]  /*23380*/  LDL.LU R149, [R1+0x1fb0] ;  /* 0x001fb00001957983 */ /* 0x001ea80000300800 */
[----:B------:R0:W-:Y:S04]  /*23390*/  STL [R1+0x4c], R239 ;  /* 0x00004cef01007387 */ /* 0x0001e80000100800 */
[----:B0-----:R-:W3:Y:S04]  /*233a0*/  LDL.LU R239, [R1+0x1fac] ;  /* 0x001fac0001ef7983 */ /* 0x001ee80000300800 */
[----:B------:R0:W-:Y:S04]  /*233b0*/  STL [R1+0x48], R243 ;  /* 0x000048f301007387 */ /* 0x0001e80000100800 */
[----:B0-----:R-:W4:Y:S04]  /*233c0*/  LDL.LU R243, [R1+0x1fa8] ;  /* 0x001fa80001f37983 */ /* 0x001f280000300800 */
[----:B------:R0:W-:Y:S04]  /*233d0*/  STL [R1+0x44], R252 ;  /* 0x000044fc01007387 */ /* 0x0001e80000100800 */
[----:B0-----:R-:W2:Y:S04]  /*233e0*/  LDL.LU R252, [R1+0x1fa4] ;  /* 0x001fa40001fc7983 */ /* 0x001ea80000300800 */
[----:B------:R0:W-:Y:S04]  /*233f0*/  STL [R1+0x3c], R3 ;  /* 0x00003c0301007387 */ /* 0x0001e80000100800 */
[----:B0-----:R-:W3:Y:S04]  /*23400*/  LDL.LU R3, [R1+0x1fa0] ;  /* 0x001fa00001037983 */ /* 0x001ee80000300800 */
[----:B------:R0:W-:Y:S04]  /*23410*/  STL [R1+0x30], R2 ;  /* 0x0000300201007387 */ /* 0x0001e80000100800 */
[----:B0-----:R-:W4:Y:S01]  /*23420*/  LDL.LU R2, [R1+0x1f9c] ;  /* 0x001f9c0001027983 */ /* 0x001f220000300800 */
[----:B------:R-:W-:-:S05]  /*23430*/  IMAD R153, R153, R4, RZ ;  /* 0x0000000499997224 */ /* 0x000fca00078e02ff */
[----:B------:R0:W-:Y:S02]  /*23440*/  STL [R1+0x20], R153 ;  /* 0x0000209901007387 */ /* 0x0001e40000100800 */
[-C--:B0-----:R-:W-:Y:S02]  /*23450*/  IMAD R153, R154, R4.reuse, RZ ;  /* 0x000000049a997224 */ /* 0x081fe400078e02ff */
[-C--:B----4-:R-:W-:Y:S02]  /*23460*/  IMAD R154, R2, R4.reuse, RZ ;  /* 0x00000004029a7224 */ /* 0x090fe400078e02ff */
[----:B------:R-:W4:Y:S01]  /*23470*/  LDL.LU R2, [R1+0x1f98] ;  /* 0x001f980001027983 */ /* 0x000f220000300800 */
[-C--:B------:R-:W-:Y:S02]  /*23480*/  IMAD R237, R237, R4.reuse, RZ ;  /* 0x00000004eded7224 */ /* 0x080fe400078e02ff */
[-C--:B------:R-:W-:Y:S02]  /*23490*/  IMAD R235, R235, R4.reuse, RZ ;  /* 0x00000004ebeb7224 */ /* 0x080fe400078e02ff */
[----:B------:R-:W-:-:S02]  /*234a0*/  IMAD R231, R231, R4, RZ ;  /* 0x00000004e7e77224 */ /* 0x000fc400078e02ff */
[-C--:B------:R-:W-:Y:S02]  /*234b0*/  IMAD R85, R85, R4.reuse, RZ ;  /* 0x0000000455557224 */ /* 0x080fe400078e02ff */
[-C--:B------:R-:W-:Y:S02]  /*234c0*/  IMAD R42, R42, R4.reuse, RZ ;  /* 0x000000042a2a7224 */ /* 0x080fe400078e02ff */
[-C--:B------:R-:W-:Y:S02]  /*234d0*/  IMAD R41, R41, R4.reuse, RZ ;  /* 0x0000000429297224 */ /* 0x080fe400078e02ff */
        /* <DEDUP_REMOVED lines=9> */
[-C--:B---3--:R-:W-:Y:S02]  /*23570*/  IMAD R3, R3, R4.reuse, RZ ;  /* 0x0000000403037224 */ /* 0x088fe400078e02ff */
[-C--:B--2---:R-:W-:Y:S02]  /*23580*/  IMAD R252, R252, R4.reuse, RZ ;  /* 0x00000004fcfc7224 */ /* 0x084fe400078e02ff */
        /* <DEDUP_REMOVED lines=173> */
[----:B------:R-:W-:Y:S01]  /*24060*/  IMAD R251, R251, R4, RZ ;  /* 0x00000004fbfb7224 */ /* 0x000fe200078e02ff */
[----:B----4-:R-:W-:-:S05]  /*24070*/  LEA R4, P6, R237, R2, 0x1 ;  /* 0x00000002ed047211 */ /* 0x010fca00078c08ff */
[----:B------:R0:W-:Y:S02]  /*24080*/  STL [R1+0xb68], R4 ;  /* 0x000b680401007387 */ /* 0x0001e40000100800 */
[----:B0-----:R-:W-:-:S05]  /*24090*/  LEA R4, P5, R235, R2, 0x1 ;  /* 0x00000002eb047211 */ /* 0x001fca00078a08ff */
        /* <DEDUP_REMOVED lines=10> */
[----:B------:R0:W-:Y:S01]  /*24140*/  STL [R1+0xb98], R4 ;  /* 0x000b980401007387 */ /* 0x0001e20000100800 */
[-C--:B------:R-:W-:Y:S02]  /*24150*/  LEA.HI.X.SX32 R235, R235, R0.reuse, 0x1, P5 ;  /* 0x00000000ebeb7211 */ /* 0x080fe400028f0eff */
[----:B0-----:R-:W-:Y:S02]  /*24160*/  LEA.HI.X.SX32 R4, R237, R0, 0x1, P6 ;  /* 0x00000000ed047211 */ /* 0x001fe400030f0eff */
[----:B------:R-:W-:-:S03]  /*24170*/  LEA R237, P6, R142, R2, 0x1 ;  /* 0x000000028eed7211 */ /* 0x000fc600078c08ff */
[----:B------:R0:W-:Y:S01]  /*24180*/  STL [R1+0xb64], R4 ;  /* 0x000b640401007387 */ /* 0x0001e20000100800 */
[----:B------:R-:W-:-:S03]  /*24190*/  LEA.HI.X.SX32 R231, R231, R0, 0x1, P4 ;  /* 0x00000000e7e77211 */ /* 0x000fc600020f0eff */
[----:B------:R-:W-:Y:S01]  /*241a0*/  STL [R1+0xba0], R237 ;  /* 0x000ba0ed01007387 */ /* 0x000fe20000100800 */
[----:B0-----:R-:W-:-:S03]  /*241b0*/  LEA R4, P5, R139, R2, 0x1 ;  /* 0x000000028b047211 */ /* 0x001fc600078a08ff */
[----:B------:R0:W-:Y:S04]  /*241c0*/  STL [R1+0xb6c], R235 ;  /* 0x000b6ceb01007387 */ /* 0x0001e80000100800 */
[----:B------:R1:W-:Y:S01]  /*241d0*/  STL [R1+0xba8], R4 ;  /* 0x000ba80401007387 */ /* 0x0003e20000100800 */
[----:B0-----:R-:W-:-:S03]  /*241e0*/  LEA R235, P4, R137, R2, 0x1 ;  /* 0x0000000289eb7211 */ /* 0x001fc600078808ff */
[----:B------:R0:W-:Y:S01]  /*241f0*/  STL [R1+0xb74], R231 ;  /* 0x000b74e701007387 */ /* 0x0001e20000100800 */
[----:B-1----:R-:W-:-:S03]  /*24200*/  LEA.HI.X.SX32 R4, R192, R0, 0x1, P3 ;  /* 0x00000000c0047211 */ /* 0x002fc600018f0eff */
[----:B------:R-:W-:Y:S01]  /*24210*/  STL [R1+0xbb0], R235 ;  /* 0x000bb0eb01007387 */ /* 0x000fe20000100800 */
[----:B------:R-:W-:-:S03]  /*24220*/  LEA.HI.X.SX32 R192, R161, R0, 0x1, P2 ;  /* 0x00000000a1c07211 */ /* 0x000fc600010f0eff */
[----:B------:R1:W-:Y:S01]  /*24230*/  STL [R1+0xb7c], R4 ;  /* 0x000b7c0401007387 */ /* 0x0003e20000100800 */
[----:B0-----:R-:W-:Y:S02]  /*24240*/  LEA R231, P3, R131, R2, 0x1 ;  /* 0x0000000283e77211 */ /* 0x001fe400078608ff */
[----:B------:R-:W-:-:S03]  /*24250*/  LEA.HI.X.SX32 R161, R145, R0, 0x1, P1 ;  /* 0x0000000091a17211 */ /* 0x000fc600008f0eff */
[----:B------:R-:W-:Y:S01]  /*24260*/  STL [R1+0xbb8], R231 ;  /* 0x000bb8e701007387 */ /* 0x000fe20000100800 */
[----:B-1----:R-:W-:-:S03]  /*24270*/  LEA R4, P2, R130, R2, 0x1 ;  /* 0x0000000282047211 */ /* 0x002fc600078408ff */
[----:B------:R-:W-:Y:S01]  /*24280*/  STL [R1+0xb84], R192 ;  /* 0x000b84c001007387 */ /* 0x000fe20000100800 */
[----:B------:R-:W-:-:S03]  /*24290*/  LEA R145, P1, R126, R2, 0x1 ;  /* 0x000000027e917211 */ /* 0x000fc600078208ff */
[----:B------:R0:W-:Y:S01]  /*242a0*/  STL [R1+0xbc0], R4 ;  /* 0x000bc00401007387 */ /* 0x0001e20000100800 */
[----:B------:R-:W-:-:S03]  /*242b0*/  LEA.HI.X.SX32 R142, R142, R0, 0x1, P6 ;  /* 0x000000008e8e7211 */ /* 0x000fc600030f0eff */
[----:B------:R-:W-:Y:S01]  /*242c0*/  STL [R1+0xb8c], R161 ;  /* 0x000b8ca101007387 */ /* 0x000fe20000100800 */
[----:B0-----:R-:W-:-:S03]  /*242d0*/  LEA.HI.X.SX32 R4, R144, R0, 0x1, P0 ;  /* 0x0000000090047211 */ /* 0x001fc600000f0eff */
[----:B------:R-:W-:Y:S01]  /*242e0*/  STL [R1+0xbc8], R145 ;  /* 0x000bc89101007387 */ /* 0x000fe20000100800 */
        /* <DEDUP_REMOVED lines=187> */
[----:B------:R0:W-:Y:S04]  /*24ea0*/  STL [R1+0xd40], R4 ;  /* 0x000d400401007387 */ /* 0x0001e80000100800 */
[----:B------:R-:W-:Y:S04]  /*24eb0*/  STL [R1+0xd0c], R21 ;  /* 0x000d0c1501007387 */ /* 0x000fe80000100800 */
[----:B------:R-:W2:Y:S01]  /*24ec0*/  LDL.LU R120, [R1] ;  /* 0x0000000001787983 */ /* 0x000ea20000300800 */
[----:B0-----:R-:W-:-:S03]  /*24ed0*/  LEA.HI.X.SX32 R4, R19, R0, 0x1, P1 ;  /* 0x0000000013047211 */ /* 0x001fc600008f0eff */
[----:B------:R0:W-:Y:S01]  /*24ee0*/  STL [R1+0xd48], R20 ;  /* 0x000d481401007387 */ /* 0x0001e20000100800 */
[----:B------:R-:W-:-:S03]  /*24ef0*/  LEA.HI.X.SX32 R19, R18, R0, 0x1, P0 ;  /* 0x0000000012137211 */ /* 0x000fc600000f0eff */
[----:B------:R1:W-:Y:S01]  /*24f00*/  STL [R1+0xd14], R4 ;  /* 0x000d140401007387 */ /* 0x0003e20000100800 */
[----:B0-----:R-:W-:-:S03]  /*24f10*/  LEA R20, P1, R12, R2, 0x1 ;  /* 0x000000020c147211 */ /* 0x001fc600078208ff */
[----:B-1----:R-:W3:Y:S01]  /*24f20*/  LDL.LU R4, [R1+0x4] ;  /* 0x0000040001047983 */ /* 0x002ee20000300800 */
[----:B------:R-:W-:-:S03]  /*24f30*/  LEA R18, P0, R11, R2, 0x1 ;  /* 0x000000020b127211 */ /* 0x000fc600078008ff */
[----:B------:R-:W-:Y:S01]  /*24f40*/  STL [R1+0xd50], R20 ;  /* 0x000d501401007387 */ /* 0x000fe20000100800 */
[----:B------:R-:W-:-:S03]  /*24f50*/  LEA.HI.X.SX32 R17, R17, R0, 0x1, P6 ;  /* 0x0000000011117211 */ /* 0x000fc600030f0eff */
[----:B------:R-:W-:Y:S04]  /*24f60*/  STL [R1+0xd1c], R19 ;  /* 0x000d1c1301007387 */ /* 0x000fe80000100800 */
[----:B------:R-:W4:Y:S04]  /*24f70*/  LDL.LU R122, [R1+0x8] ;  /* 0x00000800017a7983 */ /* 0x000f280000300800 */
[----:B------:R0:W-:Y:S04]  /*24f80*/  STL [R1+0xd58], R18 ;  /* 0x000d581201007387 */ /* 0x0001e80000100800 */
[----:B------:R1:W-:Y:S04]  /*24f90*/  STL [R1+0xd24], R17 ;  /* 0x000d241101007387 */ /* 0x0003e80000100800 */
[----:B------:R-:W4:Y:S01]  /*24fa0*/  LDL.LU R126, [R1+0x10] ;  /* 0x00001000017e7983 */ /* 0x000f220000300800 */
[----:B0-----:R-:W-:-:S02]  /*24fb0*/  LEA R18, P6, R10, R2, 0x1 ;  /* 0x000000020a127211 */ /* 0x001fc400078c08ff */
[----:B-1----:R-:W-:-:S03]  /*24fc0*/  LEA.HI.X.SX32 R17, R16, R0, 0x1, P5 ;  /* 0x0000000010117211 */ /* 0x002fc600028f0eff */
[----:B------:R-:W-:Y:S01]  /*24fd0*/  STL [R1+0xd60], R18 ;  /* 0x000d601201007387 */ /* 0x000fe20000100800 */
[----:B------:R-:W-:Y:S02]  /*24fe0*/  LEA R16, P5, R9, R2, 0x1 ;  /* 0x0000000209107211 */ /* 0x000fe400078a08ff */
[----:B------:R-:W-:Y:S01]  /*24ff0*/  LEA.HI.X.SX32 R15, R15, R0, 0x1, P4 ;  /* 0x000000000f0f7211 */ /* 0x000fe200020f0eff */
        /* <DEDUP_REMOVED lines=8> */
[----:B------:R-:W-:-:S03]  /*25080*/  LEA R14, P3, R7, R2, 0x1 ;  /* 0x00000002070e7211 */ /* 0x000fc600078608ff */
[----:B------:R-:W-:Y:S01]  /*25090*/  STL [R1+0xd3c], R15 ;  /* 0x000d3c0f01007387 */ /* 0x000fe20000100800 */
[----:B------:R-:W-:-:S03]  /*250a0*/  LEA.HI.X.SX32 R13, R13, R0, 0x1, P2 ;  /* 0x000000000d0d7211 */ /* 0x000fc600010f0eff */
[----:B------:R-:W4:Y:S04]  /*250b0*/  LDL.LU R137, [R1+0x28] ;  /* 0x0000280001897983 */ /* 0x000f280000300800 */
[----:B------:R0:W-:Y:S04]  /*250c0*/  STL [R1+0xd78], R14 ;  /* 0x000d780e01007387 */ /* 0x0001e80000100800 */
[----:B------:R1:W-:Y:S04]  /*250d0*/  STL [R1+0xd44], R13 ;  /* 0x000d440d01007387 */ /* 0x0003e80000100800 */
[----:B------:R-:W4:Y:S01]  /*250e0*/  LDL.LU R139, [R1+0x2c] ;  /* 0x00002c00018b7983 */ /* 0x000f220000300800 */
[----:B0-----:R-:W-:-:S02]  /*250f0*/  LEA R14, P2, R5, R2, 0x1 ;  /* 0x00000002050e7211 */ /* 0x001fc400078408ff */
[----:B-1----:R-:W-:-:S03]  /*25100*/  LEA.HI.X.SX32 R13, R12, R0, 0x1, P1 ;  /* 0x000000000c0d7211 */ /* 0x002fc600008f0eff */
[----:B------:R-:W-:Y:S04]  /*25110*/  STL [R1+0xd80], R14 ;  /* 0x000d800e01007387 */ /* 0x000fe80000100800 */
[----:B------:R0:W-:Y:S04]  /*25120*/  STL [R1+0xd4c], R13 ;  /* 0x000d4c0d01007387 */ /* 0x0001e80000100800 */
[----:B------:R-:W4:Y:S01]  /*25130*/  LDL.LU R142, [R1+0x34] ;  /* 0x00003400018e7983 */ /* 0x000f220000300800 */
[----:B------:R-:W-:Y:S02]  /*25140*/  LEA R12, P1, R241, R2, 0x1 ;  /* 0x00000002f10c7211 */ /* 0x000fe400078208ff */
[----:B------:R-:W-:-:S03]  /*25150*/  LEA.HI.X.SX32 R11, R11, R0, 0x1, P0 ;  /* 0x000000000b0b7211 */ /* 0x000fc600000f0eff */
[----:B------:R1:W-:Y:S01]  /*25160*/  STL [R1+0xd88], R12 ;  /* 0x000d880c01007387 */ /* 0x0003e20000100800 */
[----:B------:R-:W-:Y:S01]  /*25170*/  LEA.HI.X.SX32 R9, R9, R0, 0x1, P5 ;  /* 0x0000000009097211 */ /* 0x000fe200028f0eff */
[----:B0-----:R-:W0:Y:S02]  /*25180*/  LDC R13, c[0x0][0x238] ;  /* 0x00008e00ff0d7b82 */ /* 0x001e240000000800 */
[----:B------:R1:W-:Y:S04]  /*25190*/  STL [R1+0xd54], R11 ;  /* 0x000d540b01007387 */ /* 0x0003e80000100800 */
[----:B------:R-:W4:Y:S01]  /*251a0*/  LDL.LU R144, [R1+0x38] ;  /* 0x0000380001907983 */ /* 0x000f220000300800 */
[----:B-1----:R-:W-:Y:S02]  /*251b0*/  LEA R12, P0, R245, R2, 0x1 ;  /* 0x00000002f50c7211 */ /* 0x002fe400078008ff */
[----:B------:R-:W-:-:S03]  /*251c0*/  LEA.HI.X.SX32 R11, R10, R0, 0x1, P6 ;  /* 0x000000000a0b7211 */ /* 0x000fc600030f0eff */
[----:B------:R-:W-:Y:S01]  /*251d0*/  STL [R1+0xd90], R12 ;  /* 0x000d900c01007387 */ /* 0x000fe20000100800 */
[----:B------:R-:W-:-:S03]  /*251e0*/  LEA R10, P6, R249, R2, 0x1 ;  /* 0x00000002f90a7211 */ /* 0x000fc600078c08ff */
[----:B------:R-:W-:Y:S04]  /*251f0*/  STL [R1+0xd5c], R11 ;  /* 0x000d5c0b01007387 */ /* 0x000fe80000100800 */
[----:B------:R-:W4:Y:S04]  /*25200*/  LDL.LU R145, [R1+0x40] ;  /* 0x0000400001917983 */ /* 0x000f280000300800 */
[----:B------:R-:W-:Y:S04]  /*25210*/  STL [R1+0xd98], R10 ;  /* 0x000d980a01007387 */ /* 0x000fe80000100800 */
[----:B------:R1:W-:Y:S04]  /*25220*/  STL [R1+0xd64], R9 ;  /* 0x000d640901007387 */ /* 0x0003e80000100800 */
[----:B------:R-:W4:Y:S01]  /*25230*/  LDL.LU R161, [R1+0x50] ;  /* 0x0000500001a17983 */ /* 0x000f220000300800 */
[----:B-1----:R-:W-:-:S02]  /*25240*/  LEA.HI.X.SX32 R9, R8, R0, 0x1, P4 ;  /* 0x0000000008097211 */ /* 0x002fc400020f0eff */
[----:B------:R-:W-:Y:S02]  /*25250*/  LEA.HI.X.SX32 R7, R7, R0, 0x1, P3 ;  /* 0x0000000007077211 */ /* 0x000fe400018f0eff */
[----:B--2---:R-:W-:-:S05]  /*25260*/  LEA R10, P5, R120, R2, 0x1 ;  /* 0x00000002780a7211 */ /* 0x004fca00078a08ff */
[----:B------:R-:W-:Y:S04]  /*25270*/  STL [R1+0xda0], R10 ;  /* 0x000da00a01007387 */ /* 0x000fe80000100800 */
[----:B------:R-:W-:Y:S04]  /*25280*/  STL [R1+0xd6c], R9 ;  /* 0x000d6c0901007387 */ /* 0x000fe80000100800 */
[----:B------:R-:W2:Y:S01]  /*25290*/  LDL.LU R192, [R1+0x58] ;  /* 0x0000580001c07983 */ /* 0x000ea20000300800 */
[----:B---3--:R-:W-:-:S05]  /*252a0*/  LEA R8, P4, R4, R2, 0x1 ;  /* 0x0000000204087211 */ /* 0x008fca00078808ff */
[----:B------:R4:W-:Y:S04]  /*252b0*/  STL [R1+0xda8], R8 ;  /* 0x000da80801007387 */ /* 0x0009e80000100800 */
[----:B------:R1:W-:Y:S04]  /*252c0*/  STL [R1+0xd74], R7 ;  /* 0x000d740701007387 */ /* 0x0003e80000100800 */
[----:B------:R-:W3:Y:S01]  /*252d0*/  LDL.LU R231, [R1+0x60] ;  /* 0x0000600001e77983 */ /* 0x000ee20000300800 */
[----:B----4-:R-:W-:Y:S02]  /*252e0*/  LEA R8, P3, R122, R2, 0x1 ;  /* 0x000000027a087211 */ /* 0x010fe400078608ff */
[----:B-1----:R-:W-:-:S03]  /*252f0*/  LEA.HI.X.SX32 R7, R5, R0, 0x1, P2 ;  /* 0x0000000005077211 */ /* 0x002fc600010f0eff */
[----:B------:R-:W-:Y:S04]  /*25300*/  STL [R1+0xdb0], R8 ;  /* 0x000db00801007387 */ /* 0x000fe80000100800 */
[----:B------:R1:W-:Y:S01]  /*25310*/  STL [R1+0xd7c], R7 ;  /* 0x000d7c0701007387 */ /* 0x0003e20000100800 */
[----:B------:R-:W-:-:S03]  /*25320*/  LEA R5, P2, R126, R2, 0x1 ;  /* 0x000000027e057211 */ /* 0x000fc600078408ff */
[----:B------:R-:W4:Y:S01]  /*25330*/  LDL.LU R235, [R1+0x6c] ;  /* 0x00006c0001eb7983 */ /* 0x000f220000300800 */
[----:B-1----:R-:W-:-:S03]  /*25340*/  LEA.HI.X.SX32 R7, R241, R0, 0x1, P1 ;  /* 0x00000000f1077211 */ /* 0x002fc600008f0eff */
[----:B------:R1:W-:Y:S04]  /*25350*/  STL [R1+0xdb8], R5 ;  /* 0x000db80501007387 */ /* 0x0003e80000100800 */
[----:B------:R0:W-:Y:S04]  /*25360*/  STL [R1+0xd84], R7 ;  /* 0x000d840701007387 */ /* 0x0001e80000100800 */
[----:B------:R-:W4:Y:S01]  /*25370*/  LDL.LU R119, [R1+0x7c] ;  /* 0x00007c0001777983 */ /* 0x000f220000300800 */
[----:B-1----:R-:W-:Y:S02]  /*25380*/  LEA R5, P1, R130, R2, 0x1 ;  /* 0x0000000282057211 */ /* 0x002fe400078208ff */
[----:B0-----:R-:W-:-:S03]  /*25390*/  LEA.HI.X.SX32 R7, R245, R0, 0x1, P0 ;  /* 0x00000000f5077211 */ /* 0x001fc600000f0eff */
[----:B------:R0:W-:Y:S04]  /*253a0*/  STL [R1+0xdc0], R5 ;  /* 0x000dc00501007387 */ /* 0x0001e80000100800 */
[----:B------:R1:W-:Y:S04]  /*253b0*/  STL [R1+0xd8c], R7 ;  /* 0x000d8c0701007387 */ /* 0x0003e80000100800 */
[----:B------:R-:W4:Y:S01]  /*253c0*/  LDL.LU R237, [R1+0x88] ;  /* 0x0000880001ed7983 */ /* 0x000f220000300800 */
[----:B0-----:R-:W-:Y:S02]  /*253d0*/  LEA R5, P0, R131, R2, 0x1 ;  /* 0x0000000283057211 */ /* 0x001fe400078008ff */
[----:B-1----:R-:W-:-:S03]  /*253e0*/  LEA.HI.X.SX32 R7, R249, R0, 0x1, P6 ;  /* 0x00000000f9077211 */ /* 0x002fc600030f0eff */
[----:B------:R0:W-:Y:S04]  /*253f0*/  STL [R1+0xdc8], R5 ;  /* 0x000dc80501007387 */ /* 0x0001e80000100800 */
[----:B------:R1:W-:Y:S01]  /*25400*/  STL [R1+0xd94], R7 ;  /* 0x000d940701007387 */ /* 0x0003e20000100800 */
[----:B0-----:R-:W-:Y:S02]  /*25410*/  LEA R5, P6, R137, R2, 0x1 ;  /* 0x0000000289057211 */ /* 0x001fe400078c08ff */
[----:B-1----:R-:W-:Y:S02]  /*25420*/  LEA.HI.X.SX32 R7, R120, R0, 0x1, P5 ;  /* 0x0000000078077211 */ /* 0x002fe400028f0eff */
[----:B------:R-:W4:Y:S04]  /*25430*/  LDL.LU R120, [R1+0x94] ;  /* 0x0000940001787983 */ /* 0x000f280000300800 */
[----:B------:R0:W-:Y:S04]  /*25440*/  STL [R1+0xdd0], R5 ;  /* 0x000dd00501007387 */ /* 0x0001e80000100800 */
[----:B------:R1:W-:Y:S01]  /*25450*/  STL [R1+0xd9c], R7 ;  /* 0x000d9c0701007387 */ /* 0x0003e20000100800 */
[----:B0-----:R-:W-:-:S02]  /*25460*/  LEA R5, P5, R139, R2, 0x1 ;  /* 0x000000028b057211 */ /* 0x001fc400078a08ff */
[----:B-1----:R-:W-:Y:S02]  /*25470*/  LEA.HI.X.SX32 R7, R4, R0, 0x1, P4 ;  /* 0x0000000004077211 */ /* 0x002fe400020f0eff */
[----:B------:R-:W4:Y:S04]  /*25480*/  LDL.LU R4, [R1+0xa0] ;  /* 0x0000a00001047983 */ /* 0x000f280000300800 */
[----:B------:R0:W-:Y:S04]  /*25490*/  STL [R1+0xdd8], R5 ;  /* 0x000dd80501007387 */ /* 0x0001e80000100800 */
[----:B------:R1:W-:Y:S01]  /*254a0*/  STL [R1+0xda4], R7 ;  /* 0x000da40701007387 */ /* 0x0003e20000100800 */
[----:B0-----:R-:W-:-:S02]  /*254b0*/  LEA R5, P4, R142, R2, 0x1 ;  /* 0x000000028e057211 */ /* 0x001fc400078808ff */
[-C--:B-1----:R-:W-:Y:S02]  /*254c0*/  LEA.HI.X.SX32 R7, R122, R0.reuse, 0x1, P3 ;  /* 0x000000007a077211 */ /* 0x082fe400018f0eff */
[----:B------:R-:W4:Y:S04]  /*254d0*/  LDL.LU R122, [R1+0xb0] ;  /* 0x0000b000017a7983 */ /* 0x000f280000300800 */
[----:B------:R-:W-:Y:S04]  /*254e0*/  STL [R1+0xde0], R5 ;  /* 0x000de00501007387 */ /* 0x000fe80000100800 */
[----:B------:R0:W-:Y:S02]  /*254f0*/  STL [R1+0xdac], R7 ;  /* 0x000dac0701007387 */ /* 0x0001e40000100800 */
[----:B0-----:R-:W-:-:S02]  /*25500*/  LEA.HI.X.SX32 R7, R126, R0, 0x1, P2 ;  /* 0x000000007e077211 */ /* 0x001fc400010f0eff */
[----:B------:R-:W4:Y:S01]  /*25510*/  LDL.LU R126, [R1+0xb8] ;  /* 0x0000b800017e7983 */ /* 0x000f220000300800 */
[----:B------:R-:W-:-:S05]  /*25520*/  LEA R5, P3, R144, R2, 0x1 ;  /* 0x0000000290057211 */ /* 0x000fca00078608ff */
        /* <DEDUP_REMOVED lines=14> */
[----:B--2---:R-:W-:-:S05]  /*25610*/  LEA R5, P0, R192, R2, 0x1 ;  /* 0x00000002c0057211 */ /* 0x004fca00078008ff */
[----:B------:R3:W-:Y:S04]  /*25620*/  STL [R1+0xe00], R5 ;  /* 0x000e000501007387 */ /* 0x0007e80000100800 */
[----:B------:R0:W-:Y:S01]  /*25630*/  STL [R1+0xdcc], R7 ;  /* 0x000dcc0701007387 */ /* 0x0001e20000100800 */
[----:B---3--:R-:W-:Y:S02]  /*25640*/  LEA R5, P6, R231, R2, 0x1 ;  /* 0x00000002e7057211 */ /* 0x008fe400078c08ff */
[----:B0-----:R-:W-:Y:S02]  /*25650*/  LEA.HI.X.SX32 R7, R139, R0, 0x1, P5 ;  /* 0x000000008b077211 */ /* 0x001fe400028f0eff */
[----:B------:R-:W2:Y:S04]  /*25660*/  LDL.LU R139, [R1+0xe4] ;  /* 0x0000e400018b7983 */ /* 0x000ea80000300800 */
[----:B------:R4:W-:Y:S04]  /*25670*/  STL [R1+0xe08], R5 ;  /* 0x000e080501007387 */ /* 0x0009e80000100800 */
[----:B------:R0:W-:Y:S01]  /*25680*/  STL [R1+0xdd4], R7 ;  /* 0x000dd40701007387 */ /* 0x0001e20000100800 */
[----:B----4-:R-:W-:-:S02]  /*25690*/  LEA R5, P5, R235, R2, 0x1 ;  /* 0x00000002eb057211 */ /* 0x010fc400078a08ff */
[----:B0-----:R-:W-:Y:S02]  /*256a0*/  LEA.HI.X.SX32 R7, R142, R0, 0x1, P4 ;  /* 0x000000008e077211 */ /* 0x001fe400020f0eff */
[----:B------:R-:W3:Y:S04]  /*256b0*/  LDL.LU R142, [R1+0xf8] ;  /* 0x0000f800018e7983 */ /* 0x000ee80000300800 */
        /* <DEDUP_REMOVED lines=50> */
[----:B------:R-:W-:Y:S04]  /*259e0*/  STL [R1+0xe60], R5 ;  /* 0x000e600501007387 */ /* 0x000fe80000100800 */
[----:B------:R0:W-:Y:S02]  /*259f0*/  STL [R1+0xe2c], R7 ;  /* 0x000e2c0701007387 */ /* 0x0001e40000100800 */
[----:B0-----:R-:W-:Y:S02]  /*25a00*/  LEA.HI.X.SX32 R7, R122, R0, 0x1, P0 ;  /* 0x000000007a077211 */ /* 0x001fe400000f0eff */
[-C--:B---3--:R-:W-:Y:S01]  /*25a10*/  LEA R5, P1, R142, R2.reuse, 0x1 ;  /* 0x000000028e057211 */ /* 0x088fe200078208ff */
        /* <DEDUP_REMOVED lines=59> */
[----:B------:R-:W2:Y:S01]  /*25dd0*/  LDL.LU R235, [R1+0x180] ;  /* 0x0001800001eb7983 */ /* 0x000ea20000300800 */
[----:B---3--:R-:W-:-:S05]  /*25de0*/  LEA R5, P3, R126, R2, 0x1 ;  /* 0x000000027e057211 */ /* 0x008fca00078608ff */
[----:B------:R-:W-:Y:S04]  /*25df0*/  STL [R1+0xec8], R5 ;  /* 0x000ec80501007387 */ /* 0x000fe80000100800 */
[----:B------:R0:W-:Y:S02]  /*25e00*/  STL [R1+0xe94], R7 ;  /* 0x000e940701007387 */ /* 0x0001e40000100800 */
[----:B0-----:R-:W-:Y:S02]  /*25e10*/  LEA.HI.X.SX32 R7, R119, R0, 0x1, P1 ;  /* 0x0000000077077211 */ /* 0x001fe400008f0eff */
[----:B----4-:R-:W-:Y:S01]  /*25e20*/  LEA R5, P2, R130, R2, 0x1 ;  /* 0x0000000282057211 */ /* 0x010fe200078408ff */
[----:B------:R-:W3:Y:S04]  /*25e30*/  LDL.LU R119, [R1+0x18c] ;  /* 0x00018c0001777983 */ /* 0x000ee80000300800 */
[----:B------:R-:W-:Y:S04]  /*25e40*/  STL [R1+0xed0], R5 ;  /* 0x000ed00501007387 */ /* 0x000fe80000100800 */
[----:B------:R0:W-:Y:S02]  /*25e50*/  STL [R1+0xe9c], R7 ;  /* 0x000e9c0701007387 */ /* 0x0001e40000100800 */
[----:B0-----:R-:W-:-:S02]  /*25e60*/  LEA.HI.X.SX32 R7, R237, R0, 0x1, P0 ;  /* 0x00000000ed077211 */ /* 0x001fc400000f0eff */
[-C--:B------:R-:W-:Y:S01]  /*25e70*/  LEA R5, P1, R131, R2.reuse, 0x1 ;  /* 0x0000000283057211 */ /* 0x080fe200078208ff */
        /* <DEDUP_REMOVED lines=59> */
[----:B------:R-:W-:Y:S01]  /*26230*/  LEA R5, P3, R120, R2, 0x1 ;  /* 0x0000000278057211 */ /* 0x000fe200078608ff */
[----:B------:R-:W4:Y:S04]  /*26240*/  LDL.LU R161, [R1+0x2ac] ;  /* 0x0002ac0001a17983 */ /* 0x000f280000300800 */
        /* <DEDUP_REMOVED lines=63> */
[----:B------:R-:W4:Y:S01]  /*26640*/  LDL.LU R139, [R1+0x310] ;  /* 0x00031000018b7983 */ /* 0x000f220000300800 */
[----:B------:R-:W-:-:S05]  /*26650*/  LEA R5, P4, R231, R2, 0x1 ;  /* 0x00000002e7057211 */ /* 0x000fca00078808ff */
[----:B------:R-:W-:Y:S04]  /*26660*/  STL [R1+0x13b8], R5 ;  /* 0x0013b80501007387 */ /* 0x000fe80000100800 */
[----:B------:R0:W-:Y:S02]  /*26670*/  STL [R1+0x1384], R7 ;  /* 0x0013840701007387 */ /* 0x0001e40000100800 */
[----:B0-----:R-:W-:Y:S02]  /*26680*/  LEA.HI.X.SX32 R7, R142, R0, 0x1, P2 ;  /* 0x000000008e077211 */ /* 0x001fe400010f0eff */
        /* <DEDUP_REMOVED lines=195> */
[----:B------:R-:W-:Y:S01]  /*272c0*/  LEA R5, P6, R122, R2, 0x1 ;  /* 0x000000027a057211 */ /* 0x000fe200078c08ff */
        /* <DEDUP_REMOVED lines=432> */
[----:B------:R0:W-:Y:S04]  /*28dd0*/  STL [R1+0x1774], R7 ;  /* 0x0017740701007387 */ /* 0x0001e80000100800 */
[----:B------:R-:W4:Y:S01]  /*28de0*/  LDL.LU R118, [R1+0x1c8] ;  /* 0x0001c80001767983 */ /* 0x000f220000300800 */
[----:B0-----:R-:W-:Y:S02]  /*28df0*/  LEA.HI.X.SX32 R7, R119, R0, 0x1, P2 ;  /* 0x0000000077077211 */ /* 0x001fe400010f0eff */
[----:B------:R-:W-:-:S05]  /*28e00*/  LEA R5, P3, R130, R2, 0x1 ;  /* 0x0000000282057211 */ /* 0x000fca00078608ff */
[----:B------:R-:W-:Y:S04]  /*28e10*/  STL [R1+0x17b0], R5 ;  /* 0x0017b00501007387 */ /* 0x000fe80000100800 */
[----:B------:R0:W-:Y:S02]  /*28e20*/  STL [R1+0x177c], R7 ;  /* 0x00177c0701007387 */ /* 0x0001e40000100800 */
[----:B0-----:R-:W-:Y:S02]  /*28e30*/  LEA.HI.X.SX32 R7, R237, R0, 0x1, P1 ;  /* 0x00000000ed077211 */ /* 0x001fe400008f0eff */
[----:B------:R-:W4:Y:S01]  /*28e40*/  LDL.LU R237, [R1+0x1c4] ;  /* 0x0001c40001ed7983 */ /* 0x000f220000300800 */
[----:B--2---:R-:W-:-:S05]  /*28e50*/  LEA R5, P2, R131, R2, 0x1 ;  /* 0x0000000283057211 */ /* 0x004fca00078408ff */
[----:B------:R-:W-:Y:S04]  /*28e60*/  STL [R1+0x17b8], R5 ;  /* 0x0017b80501007387 */ /* 0x000fe80000100800 */
[----:B------:R0:W-:Y:S04]  /*28e70*/  STL [R1+0x1784], R7 ;  /* 0x0017840701007387 */ /* 0x0001e80000100800 */
[----:B------:R-:W2:Y:S01]  /*28e80*/  LDL.LU R119, [R1+0x1c0] ;  /* 0x0001c00001777983 */ /* 0x000ea20000300800 */
[----:B0-----:R-:W-:Y:S02]  /*28e90*/  LEA.HI.X.SX32 R7, R120, R0, 0x1, P0 ;  /* 0x0000000078077211 */ /* 0x001fe400000f0eff */
[----:B---3--:R-:W-:-:S05]  /*28ea0*/  LEA R5, P1, R137, R2, 0x1 ;  /* 0x0000000289057211 */ /* 0x008fca00078208ff */
[----:B------:R-:W-:Y:S04]  /*28eb0*/  STL [R1+0x17c0], R5 ;  /* 0x0017c00501007387 */ /* 0x000fe80000100800 */
[----:B------:R0:W-:Y:S02]  /*28ec0*/  STL [R1+0x178c], R7 ;  /* 0x00178c0701007387 */ /* 0x0001e40000100800 */
[----:B0-----:R-:W-:Y:S02]  /*28ed0*/  LEA.HI.X.SX32 R7, R4, R0, 0x1, P6 ;  /* 0x0000000004077211 */ /* 0x001fe400030f0eff */
[----:B----4-:R-:W-:Y:S01]  /*28ee0*/  LEA R5, P0, R139, R2, 0x1 ;  /* 0x000000028b057211 */ /* 0x010fe200078008ff */
[----:B------:R-:W3:Y:S04]  /*28ef0*/  LDL.LU R4, [R1+0x1bc] ;  /* 0x0001bc0001047983 */ /* 0x000ee80000300800 */
[----:B------:R-:W-:Y:S04]  /*28f00*/  STL [R1+0x17c8], R5 ;  /* 0x0017c80501007387 */ /* 0x000fe80000100800 */
[----:B------:R0:W-:Y:S04]  /*28f10*/  STL [R1+0x1794], R7 ;  /* 0x0017940701007387 */ /* 0x0001e80000100800 */
[----:B------:R-:W4:Y:S01]  /*28f20*/  LDL.LU R120, [R1+0x1b8] ;  /* 0x0001b80001787983 */ /* 0x000f220000300800 */
[----:B0-----:R-:W-:-:S02]  /*28f30*/  LEA.HI.X.SX32 R7, R122, R0, 0x1, P5 ;  /* 0x000000007a077211 */ /* 0x001fc400028f0eff */
[----:B------:R-:W-:-:S05]  /*28f40*/  LEA R5, P6, R142, R2, 0x1 ;  /* 0x000000028e057211 */ /* 0x000fca00078c08ff */
[----:B------:R-:W-:Y:S04]  /*28f50*/  STL [R1+0x17d0], R5 ;  /* 0x0017d00501007387 */ /* 0x000fe80000100800 */
[----:B------:R0:W-:Y:S04]  /*28f60*/  STL [R1+0x179c], R7 ;  /* 0x00179c0701007387 */ /* 0x0001e80000100800 */
[----:B------:R-:W4:Y:S01]  /*28f70*/  LDL.LU R122, [R1+0x1b4] ;  /* 0x0001b400017a7983 */ /* 0x000f220000300800 */
[----:B0-----:R-:W-:Y:S02]  /*28f80*/  LEA.HI.X.SX32 R7, R126, R0, 0x1, P4 ;  /* 0x000000007e077211 */ /* 0x001fe400020f0eff */
        /* <DEDUP_REMOVED lines=26> */
[----:B------:R0:W-:Y:S04]  /*29130*/  STL [R1+0x1800], R5 ;  /* 0x0018000501007387 */ /* 0x0001e80000100800 */
[----:B------:R1:W-:Y:S04]  /*29140*/  STL [R1+0x17cc], R7 ;  /* 0x0017cc0701007387 */ /* 0x0003e80000100800 */
[----:B------:R-:W4:Y:S01]  /*29150*/  LDL.LU R142, [R1+0x19c] ;  /* 0x00019c00018e7983 */ /* 0x000f220000300800 */
[----:B0-----:R-:W-:Y:S02]  /*29160*/  LEA R5, P6, R118, R2, 0x1 ;  /* 0x0000000276057211 */ /* 0x001fe400078c08ff */
[----:B-1----:R-:W-:-:S03]  /*29170*/  LEA.HI.X.SX32 R7, R144, R0, 0x1, P5 ;  /* 0x0000000090077211 */ /* 0x002fc600028f0eff */
        /* <DEDUP_REMOVED lines=8> */
[-C--:B0-----:R-:W-:Y:S02]  /*29200*/  LEA.HI.X.SX32 R7, R161, R0.reuse, 0x1, P3 ;  /* 0x00000000a1077211 */ /* 0x081fe400018f0eff */
[----:B------:R-:W-:-:S02]  /*29210*/  LEA.HI.X.SX32 R8, R118, R0, 0x1, P6 ;  /* 0x0000000076087211 */ /* 0x000fc400030f0eff */
[----:B--2---:R-:W-:-:S05]  /*29220*/  LEA R5, P4, R119, R2, 0x1 ;  /* 0x0000000277057211 */ /* 0x004fca00078808ff */
[----:B------:R-:W-:Y:S04]  /*29230*/  STL [R1+0x1818], R5 ;  /* 0x0018180501007387 */ /* 0x000fe80000100800 */
[----:B------:R-:W2:Y:S04]  /*29240*/  LDL.LU R161, [R1+0x188] ;  /* 0x0001880001a17983 */ /* 0x000ea80000300800 */
[----:B------:R0:W-:Y:S02]  /*29250*/  STL [R1+0x17e4], R7 ;  /* 0x0017e40701007387 */ /* 0x0001e40000100800 */
[----:B0-----:R-:W-:-:S02]  /*29260*/  LEA.HI.X.SX32 R7, R192, R0, 0x1, P2 ;  /* 0x00000000c0077211 */ /* 0x001fc400010f0eff */
[----:B---3--:R-:W-:-:S05]  /*29270*/  LEA R5, P3, R4, R2, 0x1 ;  /* 0x0000000204057211 */ /* 0x008fca00078608ff */
[----:B------:R4:W-:Y:S04]  /*29280*/  STL [R1+0x1820], R5 ;  /* 0x0018200501007387 */ /* 0x0009e80000100800 */
[----:B------:R-:W3:Y:S01]  /*29290*/  LDL.LU R192, [R1+0x184] ;  /* 0x0001840001c07983 */ /* 0x000ee20000300800 */
[----:B----4-:R-:W-:-:S03]  /*292a0*/  LEA R5, P2, R120, R2, 0x1 ;  /* 0x0000000278057211 */ /* 0x010fc600078408ff */
[----:B------:R0:W-:Y:S04]  /*292b0*/  STL [R1+0x17ec], R7 ;  /* 0x0017ec0701007387 */ /* 0x0001e80000100800 */
[----:B------:R1:W-:Y:S01]  /*292c0*/  STL [R1+0x1828], R5 ;  /* 0x0018280501007387 */ /* 0x0003e20000100800 */
[----:B0-----:R-:W-:-:S03]  /*292d0*/  LEA.HI.X.SX32 R7, R231, R0, 0x1, P1 ;  /* 0x00000000e7077211 */ /* 0x001fc600008f0eff */
[----:B------:R-:W4:Y:S01]  /*292e0*/  LDL.LU R231, [R1+0x134] ;  /* 0x0001340001e77983 */ /* 0x000f220000300800 */
[----:B-1----:R-:W-:-:S03]  /*292f0*/  LEA R5, P1, R122, R2, 0x1 ;  /* 0x000000027a057211 */ /* 0x002fc600078208ff */
[----:B------:R0:W-:Y:S04]  /*29300*/  STL [R1+0x17f4], R7 ;  /* 0x0017f40701007387 */ /* 0x0001e80000100800 */
[----:B------:R1:W-:Y:S01]  /*29310*/  STL [R1+0x1830], R5 ;  /* 0x0018300501007387 */ /* 0x0003e20000100800 */
[----:B0-----:R-:W-:-:S03]  /*29320*/  LEA.HI.X.SX32 R7, R235, R0, 0x1, P0 ;  /* 0x00000000eb077211 */ /* 0x001fc600000f0eff */
[----:B------:R-:W4:Y:S04]  /*29330*/  LDL.LU R235, [R1+0x130] ;  /* 0x0001300001eb7983 */ /* 0x000f280000300800 */
[----:B------:R-:W-:Y:S01]  /*29340*/  STL [R1+0x17fc], R7 ;  /* 0x0017fc0701007387 */ /* 0x000fe20000100800 */
[----:B-1----:R-:W-:-:S05]  /*29350*/  LEA R5, P0, R126, R2, 0x1 ;  /* 0x000000027e057211 */ /* 0x002fca00078008ff */
[----:B------:R0:W-:Y:S04]  /*29360*/  STL [R1+0x1838], R5 ;  /* 0x0018380501007387 */ /* 0x0001e80000100800 */
[----:B------:R-:W-:Y:S01]  /*29370*/  STL [R1+0x1804], R8 ;  /* 0x0018040801007387 */ /* 0x000fe20000100800 */
[----:B0-----:R-:W-:-:S03]  /*29380*/  LEA.HI.X.SX32 R5, R237, R0, 0x1, P5 ;  /* 0x00000000ed057211 */ /* 0x001fc600028f0eff */
        /* <DEDUP_REMOVED lines=23> */
[----:B------:R-:W-:Y:S01]  /*29500*/  STL [R1+0x182c], R5 ;  /* 0x00182c0501007387 */ /* 0x000fe20000100800 */
[----:B------:R-:W-:Y:S02]  /*29510*/  LEA R8, P1, R144, R2, 0x1 ;  /* 0x0000000290087211 */ /* 0x000fe400078208ff */
[----:B0-----:R-:W-:-:S03]  /*29520*/  LEA.HI.X.SX32 R7, R126, R0, 0x1, P0 ;  /* 0x000000007e077211 */ /* 0x001fc600000f0eff */
[----:B------:R-:W-:Y:S04]  /*29530*/  STL [R1+0x1868], R8 ;  /* 0x0018680801007387 */ /* 0x000fe80000100800 */
[----:B------:R-:W4:Y:S04]  /*29540*/  LDL.LU R120, [R1+0x10c] ;  /* 0x00010c0001787983 */ /* 0x000f280000300800 */
[----:B------:R0:W-:Y:S02]  /*29550*/  STL [R1+0x1834], R7 ;  /* 0x0018340701007387 */ /* 0x0001e40000100800 */
[----:B0-----:R-:W-:-:S02]  /*29560*/  LEA.HI.X.SX32 R7, R130, R0, 0x1, P6 ;  /* 0x0000000082077211 */ /* 0x001fc400030f0eff */
[----:B------:R-:W-:-:S05]  /*29570*/  LEA R5, P0, R145, R2, 0x1 ;  /* 0x0000000291057211 */ /* 0x000fca00078008ff */
[----:B------:R-:W-:Y:S04]  /*29580*/  STL [R1+0x1870], R5 ;  /* 0x0018700501007387 */ /* 0x000fe80000100800 */
[----:B------:R-:W4:Y:S04]  /*29590*/  LDL.LU R122, [R1+0x104] ;  /* 0x00010400017a7983 */ /* 0x000f280000300800 */
[----:B------:R0:W-:Y:S02]  /*295a0*/  STL [R1+0x183c], R7 ;  /* 0x00183c0701007387 */ /* 0x0001e40000100800 */
[----:B0-----:R-:W-:-:S02]  /*295b0*/  LEA.HI.X.SX32 R7, R131, R0, 0x1, P5 ;  /* 0x0000000083077211 */ /* 0x001fc400028f0eff */
[----:B--2---:R-:W-:-:S05]  /*295c0*/  LEA R5, P6, R161, R2, 0x1 ;  /* 0x00000002a1057211 */ /* 0x004fca00078c08ff */
[----:B------:R-:W-:Y:S04]  /*295d0*/  STL [R1+0x1878], R5 ;  /* 0x0018780501007387 */ /* 0x000fe80000100800 */
[----:B------:R-:W2:Y:S04]  /*295e0*/  LDL.LU R126, [R1+0x100] ;  /* 0x00010000017e7983 */ /* 0x000ea80000300800 */
[----:B------:R0:W-:Y:S02]  /*295f0*/  STL [R1+0x1844], R7 ;  /* 0x0018440701007387 */ /* 0x0001e40000100800 */
[----:B0-----:R-:W-:-:S02]  /*29600*/  LEA.HI.X.SX32 R7, R137, R0, 0x1, P4 ;  /* 0x0000000089077211 */ /* 0x001fc400020f0eff */
[----:B---3--:R-:W-:-:S05]  /*29610*/  LEA R5, P5, R192, R2, 0x1 ;  /* 0x00000002c0057211 */ /* 0x008fca00078a08ff */
[----:B------:R4:W-:Y:S04]  /*29620*/  STL [R1+0x1880], R5 ;  /* 0x0018800501007387 */ /* 0x0009e80000100800 */
[----:B------:R-:W3:Y:S04]  /*29630*/  LDL.LU R130, [R1+0xfc] ;  /* 0x0000fc0001827983 */ /* 0x000ee80000300800 */
[----:B------:R0:W-:Y:S01]  /*29640*/  STL [R1+0x184c], R7 ;  /* 0x00184c0701007387 */ /* 0x0001e20000100800 */
[----:B----4-:R-:W-:Y:S02]  /*29650*/  LEA R5, P4, R231, R2, 0x1 ;  /* 0x00000002e7057211 */ /* 0x010fe400078808ff */
[----:B0-----:R-:W-:-:S03]  /*29660*/  LEA.HI.X.SX32 R7, R139, R0, 0x1, P3 ;  /* 0x000000008b077211 */ /* 0x001fc600018f0eff */
[----:B------:R0:W-:Y:S04]  /*29670*/  STL [R1+0x1888], R5 ;  /* 0x0018880501007387 */ /* 0x0001e80000100800 */
[----:B------:R-:W4:Y:S04]  /*29680*/  LDL.LU R131, [R1+0xf4] ;  /* 0x0000f40001837983 */ /* 0x000f280000300800 */
[----:B------:R1:W-:Y:S01]  /*29690*/  STL [R1+0x1854], R7 ;  /* 0x0018540701007387 */ /* 0x0003e20000100800 */
[----:B0-----:R-:W-:Y:S02]  /*296a0*/  LEA R5, P3, R235, R2, 0x1 ;  /* 0x00000002eb057211 */ /* 0x001fe400078608ff */
[----:B-1----:R-:W-:-:S03]  /*296b0*/  LEA.HI.X.SX32 R7, R142, R0, 0x1, P2 ;  /* 0x000000008e077211 */ /* 0x002fc600010f0eff */
[----:B------:R-:W-:Y:S04]  /*296c0*/  STL [R1+0x1890], R5 ;  /* 0x0018900501007387 */ /* 0x000fe80000100800 */
[----:B------:R-:W4:Y:S04]  /*296d0*/  LDL.LU R137, [R1+0xf0] ;  /* 0x0000f00001897983 */ /* 0x000f280000300800 */
[----:B------:R0:W-:Y:S04]  /*296e0*/  STL [R1+0x185c], R7 ;  /* 0x00185c0701007387 */ /* 0x0001e80000100800 */
[----:B------:R-:W4:Y:S01]  /*296f0*/  LDL.LU R139, [R1+0xec] ;  /* 0x0000ec00018b7983 */ /* 0x000f220000300800 */
[----:B0-----:R-:W-:-:S02]  /*29700*/  LEA.HI.X.SX32 R7, R144, R0, 0x1, P1 ;  /* 0x0000000090077211 */ /* 0x001fc400008f0eff */
        /* <DEDUP_REMOVED lines=11> */
[----:B------:R0:W-:Y:S04]  /*297c0*/  STL [R1+0x18a8], R5 ;  /* 0x0018a80501007387 */ /* 0x0001e80000100800 */
[----:B------:R-:W4:Y:S04]  /*297d0*/  LDL.LU R145, [R1+0xdc] ;  /* 0x0000dc0001917983 */ /* 0x000f280000300800 */
[----:B------:R1:W-:Y:S01]  /*297e0*/  STL [R1+0x1874], R7 ;  /* 0x0018740701007387 */ /* 0x0003e20000100800 */
[----:B0-----:R-:W-:-:S05]  /*297f0*/  LEA R5, P6, R118, R2, 0x1 ;  /* 0x0000000276057211 */ /* 0x001fca00078c08ff */
[----:B------:R0:W-:Y:S01]  /*29800*/  STL [R1+0x18b0], R5 ;  /* 0x0018b00501007387 */ /* 0x0001e20000100800 */
[----:B-1----:R-:W-:-:S03]  /*29810*/  LEA.HI.X.SX32 R7, R192, R0, 0x1, P5 ;  /* 0x00000000c0077211 */ /* 0x002fc600028f0eff */
[----:B------:R-:W4:Y:S04]  /*29820*/  LDL.LU R161, [R1+0xd8] ;  /* 0x0000d80001a17983 */ /* 0x000f280000300800 */
[----:B------:R1:W-:Y:S01]  /*29830*/  STL [R1+0x187c], R7 ;  /* 0x00187c0701007387 */ /* 0x0003e20000100800 */
[----:B0-----:R-:W-:-:S05]  /*29840*/  LEA R5, P5, R119, R2, 0x1 ;  /* 0x0000000277057211 */ /* 0x001fca00078a08ff */
[----:B------:R-:W-:Y:S04]  /*29850*/  STL [R1+0x18b8], R5 ;  /* 0x0018b80501007387 */ /* 0x000fe80000100800 */
[----:B------:R-:W4:Y:S01]  /*29860*/  LDL.LU R192, [R1+0xd4] ;  /* 0x0000d40001c07983 */ /* 0x000f220000300800 */
[----:B-1----:R-:W-:-:S05]  /*29870*/  LEA.HI.X.SX32 R7, R231, R0, 0x1, P4 ;  /* 0x00000000e7077211 */ /* 0x002fca00020f0eff */
        /* <DEDUP_REMOVED lines=9> */
[----:B------:R-:W-:-:S05]  /*29910*/  LEA R5, P3, R122, R2, 0x1 ;  /* 0x000000027a057211 */ /* 0x000fca00078608ff */
[----:B------:R2:W-:Y:S04]  /*29920*/  STL [R1+0x18c8], R5 ;  /* 0x0018c80501007387 */ /* 0x0005e80000100800 */
[----:B------:R-:W-:Y:S04]  /*29930*/  STL [R1+0x1894], R7 ;  /* 0x0018940701007387 */ /* 0x000fe80000100800 */
[----:B------:R-:W4:Y:S01]  /*29940*/  LDL.LU R237, [R1+0xc8] ;  /* 0x0000c80001ed7983 */ /* 0x000f220000300800 */
[----:B--2---:R-:W-:-:S05]  /*29950*/  LEA R5, P2, R126, R2, 0x1 ;  /* 0x000000027e057211 */ /* 0x004fca00078408ff */
[----:B------:R0:W-:Y:S04]  /*29960*/  STL [R1+0x18d0], R5 ;  /* 0x0018d00501007387 */ /* 0x0001e80000100800 */
[----:B------:R4:W-:Y:S01]  /*29970*/  STL [R1+0x189c], R8 ;  /* 0x00189c0801007387 */ /* 0x0009e20000100800 */
[----:B0-----:R-:W-:-:S03]  /*29980*/  LEA.HI.X.SX32 R5, R4, R0, 0x1, P0 ;  /* 0x0000000004057211 */ /* 0x001fc600000f0eff */
[----:B------:R-:W2:Y:S01]  /*29990*/  LDL.LU R4, [R1+0xb4] ;  /* 0x0000b40001047983 */ /* 0x000ea20000300800 */
[----:B---3--:R-:W-:-:S05]  /*299a0*/  LEA R7, P1, R130, R2, 0x1 ;  /* 0x0000000282077211 */ /* 0x008fca00078208ff */
[----:B------:R0:W-:Y:S04]  /*299b0*/  STL [R1+0x18d8], R7 ;  /* 0x0018d80701007387 */ /* 0x0001e80000100800 */
[----:B------:R-:W-:Y:S01]  /*299c0*/  STL [R1+0x18a4], R5 ;  /* 0x0018a40501007387 */ /* 0x000fe20000100800 */
[----:B----4-:R-:W-:Y:S02]  /*299d0*/  LEA R8, P0, R131, R2, 0x1 ;  /* 0x0000000283087211 */ /* 0x010fe400078008ff */
[----:B0-----:R-:W-:-:S03]  /*299e0*/  LEA.HI.X.SX32 R7, R118, R0, 0x1, P6 ;  /* 0x0000000076077211 */ /* 0x001fc600030f0eff */
[----:B------:R0:W-:Y:S04]  /*299f0*/  STL [R1+0x18e0], R8 ;  /* 0x0018e00801007387 */ /* 0x0001e80000100800 */
[----:B------:R-:W3:Y:S01]  /*29a00*/  LDL.LU R113, [R1+0xac] ;  /* 0x0000ac0001717983 */ /* 0x000ee20000300800 */
[----:B0-----:R-:W-:Y:S02]  /*29a10*/  LEA.HI.X.SX32 R8, R119, R0, 0x1, P5 ;  /* 0x0000000077087211 */ /* 0x001fe400028f0eff */
[-C--:B------:R-:W-:Y:S01]  /*29a20*/  LEA R5, P6, R137, R2.reuse, 0x1 ;  /* 0x0000000289057211 */ /* 0x080fe200078c08ff */
[----:B------:R0:W-:Y:S04]  /*29a30*/  STL [R1+0x18ac], R7 ;  /* 0x0018ac0701007387 */ /* 0x0001e80000100800 */
[----:B------:R1:W-:Y:S04]  /*29a40*/  STL [R1+0x18e8], R5 ;  /* 0x0018e80501007387 */ /* 0x0003e80000100800 */
[----:B------:R4:W-:Y:S01]  /*29a50*/  STL [R1+0x18b4], R8 ;  /* 0x0018b40801007387 */ /* 0x0009e20000100800 */
[----:B0-----:R-:W-:-:S03]  /*29a60*/  LEA R7, P5, R139, R2, 0x1 ;  /* 0x000000028b077211 */ /* 0x001fc600078a08ff */
[----:B------:R-:W3:Y:S01]  /*29a70*/  LDL.LU R114, [R1+0xa8] ;  /* 0x0000a80001727983 */ /* 0x000ee20000300800 */
[----:B-1----:R-:W-:-:S03]  /*29a80*/  LEA.HI.X.SX32 R5, R120, R0, 0x1, P4 ;  /* 0x0000000078057211 */ /* 0x002fc600020f0eff */
[----:B------:R0:W-:Y:S04]  /*29a90*/  STL [R1+0x18f0], R7 ;  /* 0x0018f00701007387 */ /* 0x0001e80000100800 */
[----:B------:R-:W-:Y:S01]  /*29aa0*/  STL [R1+0x18bc], R5 ;  /* 0x0018bc0501007387 */ /* 0x000fe20000100800 */
[----:B----4-:R-:W-:Y:S02]  /*29ab0*/  LEA R8, P4, R142, R2, 0x1 ;  /* 0x000000028e087211 */ /* 0x010fe400078808ff */
[----:B0-----:R-:W-:-:S03]  /*29ac0*/  LEA.HI.X.SX32 R7, R122, R0, 0x1, P3 ;  /* 0x000000007a077211 */ /* 0x001fc600018f0eff */
[----:B------:R0:W-:Y:S04]  /*29ad0*/  STL [R1+0x18f8], R8 ;  /* 0x0018f80801007387 */ /* 0x0001e80000100800 */
[----:B------:R-:W4:Y:S01]  /*29ae0*/  LDL.LU R115, [R1+0xa4] ;  /* 0x0000a40001737983 */ /* 0x000f220000300800 */
[----:B0-----:R-:W-:Y:S02]  /*29af0*/  LEA.HI.X.SX32 R8, R126, R0, 0x1, P2 ;  /* 0x000000007e087211 */ /* 0x001fe400010f0eff */
[----:B------:R-:W-:Y:S01]  /*29b00*/  LEA R5, P3, R144, R2, 0x1 ;  /* 0x0000000290057211 */ /* 0x000fe200078608ff */
[----:B------:R-:W-:Y:S04]  /*29b10*/  STL [R1+0x18c4], R7 ;  /* 0x0018c40701007387 */ /* 0x000fe80000100800 */
[----:B------:R0:W-:Y:S04]  /*29b20*/  STL [R1+0x1900], R5 ;  /* 0x0019000501007387 */ /* 0x0001e80000100800 */
[----:B------:R1:W-:Y:S04]  /*29b30*/  STL [R1+0x18cc], R8 ;  /* 0x0018cc0801007387 */ /* 0x0003e80000100800 */
[----:B------:R-:W4:Y:S01]  /*29b40*/  LDL.LU R116, [R1+0x9c] ;  /* 0x00009c0001747983 */ /* 0x000f220000300800 */
[----:B0-----:R-:W-:-:S02]  /*29b50*/  LEA.HI.X.SX32 R5, R130, R0, 0x1, P1 ;  /* 0x0000000082057211 */ /* 0x001fc400008f0eff */
[----:B------:R-:W-:-:S05]  /*29b60*/  LEA R7, P2, R145, R2, 0x1 ;  /* 0x0000000291077211 */ /* 0x000fca00078408ff */
[----:B------:R0:W-:Y:S04]  /*29b70*/  STL [R1+0x1908], R7 ;  /* 0x0019080701007387 */ /* 0x0001e80000100800 */
[----:B------:R-:W-:Y:S01]  /*29b80*/  STL [R1+0x18d4], R5 ;  /* 0x0018d40501007387 */ /* 0x000fe20000100800 */
[----:B-1----:R-:W-:Y:S02]  /*29b90*/  LEA R8, P1, R161, R2, 0x1 ;  /* 0x00000002a1087211 */ /* 0x002fe400078208ff */
[----:B0-----:R-:W-:-:S03]  /*29ba0*/  LEA.HI.X.SX32 R7, R131, R0, 0x1, P0 ;  /* 0x0000000083077211 */ /* 0x001fc600000f0eff */
[----:B------:R0:W-:Y:S04]  /*29bb0*/  STL [R1+0x1910], R8 ;  /* 0x0019100801007387 */ /* 0x0001e80000100800 */
[----:B------:R-:W4:Y:S01]  /*29bc0*/  LDL.LU R118, [R1+0x98] ;  /* 0x0000980001767983 */ /* 0x000f220000300800 */
[----:B0-----:R-:W-:-:S03]  /*29bd0*/  LEA.HI.X.SX32 R8, R137, R0, 0x1, P6 ;  /* 0x0000000089087211 */ /* 0x001fc600030f0eff */
[----:B------:R0:W-:Y:S01]  /*29be0*/  STL [R1+0x18dc], R7 ;  /* 0x0018dc0701007387 */ /* 0x0001e20000100800 */
[----:B------:R-:W-:-:S05]  /*29bf0*/  LEA R5, P0, R192, R2, 0x1 ;  /* 0x00000002c0057211 */ /* 0x000fca00078008ff */
[----:B------:R1:W-:Y:S04]  /*29c00*/  STL [R1+0x1918], R5 ;  /* 0x0019180501007387 */ /* 0x0003e80000100800 */
[----:B------:R-:W-:Y:S04]  /*29c10*/  STL [R1+0x18e4], R8 ;  /* 0x0018e40801007387 */ /* 0x000fe80000100800 */
[----:B------:R-:W4:Y:S01]  /*29c20*/  LDL.LU R119, [R1+0x90] ;  /* 0x0000900001777983 */ /* 0x000f220000300800 */
[----:B0-----:R-:W-:Y:S02]  /*29c30*/  LEA R7, P6, R231, R2, 0x1 ;  /* 0x00000002e7077211 */ /* 0x001fe400078c08ff */
[----:B-1----:R-:W-:-:S03]  /*29c40*/  LEA.HI.X.SX32 R5, R139, R0, 0x1, P5 ;  /* 0x000000008b057211 */ /* 0x002fc600028f0eff */
[----:B------:R0:W-:Y:S04]  /*29c50*/  STL [R1+0x1920], R7 ;  /* 0x0019200701007387 */ /* 0x0001e80000100800 */
[----:B------:R-:W-:Y:S01]  /*29c60*/  STL [R1+0x18ec], R5 ;  /* 0x0018ec0501007387 */ /* 0x000fe20000100800 */
[----:B0-----:R-:W-:Y:S02]  /*29c70*/  LEA.HI.X.SX32 R7, R142, R0, 0x1, P4 ;  /* 0x000000008e077211 */ /* 0x001fe400020f0eff */
[----:B------:R-:W-:-:S05]  /*29c80*/  LEA R8, P5, R235, R2, 0x1 ;  /* 0x00000002eb087211 */ /* 0x000fca00078a08ff */
[----:B------:R-:W-:Y:S04]  /*29c90*/  STL [R1+0x1928], R8 ;  /* 0x0019280801007387 */ /* 0x000fe80000100800 */
[----:B------:R-:W4:Y:S04]  /*29ca0*/  LDL.LU R120, [R1+0x8c] ;  /* 0x00008c0001787983 */ /* 0x000f280000300800 */
[----:B------:R0:W-:Y:S02]  /*29cb0*/  STL [R1+0x18f4], R7 ;  /* 0x0018f40701007387 */ /* 0x0001e40000100800 */
[----:B0-----:R-:W-:-:S02]  /*29cc0*/  LEA.HI.X.SX32 R7, R144, R0, 0x1, P3 ;  /* 0x0000000090077211 */ /* 0x001fc400018f0eff */
[----:B------:R-:W-:-:S05]  /*29cd0*/  LEA R5, P4, R237, R2, 0x1 ;  /* 0x00000002ed057211 */ /* 0x000fca00078808ff */
[----:B------:R-:W-:Y:S04]  /*29ce0*/  STL [R1+0x1930], R5 ;  /* 0x0019300501007387 */ /* 0x000fe80000100800 */
[----:B------:R-:W4:Y:S04]  /*29cf0*/  LDL.LU R122, [R1+0x84] ;  /* 0x00008400017a7983 */ /* 0x000f280000300800 */
[----:B------:R0:W-:Y:S04]  /*29d00*/  STL [R1+0x18fc], R7 ;  /* 0x0018fc0701007387 */ /* 0x0001e80000100800 */
[----:B------:R-:W4:Y:S01]  /*29d10*/  LDL.LU R126, [R1+0x80] ;  /* 0x00008000017e7983 */ /* 0x000f220000300800 */
[----:B0-----:R-:W-:-:S02]  /*29d20*/  LEA.HI.X.SX32 R7, R145, R0, 0x1, P2 ;  /* 0x0000000091077211 */ /* 0x001fc400010f0eff */
[----:B--2---:R-:W-:-:S05]  /*29d30*/  LEA R5, P3, R4, R2, 0x1 ;  /* 0x0000000204057211 */ /* 0x004fca00078608ff */
[----:B------:R-:W-:Y:S04]  /*29d40*/  STL [R1+0x1938], R5 ;  /* 0x0019380501007387 */ /* 0x000fe80000100800 */
[----:B------:R-:W2:Y:S04]  /*29d50*/  LDL.LU R130, [R1+0x78] ;  /* 0x0000780001827983 */ /* 0x000ea80000300800 */
[----:B------:R0:W-:Y:S04]  /*29d60*/  STL [R1+0x1904], R7 ;  /* 0x0019040701007387 */ /* 0x0001e80000100800 */
[----:B------:R-:W2:Y:S01]  /*29d70*/  LDL.LU R131, [R1+0x74] ;  /* 0x0000740001837983 */ /* 0x000ea20000300800 */
[----:B0-----:R-:W-:-:S02]  /*29d80*/  LEA.HI.X.SX32 R7, R161, R0, 0x1, P1 ;  /* 0x00000000a1077211 */ /* 0x001fc400008f0eff */
[----:B---3--:R-:W-:-:S05]  /*29d90*/  LEA R5, P2, R113, R2, 0x1 ;  /* 0x0000000271057211 */ /* 0x008fca00078408ff */
[----:B------:R0:W-:Y:S04]  /*29da0*/  STL [R1+0x1940], R5 ;  /* 0x0019400501007387 */ /* 0x0001e80000100800 */
[----:B------:R-:W3:Y:S04]  /*29db0*/  LDL.LU R137, [R1+0x70] ;  /* 0x0000700001897983 */ /* 0x000ee80000300800 */
[----:B------:R1:W-:Y:S04]  /*29dc0*/  STL [R1+0x190c], R7 ;  /* 0x00190c0701007387 */ /* 0x0003e80000100800 */
[----:B------:R-:W3:Y:S01]  /*29dd0*/  LDL.LU R139, [R1+0x68] ;  /* 0x00006800018b7983 */ /* 0x000ee20000300800 */
[----:B0-----:R-:W-:-:S02]  /*29de0*/  LEA R5, P1, R114, R2, 0x1 ;  /* 0x0000000272057211 */ /* 0x001fc400078208ff */
[----:B-1----:R-:W-:-:S03]  /*29df0*/  LEA.HI.X.SX32 R7, R192, R0, 0x1, P0 ;  /* 0x00000000c0077211 */ /* 0x002fc600000f0eff */
[----:B------:R4:W-:Y:S04]  /*29e00*/  STL [R1+0x1948], R5 ;  /* 0x0019480501007387 */ /* 0x0009e80000100800 */
[----:B------:R-:W3:Y:S04]  /*29e10*/  LDL.LU R142, [R1+0x64] ;  /* 0x00006400018e7983 */ /* 0x000ee80000300800 */
[----:B------:R0:W-:Y:S04]  /*29e20*/  STL [R1+0x1914], R7 ;  /* 0x0019140701007387 */ /* 0x0001e80000100800 */
[----:B------:R-:W3:Y:S01]  /*29e30*/  LDL.LU R144, [R1+0x5c] ;  /* 0x00005c0001907983 */ /* 0x000ee20000300800 */
[----:B----4-:R-:W-:-:S02]  /*29e40*/  LEA R5, P0, R115, R2, 0x1 ;  /* 0x0000000273057211 */ /* 0x010fc400078008ff */
[----:B0-----:R-:W-:-:S03]  /*29e50*/  LEA.HI.X.SX32 R7, R231, R0, 0x1, P6 ;  /* 0x00000000e7077211 */ /* 0x001fc600030f0eff */
[----:B------:R0:W-:Y:S04]  /*29e60*/  STL [R1+0x1950], R5 ;  /* 0x0019500501007387 */ /* 0x0001e80000100800 */
[----:B------:R-:W4:Y:S04]  /*29e70*/  LDL.LU R145, [R1+0x54] ;  /* 0x0000540001917983 */ /* 0x000f280000300800 */
[----:B------:R1:W-:Y:S04]  /*29e80*/  STL [R1+0x191c], R7 ;  /* 0x00191c0701007387 */ /* 0x0003e80000100800 */
[----:B------:R-:W4:Y:S01]  /*29e90*/  LDL.LU R161, [R1+0x4c] ;  /* 0x00004c0001a17983 */ /* 0x000f220000300800 */
[----:B0-----:R-:W-:-:S02]  /*29ea0*/  LEA R5, P6, R116, R2, 0x1 ;  /* 0x0000000274057211 */ /* 0x001fc400078c08ff */
        /* <DEDUP_REMOVED lines=15> */
[----:B------:R0:W-:Y:S02]  /*29fa0*/  STL [R1+0x1934], R7 ;  /* 0x0019340701007387 */ /* 0x0001e40000100800 */
[----:B0-----:R-:W-:-:S02]  /*29fb0*/  LEA.HI.X.SX32 R7, R113, R0, 0x1, P2 ;  /* 0x0000000071077211 */ /* 0x001fc400010f0eff */
[----:B------:R-:W-:-:S05]  /*29fc0*/  LEA R5, P3, R120, R2, 0x1 ;  /* 0x0000000278057211 */ /* 0x000fca00078608ff */
[----:B------:R0:W-:Y:S04]  /*29fd0*/  STL [R1+0x1970], R5 ;  /* 0x0019700501007387 */ /* 0x0001e80000100800 */
[----:B------:R1:W-:Y:S01]  /*29fe0*/  STL [R1+0x193c], R7 ;  /* 0x00193c0701007387 */ /* 0x0003e20000100800 */
[----:B0-----:R-:W-:Y:S02]  /*29ff0*/  LEA.HI.X.SX32 R5, R114, R0, 0x1, P1 ;  /* 0x0000000072057211 */ /* 0x001fe400008f0eff */
[----:B------:R-:W-:-:S05]  /*2a000*/  LEA R8, P2, R122, R2, 0x1 ;  /* 0x000000027a087211 */ /* 0x000fca00078408ff */
[----:B------:R0:W-:Y:S01]  /*2a010*/  STL [R1+0x1978], R8 ;  /* 0x0019780801007387 */ /* 0x0001e20000100800 */
[----:B-1----:R-:W-:-:S03]  /*2a020*/  LEA R7, P1, R126, R2, 0x1 ;  /* 0x000000027e077211 */ /* 0x002fc600078208ff */
[----:B------:R-:W-:Y:S04]  /*2a030*/  STL [R1+0x1944], R5 ;  /* 0x0019440501007387 */ /* 0x000fe80000100800 */
[----:B------:R1:W-:Y:S01]  /*2a040*/  STL [R1+0x1980], R7 ;  /* 0x0019800701007387 */ /* 0x0003e20000100800 */
[----:B0-----:R-:W-:-:S05]  /*2a050*/  LEA.HI.X.SX32 R8, R115, R0, 0x1, P0 ;  /* 0x0000000073087211 */ /* 0x001fca00000f0eff */
[----:B------:R0:W-:Y:S01]  /*2a060*/  STL [R1+0x194c], R8 ;  /* 0x00194c0801007387 */ /* 0x0001e20000100800 */
[----:B-1----:R-:W-:Y:S02]  /*2a070*/  LEA.HI.X.SX32 R7, R116, R0, 0x1, P6 ;  /* 0x0000000074077211 */ /* 0x002fe400030f0eff */
[----:B--2---:R-:W-:-:S05]  /*2a080*/  LEA R5, P0, R130, R2, 0x1 ;  /* 0x0000000282057211 */ /* 0x004fca00078008ff */
[----:B------:R1:W-:Y:S01]  /*2a090*/  STL [R1+0x1988], R5 ;  /* 0x0019880501007387 */ /* 0x0003e20000100800 */
[----:B0-----:R-:W-:-:S03]  /*2a0a0*/  LEA R8, P6, R131, R2, 0x1 ;  /* 0x0000000283087211 */ /* 0x001fc600078c08ff */
[----:B------:R-:W-:Y:S01]  /*2a0b0*/  STL [R1+0x1954], R7 ;  /* 0x0019540701007387 */ /* 0x000fe20000100800 */
[----:B-1----:R-:W-:-:S03]  /*2a0c0*/  LEA.HI.X.SX32 R5, R118, R0, 0x1, P5 ;  /* 0x0000000076057211 */ /* 0x002fc600028f0eff */
[----:B------:R0:W-:Y:S04]  /*2a0d0*/  STL [R1+0x1990], R8 ;  /* 0x0019900801007387 */ /* 0x0001e80000100800 */
[----:B------:R1:W-:Y:S01]  /*2a0e0*/  STL [R1+0x195c], R5 ;  /* 0x00195c0501007387 */ /* 0x0003e20000100800 */
[----:B0-----:R-:W-:Y:S02]  /*2a0f0*/  LEA.HI.X.SX32 R8, R119, R0, 0x1, P4 ;  /* 0x0000000077087211 */ /* 0x001fe400020f0eff */
[----:B---3--:R-:W-:-:S05]  /*2a100*/  LEA R7, P5, R137, R2, 0x1 ;  /* 0x0000000289077211 */ /* 0x008fca00078a08ff */
[----:B------:R0:W-:Y:S01]  /*2a110*/  STL [R1+0x1998], R7 ;  /* 0x0019980701007387 */ /* 0x0001e20000100800 */
[----:B-1----:R-:W-:-:S03]  /*2a120*/  LEA R5, P4, R139, R2, 0x1 ;  /* 0x000000028b057211 */ /* 0x002fc600078808ff */
[----:B------:R1:W-:Y:S01]  /*2a130*/  STL [R1+0x1964], R8 ;  /* 0x0019640801007387 */ /* 0x0003e20000100800 */
[----:B0-----:R-:W-:-:S03]  /*2a140*/  LEA.HI.X.SX32 R7, R120, R0, 0x1, P3 ;  /* 0x0000000078077211 */ /* 0x001fc600018f0eff */
[----:B------:R0:W-:Y:S04]  /*2a150*/  STL [R1+0x19a0], R5 ;  /* 0x0019a00501007387 */ /* 0x0001e80000100800 */
[----:B------:R2:W-:Y:S01]  /*2a160*/  STL [R1+0x196c], R7 ;  /* 0x00196c0701007387 */ /* 0x0005e20000100800 */
[----:B-1----:R-:W-:Y:S02]  /*2a170*/  LEA R8, P3, R142, R2, 0x1 ;  /* 0x000000028e087211 */ /* 0x002fe400078608ff */
[----:B0-----:R-:W-:-:S03]  /*2a180*/  LEA.HI.X.SX32 R5, R122, R0, 0x1, P2 ;  /* 0x000000007a057211 */ /* 0x001fc600010f0eff */
[----:B------:R0:W-:Y:S01]  /*2a190*/  STL [R1+0x19a8], R8 ;  /* 0x0019a80801007387 */ /* 0x0001e20000100800 */
[----:B--2---:R-:W-:-:S03]  /*2a1a0*/  LEA R7, P2, R144, R2, 0x1 ;  /* 0x0000000290077211 */ /* 0x004fc600078408ff */
[----:B------:R-:W-:Y:S04]  /*2a1b0*/  STL [R1+0x1974], R5 ;  /* 0x0019740501007387 */ /* 0x000fe80000100800 */
[----:B------:R1:W-:Y:S01]  /*2a1c0*/  STL [R1+0x19b0], R7 ;  /* 0x0019b00701007387 */ /* 0x0003e20000100800 */
[----:B0-----:R-:W-:-:S05]  /*2a1d0*/  LEA.HI.X.SX32 R8, R126, R0, 0x1, P1 ;  /* 0x000000007e087211 */ /* 0x001fca00008f0eff */
[----:B------:R0:W-:Y:S01]  /*2a1e0*/  STL [R1+0x197c], R8 ;  /* 0x00197c0801007387 */ /* 0x0001e20000100800 */
[----:B-1----:R-:W-:Y:S02]  /*2a1f0*/  LEA.HI.X.SX32 R7, R130, R0, 0x1, P0 ;  /* 0x0000000082077211 */ /* 0x002fe400000f0eff */
[----:B----4-:R-:W-:-:S05]  /*2a200*/  LEA R5, P1, R145, R2, 0x1 ;  /* 0x0000000291057211 */ /* 0x010fca00078208ff */
[----:B------:R1:W-:Y:S01]  /*2a210*/  STL [R1+0x19b8], R5 ;  /* 0x0019b80501007387 */ /* 0x0003e20000100800 */
[----:B0-----:R-:W-:-:S03]  /*2a220*/  LEA R8, P0, R161, R2, 0x1 ;  /* 0x00000002a1087211 */ /* 0x001fc600078008ff */
[----:B------:R0:W-:Y:S01]  /*2a230*/  STL [R1+0x1984], R7 ;  /* 0x0019840701007387 */ /* 0x0001e20000100800 */
[----:B-1----:R-:W-:-:S03]  /*2a240*/  LEA.HI.X.SX32 R5, R131, R0, 0x1, P6 ;  /* 0x0000000083057211 */ /* 0x002fc600030f0eff */
[----:B------:R1:W-:Y:S01]  /*2a250*/  STL [R1+0x19c0], R8 ;  /* 0x0019c00801007387 */ /* 0x0003e20000100800 */
[----:B0-----:R-:W-:-:S03]  /*2a260*/  LEA R7, P6, R192, R2, 0x1 ;  /* 0x00000002c0077211 */ /* 0x001fc600078c08ff */
[----:B------:R0:W-:Y:S01]  /*2a270*/  STL [R1+0x198c], R5 ;  /* 0x00198c0501007387 */ /* 0x0001e20000100800 */
[----:B-1----:R-:W-:-:S03]  /*2a280*/  LEA.HI.X.SX32 R8, R137, R0, 0x1, P5 ;  /* 0x0000000089087211 */ /* 0x002fc600028f0eff */
[----:B------:R1:W-:Y:S01]  /*2a290*/  STL [R1+0x19c8], R7 ;  /* 0x0019c80701007387 */ /* 0x0003e20000100800 */
[----:B0-----:R-:W-:-:S03]  /*2a2a0*/  LEA R5, P5, R231, R2, 0x1 ;  /* 0x00000002e7057211 */ /* 0x001fc600078a08ff */
[----:B------:R-:W-:Y:S01]  /*2a2b0*/  STL [R1+0x1994], R8 ;  /* 0x0019940801007387 */ /* 0x000fe20000100800 */
[----:B-1----:R-:W-:-:S03]  /*2a2c0*/  LEA.HI.X.SX32 R7, R139, R0, 0x1, P4 ;  /* 0x000000008b077211 */ /* 0x002fc600020f0eff */
        /* <DEDUP_REMOVED lines=11> */
[-C--:B------:R-:W-:Y:S02]  /*2a380*/  LEA R5, P2, R4, R2.reuse, 0x1 ;  /* 0x0000000204057211 */ /* 0x080fe400078408ff */
[----:B0-----:R-:W-:-:S03]  /*2a390*/  LEA R8, P1, R153, R2, 0x1 ;  /* 0x0000000299087211 */ /* 0x001fc600078208ff */
[----:B------:R0:W-:Y:S04]  /*2a3a0*/  STL [R1+0x19e8], R5 ;  /* 0x0019e80501007387 */ /* 0x0001e80000100800 */
[----:B------:R1:W-:Y:S01]  /*2a3b0*/  STL [R1+0x19b4], R7 ;  /* 0x0019b40701007387 */ /* 0x0003e20000100800 */
[----:B0-----:R-:W-:-:S03]  /*2a3c0*/  LEA.HI.X.SX32 R5, R161, R0, 0x1, P0 ;  /* 0x00000000a1057211 */ /* 0x001fc600000f0eff */
[----:B------:R0:W-:Y:S01]  /*2a3d0*/  STL [R1+0x19f0], R8 ;  /* 0x0019f00801007387 */ /* 0x0001e20000100800 */
[----:B-1----:R-:W-:-:S03]  /*2a3e0*/  LEA R7, P0, R154, R2, 0x1 ;  /* 0x000000029a077211 */ /* 0x002fc600078008ff */
[----:B------:R1:W-:Y:S04]  /*2a3f0*/  STL [R1+0x19bc], R5 ;  /* 0x0019bc0501007387 */ /* 0x0003e80000100800 */
[----:B------:R2:W-:Y:S01]  /*2a400*/  STL [R1+0x19f8], R7 ;  /* 0x0019f80701007387 */ /* 0x0005e20000100800 */
[----:B0-----:R-:W-:Y:S02]  /*2a410*/  LEA.HI.X.SX32 R8, R192, R0, 0x1, P6 ;  /* 0x00000000c0087211 */ /* 0x001fe400030f0eff */
[----:B-1----:R-:W-:-:S03]  /*2a420*/  LEA R5, P6, R3, R2, 0x1 ;  /* 0x0000000203057211 */ /* 0x002fc600078c08ff */
[----:B------:R0:W-:Y:S01]  /*2a430*/  STL [R1+0x19c4], R8 ;  /* 0x0019c40801007387 */ /* 0x0001e20000100800 */
[----:B--2---:R-:W-:-:S03]  /*2a440*/  LEA.HI.X.SX32 R7, R231, R0, 0x1, P5 ;  /* 0x00000000e7077211 */ /* 0x004fc600028f0eff */
[----:B------:R1:W-:Y:S04]  /*2a450*/  STL [R1+0x1a00], R5 ;  /* 0x001a000501007387 */ /* 0x0003e80000100800 */
[----:B------:R2:W-:Y:S01]  /*2a460*/  STL [R1+0x19cc], R7 ;  /* 0x0019cc0701007387 */ /* 0x0005e20000100800 */
[----:B0-----:R-:W-:Y:S02]  /*2a470*/  LEA R8, P5, R252, R2, 0x1 ;  /* 0x00000002fc087211 */ /* 0x001fe400078a08ff */
[----:B-1----:R-:W-:-:S03]  /*2a480*/  LEA.HI.X.SX32 R5, R235, R0, 0x1, P4 ;  /* 0x00000000eb057211 */ /* 0x002fc600020f0eff */
[----:B------:R0:W-:Y:S01]  /*2a490*/  STL [R1+0x1a08], R8 ;  /* 0x001a080801007387 */ /* 0x0001e20000100800 */
[----:B--2---:R-:W-:-:S03]  /*2a4a0*/  LEA R7, P4, R243, R2, 0x1 ;  /* 0x00000002f3077211 */ /* 0x004fc600078808ff */
[----:B------:R1:W-:Y:S04]  /*2a4b0*/  STL [R1+0x19d4], R5 ;  /* 0x0019d40501007387 */ /* 0x0003e80000100800 */
[----:B------:R2:W-:Y:S01]  /*2a4c0*/  STL [R1+0x1a10], R7 ;  /* 0x001a100701007387 */ /* 0x0005e20000100800 */
[----:B0-----:R-:W-:Y:S02]  /*2a4d0*/  LEA.HI.X.SX32 R8, R237, R0, 0x1, P3 ;  /* 0x00000000ed087211 */ /* 0x001fe400018f0eff */
[----:B------:R-:W0:Y:S01]  /*2a4e0*/  LDC R237, c[0x0][0x230] ;  /* 0x00008c00ffed7b82 */ /* 0x000e220000000800 */
[----:B-1----:R-:W-:Y:S02]  /*2a4f0*/  LEA R5, P3, R239, R2, 0x1 ;  /* 0x00000002ef057211 */ /* 0x002fe400078608ff */
[----:B------:R-:W-:Y:S01]  /*2a500*/  STL [R1+0x19dc], R8 ;  /* 0x0019dc0801007387 */ /* 0x000fe20000100800 */
[----:B--2---:R-:W-:-:S02]  /*2a510*/  LEA.HI.X.SX32 R7, R4, R0, 0x1, P2 ;  /* 0x0000000004077211 */ /* 0x004fc400010f0eff */
[----:B------:R-:W-:Y:S01]  /*2a520*/  LEA R4, P2, R149, R2, 0x1 ;  /* 0x0000000295047211 */ /* 0x000fe200078408ff */
[----:B------:R1:W-:Y:S04]  /*2a530*/  STL [R1+0x1a18], R5 ;  /* 0x001a180501007387 */ /* 0x0003e80000100800 */
[----:B------:R2:W-:Y:S01]  /*2a540*/  STL [R1+0x19e4], R7 ;  /* 0x0019e40701007387 */ /* 0x0005e20000100800 */
[----:B-1----:R-:W-:-:S03]  /*2a550*/  LEA.HI.X.SX32 R5, R153, R0, 0x1, P1 ;  /* 0x0000000099057211 */ /* 0x002fc600008f0eff */
[----:B------:R-:W3:Y:S04]  /*2a560*/  LDL.LU R153, [R1+0x1f94] ;  /* 0x001f940001997983 */ /* 0x000ee80000300800 */
[----:B------:R1:W-:Y:S01]  /*2a570*/  STL [R1+0x1a20], R4 ;  /* 0x001a200401007387 */ /* 0x0003e20000100800 */
[----:B--2---:R-:W-:-:S03]  /*2a580*/  LEA.HI.X.SX32 R7, R154, R0, 0x1, P0 ;  /* 0x000000009a077211 */ /* 0x004fc600000f0eff */
[----:B------:R2:W-:Y:S04]  /*2a590*/  STL [R1+0x19ec], R5 ;  /* 0x0019ec0501007387 */ /* 0x0005e80000100800 */
[----:B------:R-:W4:Y:S01]  /*2a5a0*/  LDL.LU R154, [R1+0x1f90] ;  /* 0x001f9000019a7983 */ /* 0x000f220000300800 */
[-C--:B-1----:R-:W-:Y:S02]  /*2a5b0*/  LEA R4, P1, R150, R2.reuse, 0x1 ;  /* 0x0000000296047211 */ /* 0x082fe400078208ff */
[----:B--2---:R-:W-:-:S03]  /*2a5c0*/  LEA R5, P0, R152, R2, 0x1 ;  /* 0x0000000298057211 */ /* 0x004fc600078008ff */
[----:B------:R1:W-:Y:S04]  /*2a5d0*/  STL [R1+0x1a28], R4 ;  /* 0x001a280401007387 */ /* 0x0003e80000100800 */
[----:B------:R2:W-:Y:S01]  /*2a5e0*/  STL [R1+0x19f4], R7 ;  /* 0x0019f40701007387 */ /* 0x0005e20000100800 */
[----:B-1----:R-:W-:-:S03]  /*2a5f0*/  LEA.HI.X.SX32 R4, R3, R0, 0x1, P6 ;  /* 0x0000000003047211 */ /* 0x002fc600030f0eff */
[----:B------:R1:W5:Y:S01]  /*2a600*/  LDL.LU R3, [R1+0x1f8c] ;  /* 0x001f8c0001037983 */ /* 0x0003620000300800 */
[----:B--2---:R-:W-:-:S03]  /*2a610*/  LEA R7, P6, R6, R2, 0x1 ;  /* 0x0000000206077211 */ /* 0x004fc600078c08ff */
[----:B------:R2:W-:Y:S04]  /*2a620*/  STL [R1+0x1a30], R5 ;  /* 0x001a300501007387 */ /* 0x0005e80000100800 */
[----:B------:R0:W-:Y:S01]  /*2a630*/  STL [R1+0x19fc], R4 ;  /* 0x0019fc0401007387 */ /* 0x0001e20000100800 */
[----:B--2---:R-:W-:-:S03]  /*2a640*/  LEA.HI.X.SX32 R5, R252, R0, 0x1, P5 ;  /* 0x00000000fc057211 */ /* 0x004fc600028f0eff */
[----:B------:R2:W-:Y:S01]  /*2a650*/  STL [R1+0x1a38], R7 ;  /* 0x001a380701007387 */ /* 0x0005e20000100800 */
[----:B0-----:R-:W-:-:S03]  /*2a660*/  LEA R4, P5, R155, R2, 0x1 ;  /* 0x000000029b047211 */ /* 0x001fc600078a08ff */
[----:B------:R0:W-:Y:S04]  /*2a670*/  STL [R1+0x1a04], R5 ;  /* 0x001a040501007387 */ /* 0x0001e80000100800 */
[----:B------:R1:W-:Y:S01]  /*2a680*/  STL [R1+0x1a40], R4 ;  /* 0x001a400401007387 */ /* 0x0003e20000100800 */
[----:B--2---:R-:W-:Y:S02]  /*2a690*/  LEA.HI.X.SX32 R7, R243, R0, 0x1, P4 ;  /* 0x00000000f3077211 */ /* 0x004fe400020f0eff */
[----:B0-----:R-:W-:-:S03]  /*2a6a0*/  LEA R5, P4, R156, R2, 0x1 ;  /* 0x000000029c057211 */ /* 0x001fc600078808ff */
[----:B------:R0:W-:Y:S01]  /*2a6b0*/  STL [R1+0x1a0c], R7 ;  /* 0x001a0c0701007387 */ /* 0x0001e20000100800 */
[----:B-1----:R-:W-:-:S03]  /*2a6c0*/  LEA.HI.X.SX32 R4, R239, R0, 0x1, P3 ;  /* 0x00000000ef047211 */ /* 0x002fc600018f0eff */
        /* <DEDUP_REMOVED lines=16> */
[----:B------:R-:W-:Y:S01]  /*2a7d0*/  STL [R1+0x1a68], R7 ;  /* 0x001a680701007387 */ /* 0x000fe20000100800 */
[----:B--2---:R-:W-:-:S03]  /*2a7e0*/  LEA R4, P6, R166, R2, 0x1 ;  /* 0x00000002a6047211 */ /* 0x004fc600078c08ff */
[----:B------:R0:W-:Y:S01]  /*2a7f0*/  STL [R1+0x1a34], R5 ;  /* 0x001a340501007387 */ /* 0x0001e20000100800 */
[----:B------:R-:W-:-:S03]  /*2a800*/  LEA.HI.X.SX32 R6, R155, R0, 0x1, P5 ;  /* 0x000000009b067211 */ /* 0x000fc600028f0eff */
[----:B------:R1:W-:Y:S01]  /*2a810*/  STL [R1+0x1a70], R4 ;  /* 0x001a700401007387 */ /* 0x0003e20000100800 */
        /* <DEDUP_REMOVED lines=637> */
[----:B------:R-:W-:Y:S01]  /*2cff0*/  STL [R1+0x1f34], R6 ;  /* 0x001f340601007387 */ /* 0x000fe20000100800 */
[----:B--2---:R-:W-:Y:S02]  /*2d000*/  LEA.HI.X.SX32 R4, R227, R0, 0x1, P6 ;  /* 0x00000000e3047211 */ /* 0x004fe400030f0eff */
[----:B------:R-:W-:Y:S01]  /*2d010*/  LEA R2, P6, R247, R2, 0x1 ;  /* 0x00000002f7027211 */ /* 0x000fe200078c08ff */
[----:B------:R0:W-:Y:S04]  /*2d020*/  STL [R1+0x1f54], R5 ;  /* 0x001f540501007387 */ /* 0x0001e80000100800 */
[----:B------:R1:W-:Y:S04]  /*2d030*/  STL [R1+0x1f3c], R4 ;  /* 0x001f3c0401007387 */ /* 0x0003e80000100800 */
[----:B------:R2:W-:Y:S01]  /*2d040*/  STL [R1+0x1350], R2 ;  /* 0x0013500201007387 */ /* 0x0005e20000100800 */
[----:B0-----:R-:W-:-:S02]  /*2d050*/  LEA.HI.X.SX32 R5, R229, R0, 0x1, P5 ;  /* 0x00000000e5057211 */ /* 0x001fc400028f0eff */
[----:B-1----:R-:W-:-:S03]  /*2d060*/  LEA.HI.X.SX32 R4, R233, R0, 0x1, P4 ;  /* 0x00000000e9047211 */ /* 0x002fc600020f0eff */
[----:B------:R0:W-:Y:S01]  /*2d070*/  STL [R1+0xf40], R5 ;  /* 0x000f400501007387 */ /* 0x0001e20000100800 */
[----:B--2---:R-:W-:-:S03]  /*2d080*/  LEA.HI.X.SX32 R2, R250, R0, 0x1, P3 ;  /* 0x00000000fa027211 */ /* 0x004fc600018f0eff */
[----:B------:R1:W-:Y:S04]  /*2d090*/  STL [R1+0x1340], R4 ;  /* 0x0013400401007387 */ /* 0x0003e80000100800 */
[----:B------:R2:W-:Y:S01]  /*2d0a0*/  STL [R1+0x1344], R2 ;  /* 0x0013440201007387 */ /* 0x0005e20000100800 */
[-C--:B0-----:R-:W-:Y:S02]  /*2d0b0*/  LEA.HI.X.SX32 R5, R248, R0.reuse, 0x1, P2 ;  /* 0x00000000f8057211 */ /* 0x081fe400010f0eff */
[----:B-1----:R-:W-:-:S03]  /*2d0c0*/  LEA.HI.X.SX32 R4, R251, R0, 0x1, P1 ;  /* 0x00000000fb047211 */ /* 0x002fc600008f0eff */
[----:B------:R-:W-:Y:S01]  /*2d0d0*/  STL [R1+0x1354], R5 ;  /* 0x0013540501007387 */ /* 0x000fe20000100800 */
[-C--:B--2---:R-:W-:Y:S02]  /*2d0e0*/  LEA.HI.X.SX32 R2, R246, R0.reuse, 0x1, P0 ;  /* 0x00000000f6027211 */ /* 0x084fe400000f0eff */
[----:B------:R-:W-:Y:S01]  /*2d0f0*/  LEA.HI.X.SX32 R0, R247, R0, 0x1, P6 ;  /* 0x00000000f7007211 */ /* 0x000fe200030f0eff */
[----:B------:R0:W-:Y:S04]  /*2d100*/  STL [R1+0x1348], R4 ;  /* 0x0013480401007387 */ /* 0x0001e80000100800 */
[----:B------:R-:W-:Y:S04]  /*2d110*/  STL [R1+0x134c], R2 ;  /* 0x00134c0201007387 */ /* 0x000fe80000100800 */
[----:B------:R-:W-:Y:S01]  /*2d120*/  STL [R1+0xf44], R0 ;  /* 0x000f440001007387 */ /* 0x000fe20000100800 */
[----:B0-----:R-:W0:Y:S03]  /*2d130*/  LDC R4, c[0x0][0x23c] ;  /* 0x00008f00ff047b82 */ /* 0x001e260000000800 */
[----:B------:R-:W-:Y:S04]  /*2d140*/  STL [R1+0xae0], RZ ;  /* 0x000ae0ff01007387 */ /* 0x000fe80000100800 */
        /* <DEDUP_REMOVED lines=256> */
[----:B------:R-:W-:Y:S04]  /*2e150*/  STL [R1], RZ ;  /* 0x000000ff01007387 */ /* 0x000fe80000100800 */
        /* <DEDUP_REMOVED lines=66> */
[----:B------:R-:W-:Y:S01]  /*2e580*/  STL [R1+0x10c], RZ ;  /* 0x00010cff01007387 */ /* 0x000fe20000100800 */
[----:B------:R-:W-:-:S03]  /*2e590*/  VIADD R237, R237, 0x7f ;  /* 0x0000007feded7836 */ /* 0x000fc60000000000 */
[----:B------:R-:W-:Y:S04]  /*2e5a0*/  STL [R1+0x110], RZ ;  /* 0x000110ff01007387 */ /* 0x000fe80000100800 */
[----:B------:R-:W-:Y:S04]  /*2e5b0*/  STL [R1+0x114], RZ ;  /* 0x000114ff01007387 */ /* 0x000fe80000100800 */
[----:B------:R-:W-:Y:S04]  /*2e5c0*/  STL [R1+0x118], RZ ;  /* 0x000118ff01007387 */ /* 0x000fe80000100800 */
[----:B------:R-:W-:Y:S01]  /*2e5d0*/  STL [R1+0x11c], RZ ;  /* 0x00011cff01007387 */ /* 0x000fe20000100800 */
[----:B0-----:R-:W-:-:S03]  /*2e5e0*/  IMAD.SHL.U32 R12, R4, 0x80, RZ ;  /* 0x00000080040c7824 */ /* 0x001fc600078e00ff */
[----:B------:R-:W-:Y:S01]  /*2e5f0*/  STL [R1+0x120], RZ ;  /* 0x000120ff01007387 */ /* 0x000fe20000100800 */
[----:B------:R-:W-:-:S03]  /*2e600*/  SHF.R.S32.HI R4, RZ, 0x1f, R237 ;  /* 0x0000001fff047819 */ /* 0x000fc600000114ed */
[----:B------:R-:W-:Y:S04]  /*2e610*/  STL [R1+0x124], RZ ;  /* 0x000124ff01007387 */ /* 0x000fe80000100800 */
[----:B------:R-:W-:Y:S04]  /*2e620*/  STL [R1+0x128], RZ ;  /* 0x000128ff01007387 */ /* 0x000fe80000100800 */
[----:B------:R-:W-:Y:S04]  /*2e630*/  STL [R1+0x12c], RZ ;  /* 0x00012cff01007387 */ /* 0x000fe80000100800 */
[----:B------:R-:W-:Y:S01]  /*2e640*/  STL [R1+0x130], RZ ;  /* 0x000130ff01007387 */ /* 0x000fe20000100800 */
[----:B------:R-:W-:-:S03]  /*2e650*/  LEA.HI R4, R4, R237, RZ, 0x7 ;  /* 0x000000ed04047211 */ /* 0x000fc600078f38ff */
[----:B------:R-:W-:Y:S04]  /*2e660*/  STL [R1+0x134], RZ ;  /* 0x000134ff01007387 */ /* 0x000fe80000100800 */
[----:B------:R-:W-:Y:S04]  /*2e670*/  STL [R1+0x138], RZ ;  /* 0x000138ff01007387 */ /* 0x000fe80000100800 */
[----:B------:R-:W-:Y:S04]  /*2e680*/  STL [R1+0x13c], RZ ;  /* 0x00013cff01007387 */ /* 0x000fe80000100800 */
[----:B------:R-:W-:Y:S01]  /*2e690*/  STL [R1+0x140], RZ ;  /* 0x000140ff01007387 */ /* 0x000fe20000100800 */
[----:B------:R-:W-:-:S03]  /*2e6a0*/  SHF.R.S32.HI R4, RZ, 0x7, R4 ;  /* 0x00000007ff047819 */ /* 0x000fc60000011404 */
        /* <DEDUP_REMOVED lines=10> */
[----:B------:R-:W0:Y:S03]  /*2e750*/  S2R R4, SR_TID.X ;  /* 0x0000000000047919 */ /* 0x000e260000002100 */
        /* <DEDUP_REMOVED lines=28> */
[----:B0-----:R-:W-:-:S03]  /*2e920*/  IMAD.SHL.U32 R237, R4, 0x2, RZ ;  /* 0x0000000204ed7824 */ /* 0x001fc600078e00ff */
[----:B------:R-:W-:Y:S04]  /*2e930*/  STL [R1+0x1dc], RZ ;  /* 0x0001dcff01007387 */ /* 0x000fe80000100800 */
[----:B------:R-:W-:Y:S04]  /*2e940*/  STL [R1+0x1e0], RZ ;  /* 0x0001e0ff01007387 */ /* 0x000fe80000100800 */
[----:B------:R-:W-:Y:S04]  /*2e950*/  STL [R1+0x1e4], RZ ;  /* 0x0001e4ff01007387 */ /* 0x000fe80000100800 */
[----:B------:R-:W-:Y:S04]  /*2e960*/  STL [R1+0x1e8], RZ ;  /* 0x0001e8ff01007387 */ /* 0x000fe80000100800 */
[----:B------:R-:W-:Y:S01]  /*2e970*/  STL [R1+0x1ec], RZ ;  /* 0x0001ecff01007387 */ /* 0x000fe20000100800 */
[----:B------:R-:W-:-:S03]  /*2e980*/  LOP3.LUT R21, R237, 0x7e, RZ, 0xc0, !PT ;  /* 0x0000007eed157812 */ /* 0x000fc600078ec0ff */
[----:B------:R-:W-:Y:S04]  /*2e990*/  STL [R1+0x1f0], RZ ;  /* 0x0001f0ff01007387 */ /* 0x000fe80000100800 */
[----:B------:R-:W-:Y:S04]  /*2e9a0*/  STL [R1+0x1f4], RZ ;  /* 0x0001f4ff01007387 */ /* 0x000fe80000100800 */
[----:B------:R-:W-:Y:S04]  /*2e9b0*/  STL [R1+0x1f8], RZ ;  /* 0x0001f8ff01007387 */ /* 0x000fe80000100800 */
[----:B------:R-:W-:Y:S04]  /*2e9c0*/  STL [R1+0x1fc], RZ ;  /* 0x0001fcff01007387 */ /* 0x000fe80000100800 */
[----:B------:R-:W2:Y:S01]  /*2e9d0*/  LDL R237, [R1+0x1f80] ;  /* 0x001f800001ed7983 */ /* 0x000ea20000100800 */
[----:B------:R-:W-:Y:S01]  /*2e9e0*/  LOP3.LUT R22, R4, 0x40, RZ, 0xc0, !PT ;  /* 0x0000004004167812 */ /* 0x000fe200078ec0ff */
[----:B------:R-:W-:-:S02]  /*2e9f0*/  UIADD3.64 UR8, UR38, 0x4, URZ ;  /* 0x0000000426087897 */ /* 0x000fc4000fffe03f */
[----:B------:R-:W-:Y:S02]  /*2ea00*/  UIADD3.64 UR8, UR38, 0x800, URZ ;  /* 0x0000080026087897 */ /* 0x000fe4000fffe03f */
[----:B------:R-:W-:Y:S01]  /*2ea10*/  UIADD3.64 UR8, UR38, 0x804, URZ ;  /* 0x0000080426087897 */ /* 0x000fe2000fffe03f */
[C-C-:B------:R-:W-:Y:S02]  /*2ea20*/  IMAD R4, R22.reuse, 0x100, R21.reuse ;  /* 0x0000010016047824 */ /* 0x140fe400078e0215 */
[----:B------:R-:W-:-:S03]  /*2ea30*/  IMAD R241, R22, 0x200, R21 ;  /* 0x0000020016f17824 */ /* 0x000fc600078e0215 */
[C---:B------:R-:W-:Y:S01]  /*2ea40*/  LOP3.LUT R20, R4.reuse, 0x10, RZ, 0x3c, !PT ;  /* 0x0000001004147812 */ /* 0x040fe200078e3cff */
[----:B------:R-:W-:Y:S01]  /*2ea50*/  UMOV UR8, UR7 ;  /* 0x0000000700087c82 */ /* 0x000fe20008000000 */
[----:B------:R-:W-:Y:S01]  /*2ea60*/  UMOV UR9, 0x40000040 ;  /* 0x4000004000097882 */ /* 0x000fe20000000000 */
[C---:B------:R-:W-:Y:S01]  /*2ea70*/  LOP3.LUT R19, R4.reuse, 0x20, RZ, 0x3c, !PT ;  /* 0x0000002004137812 */ /* 0x040fe200078e3cff */
[----:B------:R-:W-:Y:S01]  /*2ea80*/  IMAD.U32 R5, RZ, RZ, UR9 ;  /* 0x00000009ff057e24 */ /* 0x000fe2000f8e00ff */
[C---:B------:R-:W-:Y:S02]  /*2ea90*/  LOP3.LUT R18, R4.reuse, 0x30, RZ, 0x3c, !PT ;  /* 0x0000003004127812 */ /* 0x040fe400078e3cff */
[C---:B------:R-:W-:Y:S02]  /*2eaa0*/  LOP3.LUT R17, R4.reuse, 0x40, RZ, 0x3c, !PT ;  /* 0x0000004004117812 */ /* 0x040fe400078e3cff */
[C---:B------:R-:W-:Y:S02]  /*2eab0*/  LOP3.LUT R16, R4.reuse, 0x50, RZ, 0x3c, !PT ;  /* 0x0000005004107812 */ /* 0x040fe400078e3cff */
[----:B------:R-:W-:-:S02]  /*2eac0*/  LOP3.LUT R15, R4, 0x60, RZ, 0x3c, !PT ;  /* 0x00000060040f7812 */ /* 0x000fc400078e3cff */
[----:B------:R-:W-:Y:S01]  /*2ead0*/  LOP3.LUT R14, R4, 0x70, RZ, 0x3c, !PT ;  /* 0x00000070040e7812 */ /* 0x000fe200078e3cff */
[----:B------:R-:W-:Y:S01]  /*2eae0*/  IMAD R103, R13, 0xfe, RZ ;  /* 0x000000fe0d677824 */ /* 0x000fe200078e02ff */
[----:B------:R-:W-:Y:S01]  /*2eaf0*/  LOP3.LUT R22, R241, 0x60, RZ, 0x3c, !PT ;  /* 0x00000060f1167812 */ /* 0x000fe200078e3cff */
[----:B------:R-:W-:Y:S01]  /*2eb00*/  IMAD R104, R13, 0xfa, RZ ;  /* 0x000000fa0d687824 */ /* 0x000fe200078e02ff */
[----:B------:R-:W-:Y:S01]  /*2eb10*/  LOP3.LUT R44, R241, 0x70, RZ, 0x3c, !PT ;  /* 0x00000070f12c7812 */ /* 0x000fe200078e3cff */
[C---:B------:R-:W-:Y:S02]  /*2eb20*/  IMAD R105, R13.reuse, 0xf6, RZ ;  /* 0x000000f60d697824 */ /* 0x040fe400078e02ff */
[C---:B------:R-:W-:Y:S02]  /*2eb30*/  IMAD R106, R13.reuse, 0xf2, RZ ;  /* 0x000000f20d6a7824 */ /* 0x040fe400078e02ff */
[----:B------:R-:W-:Y:S01]  /*2eb40*/  IMAD R107, R13, 0xee, RZ ;  /* 0x000000ee0d6b7824 */ /* 0x000fe200078e02ff */
[----:B----4-:R-:W-:Y:S01]  /*2eb50*/  IADD3 R23, P5, R105, R154, RZ ;  /* 0x0000009a69177210 */ /* 0x010fe20007fbe0ff */
[----:B------:R-:W-:-:S02]  /*2eb60*/  IMAD R108, R13, 0xea, RZ ;  /* 0x000000ea0d6c7824 */ /* 0x000fc400078e02ff */
[C---:B------:R-:W-:Y:S02]  /*2eb70*/  IMAD R109, R13.reuse, 0xe6, RZ ;  /* 0x000000e60d6d7824 */ /* 0x040fe400078e02ff */
[C---:B------:R-:W-:Y:S02]  /*2eb80*/  IMAD R110, R13.reuse, 0x7f, RZ ;  /* 0x0000007f0d6e7824 */ /* 0x040fe400078e02ff */
[C---:B------:R-:W-:Y:S02]  /*2eb90*/  IMAD R111, R13.reuse, 0xe2, RZ ;  /* 0x000000e20d6f7824 */ /* 0x040fe400078e02ff */
[C---:B------:R-:W-:Y:S02]  /*2eba0*/  IMAD R112, R13.reuse, 0x7d, RZ ;  /* 0x0000007d0d707824 */ /* 0x040fe400078e02ff */
[C---:B------:R-:W-:Y:S02]  /*2ebb0*/  IMAD R113, R13.reuse, 0xde, RZ ;  /* 0x000000de0d717824 */ /* 0x040fe400078e02ff */
        /* <DEDUP_REMOVED lines=55> */
[----:B------:R-:W-:Y:S02]  /*2ef30*/  IMAD R172, R13, 0xdc, RZ ;  /* 0x000000dc0dac7824 */ /* 0x000fe400078e02ff */
[----:B--2---:R-:W-:Y:S02]  /*2ef40*/  IMAD.IADD R21, R237, 0x1, R4 ;  /* 0x00000001ed157824 */ /* 0x004fe400078e0204 */
[----:B------:R-:W-:Y:S01]  /*2ef50*/  IMAD.U32 R4, RZ, RZ, UR8 ;  /* 0x00000008ff047e24 */ /* 0x000fe2000f8e00ff */
[----:B------:R-:W-:Y:S02]  /*2ef60*/  UIADD3.64 UR8, UR36, 0x100, URZ ;  /* 0x0000010024087897 */ /* 0x000fe4000fffe03f */
[----:B------:R-:W-:Y:S02]  /*2ef70*/  UIADD3.64 UR8, UR36, 0x200, URZ ;  /* 0x0000020024087897 */ /* 0x000fe4000fffe03f */
[----:B------:R-:W-:Y:S02]  /*2ef80*/  UIADD3.64 UR8, UR36, 0x300, URZ ;  /* 0x0000030024087897 */ /* 0x000fe4000fffe03f */
[----:B------:R-:W-:Y:S01]  /*2ef90*/  UIADD3.64 UR8, UR36, 0x400, URZ ;  /* 0x0000040024087897 */ /* 0x000fe2000fffe03f */
[----:B------:R0:W-:Y:S06]  /*2efa0*/  STL.64 [R1+0x1f70], R4 ;  /* 0x001f700401007387 */ /* 0x0001ec0000100a00 */
[----:B------:R-:W-:Y:S01]  /*2efb0*/  UMOV UR8, UR6 ;  /* 0x0000000600087c82 */ /* 0x000fe20008000000 */
[----:B------:R-:W-:Y:S01]  /*2efc0*/  UMOV UR9, 0x40000040 ;  /* 0x4000004000097882 */ /* 0x000fe20000000000 */
[----:B------:R-:W-:-:S02]  /*2efd0*/  IMAD.U32 R238, RZ, RZ, UR8 ;  /* 0x00000008ffee7e24 */ /* 0x000fc4000f8e00ff */
[----:B0-----:R-:W-:Y:S01]  /*2efe0*/  IMAD.IADD R5, R237, 0x1, R22 ;  /* 0x00000001ed057824 */ /* 0x001fe200078e0216 */
[-C--:B------:R-:W-:Y:S01]  /*2eff0*/  IADD3 R22, P2, R103, R154.reuse, RZ ;  /* 0x0000009a67167210 */ /* 0x080fe20007f5e0ff */
[----:B------:R-:W-:Y:S01]  /*2f000*/  IMAD.IADD R4, R237, 0x1, R44 ;  /* 0x00000001ed047824 */ /* 0x000fe200078e022c */
[-C--:B------:R-:W-:Y:S01]  /*2f010*/  IADD3 R44, P4, R104, R154.reuse, RZ ;  /* 0x0000009a682c7210 */ /* 0x080fe20007f9e0ff */
[----:B------:R-:W-:Y:S02]  /*2f020*/  IMAD.U32 R239, RZ, RZ, UR9 ;  /* 0x00000009ffef7e24 */ /* 0x000fe4000f8e00ff */
[----:B------:R0:W-:Y:S04]  /*2f030*/  STL [R1+0xf4c], R22 ;  /* 0x000f4c1601007387 */ /* 0x0001e80000100800 */
[----:B------:R-:W-:Y:S01]  /*2f040*/  STL.64 [R1+0x1f78], R238 ;  /* 0x001f78ee01007387 */ /* 0x000fe20000100a00 */
[----:B0-----:R-:W-:-:S03]  /*2f050*/  IADD3 R22, P6, R106, R154, RZ ;  /* 0x0000009a6a167210 */ /* 0x001fc60007fde0ff */
[----:B------:R0:W-:Y:S04]  /*2f060*/  STL [R1+0xf5c], R44 ;  /* 0x000f5c2c01007387 */ /* 0x0001e80000100800 */
[----:B------:R1:W-:Y:S04]  /*2f070*/  STL [R1+0xf6c], R23 ;  /* 0x000f6c1701007387 */ /* 0x0003e80000100800 */
[----:B------:R2:W-:Y:S01]  /*2f080*/  STL [R1+0xf7c], R22 ;  /* 0x000f7c1601007387 */ /* 0x0005e20000100800 */
[-C--:B0-----:R-:W-:Y:S02]  /*2f090*/  IADD3 R44, P0, R107, R154.reuse, RZ ;  /* 0x0000009a6b2c7210 */ /* 0x081fe40007f1e0ff */
[----:B-1----:R-:W-:-:S03]  /*2f0a0*/  IADD3 R23, P3, R108, R154, RZ ;  /* 0x0000009a6c177210 */ /* 0x002fc60007f7e0ff */
[----:B------:R3:W-:Y:S01]  /*2f0b0*/  STL [R1+0xf8c], R44 ;  /* 0x000f8c2c01007387 */ /* 0x0007e20000100800 */
[----:B--2---:R-:W-:-:S03]  /*2f0c0*/  IADD3 R22, P1, R109, R154, RZ ;  /* 0x0000009a6d167210 */ /* 0x004fc60007f3e0ff */
[----:B------:R0:W-:Y:S04]  /*2f0d0*/  STL [R1+0xf9c], R23 ;  /* 0x000f9c1701007387 */ /* 0x0001e80000100800 */
[----:B------:R1:W-:Y:S01]  /*2f0e0*/  STL [R1+0xfac], R22 ;  /* 0x000fac1601007387 */ /* 0x0003e20000100800 */
[----:B---3--:R-:W-:Y:S02]  /*2f0f0*/  LEA.HI.X.SX32 R44, R110, R153, 0x1, P2 ;  /* 0x000000996e2c7211 */ /* 0x008fe400010f0eff */
[----:B0-----:R-:W-:-:S03]  /*2f100*/  IADD3 R23, P2, R111, R154, RZ ;  /* 0x0000009a6f177210 */ /* 0x001fc60007f5e0ff */
[----:B------:R0:W-:Y:S01]  /*2f110*/  STL [R1+0xf48], R44 ;  /* 0x000f482c01007387 */ /* 0x0001e20000100800 */
[----:B-1----:R-:W-:-:S03]  /*2f120*/  LEA.HI.X.SX32 R22, R112, R153, 0x1, P4 ;  /* 0x0000009970167211 */ /* 0x002fc600020f0eff */
[----:B------:R1:W-:Y:S04]  /*2f130*/  STL [R1+0xfbc], R23 ;  /* 0x000fbc1701007387 */ /* 0x0003e80000100800 */
[----:B------:R2:W-:Y:S01]  /*2f140*/  STL [R1+0xf58], R22 ;  /* 0x000f581601007387 */ /* 0x0005e20000100800 */
[----:B0-----:R-:W-:Y:S02]  /*2f150*/  IADD3 R44, P4, R113, R154, RZ ;  /* 0x0000009a712c7210 */ /* 0x001fe40007f9e0ff */
[----:B-1----:R-:W-:-:S03]  /*2f160*/  LEA.HI.X.SX32 R23, R114, R153, 0x1, P5 ;  /* 0x0000009972177211 */ /* 0x002fc600028f0eff */
[----:B------:R0:W-:Y:S01]  /*2f170*/  STL [R1+0xfcc], R44 ;  /* 0x000fcc2c01007387 */ /* 0x0001e20000100800 */
[----:B--2---:R-:W-:-:S03]  /*2f180*/  IADD3 R22, P5, R115, R154, RZ ;  /* 0x0000009a73167210 */ /* 0x004fc60007fbe0ff */
[----:B------:R1:W-:Y:S04]  /*2f190*/  STL [R1+0xf68], R23 ;  /* 0x000f681701007387 */ /* 0x0003e80000100800 */
[----:B------:R2:W-:Y:S01]  /*2f1a0*/  STL [R1+0xfdc], R22 ;  /* 0x000fdc1601007387 */ /* 0x0005e20000100800 */
[----:B0-----:R-:W-:Y:S02]  /*2f1b0*/  LEA.HI.X.SX32 R44, R116, R153, 0x1, P6 ;  /* 0x00000099742c7211 */ /* 0x001fe400030f0eff */
[----:B-1----:R-:W-:-:S03]  /*2f1c0*/  IADD3 R23, P6, R117, R154, RZ ;  /* 0x0000009a75177210 */ /* 0x002fc60007fde0ff */
[----:B------:R0:W-:Y:S01]  /*2f1d0*/  STL [R1+0xf78], R44 ;  /* 0x000f782c01007387 */ /* 0x0001e20000100800 */
[----:B--2---:R-:W-:-:S03]  /*2f1e0*/  LEA.HI.X.SX32 R22, R118, R153, 0x1, P0 ;  /* 0x0000009976167211 */ /* 0x004fc600000f0eff */
        /* <DEDUP_REMOVED lines=96> */
[----:B------:R1:W-:Y:S01]  /*2f7f0*/  STL [R1+0xf94], R23 ;  /* 0x000f941701007387 */ /* 0x0003e20000100800 */
[C---:B------:R-:W-:Y:S02]  /*2f800*/  IMAD R173, R13.reuse, 0x43, RZ ;  /* 0x000000430dad7824 */ /* 0x040fe400078e02ff */
[C---:B------:R-:W-:Y:S01]  /*2f810*/  IMAD R45, R13.reuse, 0x7e, RZ ;  /* 0x0000007e0d2d7824 */ /* 0x040fe200078e02ff */
[----:B------:R2:W-:Y:S01]  /*2f820*/  STL [R1+0x1108], R22 ;  /* 0x0011081601007387 */ /* 0x0005e20000100800 */
[----:B0-----:R-:W-:Y:S01]  /*2f830*/  IADD3 R44, P2, R170, R154, RZ ;  /* 0x0000009aaa2c7210 */ /* 0x001fe20007f5e0ff */
[----:B------:R-:W-:Y:S01]  /*2f840*/  IMAD R174, R13, 0x41, RZ ;  /* 0x000000410dae7824 */ /* 0x000fe200078e02ff */
[----:B-1----:R-:W-:-:S03]  /*2f850*/  LEA.HI.X.SX32 R23, R171, R153, 0x1, P4 ;  /* 0x00000099ab177211 */ /* 0x002fc600020f0eff */
[----:B------:R0:W-:Y:S01]  /*2f860*/  STL [R1+0xfb4], R44 ;  /* 0x000fb42c01007387 */ /* 0x0001e20000100800 */
[----:B--2---:R-:W-:-:S03]  /*2f870*/  IADD3 R22, P4, R172, R154, RZ ;  /* 0x0000009aac167210 */ /* 0x004fc60007f9e0ff */
[----:B------:R1:W-:Y:S01]  /*2f880*/  STL [R1+0x1118], R23 ;  /* 0x0011181701007387 */ /* 0x0003e20000100800 */
[----:B------:R-:W-:-:S03]  /*2f890*/  IMAD R175, R13, 0xd4, RZ ;  /* 0x000000d40daf7824 */ /* 0x000fc600078e02ff */
[----:B------:R2:W-:Y:S01]  /*2f8a0*/  STL [R1+0xfd4], R22 ;  /* 0x000fd41601007387 */ /* 0x0005e20000100800 */
[----:B0-----:R-:W-:Y:S01]  /*2f8b0*/  LEA.HI.X.SX32 R44, R173, R153, 0x1, P5 ;  /* 0x00000099ad2c7211 */ /* 0x001fe200028f0eff */
[----:B------:R-:W-:Y:S01]  /*2f8c0*/  IMAD R46, R13, 0x7a, RZ ;  /* 0x0000007a0d2e7824 */ /* 0x000fe200078e02ff */
[----:B-1----:R-:W-:-:S03]  /*2f8d0*/  IADD3 R23, P5, R45, R154, RZ ;  /* 0x0000009a2d177210 */ /* 0x002fc60007fbe0ff */
[----:B------:R0:W-:Y:S01]  /*2f8e0*/  STL [R1+0x1128], R44 ;  /* 0x0011282c01007387 */ /* 0x0001e20000100800 */
[----:B--2---:R-:W-:-:S03]  /*2f8f0*/  LEA.HI.X.SX32 R22, R174, R153, 0x1, P6 ;  /* 0x00000099ae167211 */ /* 0x004fc600030f0eff */
[----:B------:R1:W-:Y:S01]  /*2f900*/  STL [R1+0x114c], R23 ;  /* 0x00114c1701007387 */ /* 0x0003e20000100800 */
[C---:B------:R-:W-:Y:S02]  /*2f910*/  IMAD R176, R13.reuse, 0x3f, RZ ;  /* 0x0000003f0db07824 */ /* 0x040fe400078e02ff */
[----:B------:R-:W-:Y:S01]  /*2f920*/  IMAD R177, R13, 0xcc, RZ ;  /* 0x000000cc0db17824 */ /* 0x000fe200078e02ff */
[----:B------:R2:W-:Y:S01]  /*2f930*/  STL [R1+0x1138], R22 ;  /* 0x0011381601007387 */ /* 0x0005e20000100800 */
[----:B0-----:R-:W-:Y:S02]  /*2f940*/  IADD3 R44, P6, R175, R154, RZ ;  /* 0x0000009aaf2c7210 */ /* 0x001fe40007fde0ff */
[----:B-1----:R-:W-:-:S03]  /*2f950*/  LEA.HI.X.SX32 R23, R45, R153, 0x1, P0 ;  /* 0x000000992d177211 */ /* 0x002fc600000f0eff */
[----:B------:R0:W-:Y:S01]  /*2f960*/  STL [R1+0xff4], R44 ;  /* 0x000ff42c01007387 */ /* 0x0001e20000100800 */
[----:B--2---:R-:W-:-:S03]  /*2f970*/  IADD3 R22, P0, R46, R154, RZ ;  /* 0x0000009a2e167210 */ /* 0x004fc60007f1e0ff */
[----:B------:R1:W-:Y:S01]  /*2f980*/  STL [R1+0xf50], R23 ;  /* 0x000f501701007387 */ /* 0x0003e20000100800 */
[C---:B------:R-:W-:Y:S02]  /*2f990*/  IMAD R47, R13.reuse, 0x76, RZ ;  /* 0x000000760d2f7824 */ /* 0x040fe400078e02ff */
[C---:B------:R-:W-:Y:S01]  /*2f9a0*/  IMAD R178, R13.reuse, 0x3d, RZ ;  /* 0x0000003d0db27824 */ /* 0x040fe200078e02ff */
[----:B------:R2:W-:Y:S01]  /*2f9b0*/  STL [R1+0x115c], R22 ;  /* 0x00115c1601007387 */ /* 0x0005e20000100800 */
[----:B0-----:R-:W-:Y:S01]  /*2f9c0*/  LEA.HI.X.SX32 R44, R176, R153, 0x1, P5 ;  /* 0x00000099b02c7211 */ /* 0x001fe200028f0eff */
[----:B------:R-:W-:Y:S01]  /*2f9d0*/  IMAD R179, R13, 0xc4, RZ ;  /* 0x000000c40db37824 */ /* 0x000fe200078e02ff */
[----:B-1----:R-:W-:-:S03]  /*2f9e0*/  IADD3 R23, P5, R177, R154, RZ ;  /* 0x0000009ab1177210 */ /* 0x002fc60007fbe0ff */
[----:B------:R0:W-:Y:S01]  /*2f9f0*/  STL [R1+0x1148], R44 ;  /* 0x0011482c01007387 */ /* 0x0001e20000100800 */
[----:B--2---:R-:W-:-:S03]  /*2fa00*/  LEA.HI.X.SX32 R22, R46, R153, 0x1, P3 ;  /* 0x000000992e167211 */ /* 0x004fc600018f0eff */
[----:B------:R1:W-:Y:S01]  /*2fa10*/  STL [R1+0x1014], R23 ;  /* 0x0010141701007387 */ /* 0x0003e20000100800 */
[----:B------:R-:W-:-:S03]  /*2fa20*/  IMAD R48, R13, 0x72, RZ ;  /* 0x000000720d307824 */ /* 0x000fc600078e02ff */
        /* <DEDUP_REMOVED lines=309> */
[----:B0-----:R-:W-:Y:S02]  /*30d80*/  IADD3 R44, P6, R81, R154, RZ ;  /* 0x0000009a512c7210 */ /* 0x001fe40007fde0ff */
[----:B-1----:R-:W-:-:S03]  /*30d90*/  LEA.HI.X.SX32 R23, R80, R153, 0x1, P5 ;  /* 0x0000009950177211 */ /* 0x002fc600028f0eff */
[----:B------:R0:W-:Y:S01]  /*30da0*/  STL [R1+0x1274], R44 ;  /* 0x0012742c01007387 */ /* 0x0001e20000100800 */
[----:B--2---:R-:W-:-:S03]  /*30db0*/  IADD3 R22, P5, R82, R154, RZ ;  /* 0x0000009a52167210 */ /* 0x004fc60007fbe0ff */
[----:B------:R1:W-:Y:S01]  /*30dc0*/  STL [R1+0x1000], R23 ;  /* 0x0010001701007387 */ /* 0x0003e20000100800 */
[C---:B------:R-:W-:Y:S02]  /*30dd0*/  IMAD R83, R13.reuse, 0x58, RZ ;  /* 0x000000580d537824 */ /* 0x040fe400078e02ff */
[----:B------:R-:W-:Y:S01]  /*30de0*/  IMAD R226, R13, 0xd, RZ ;  /* 0x0000000d0de27824 */ /* 0x000fe200078e02ff */
        /* <DEDUP_REMOVED lines=117> */
[----:B------:R1:W-:Y:S01]  /*31540*/  STL [R1+0x1280], R23 ;  /* 0x0012801701007387 */ /* 0x0003e20000100800 */
[C---:B------:R-:W-:Y:S02]  /*31550*/  IMAD.SHL.U32 R102, R13.reuse, 0x2, RZ ;  /* 0x000000020d667824 */ /* 0x040fe400078e00ff */
[C---:B------:R-:W-:Y:S01]  /*31560*/  IMAD R231, R13.reuse, 0x3, RZ ;  /* 0x000000030de77824 */ /* 0x040fe200078e02ff */
[----:B------:R2:W-:Y:S01]  /*31570*/  STL [R1+0x1304], R22 ;  /* 0x0013041601007387 */ /* 0x0005e20000100800 */
[----:B0-----:R-:W-:Y:S02]  /*31580*/  LEA.HI.X.SX32 R44, R100, R153, 0x1, P4 ;  /* 0x00000099642c7211 */ /* 0x001fe400020f0eff */
[----:B-1----:R-:W-:-:S03]  /*31590*/  LEA R23, P4, R13, R154, 0x3 ;  /* 0x0000009a0d177211 */ /* 0x002fc600078818ff */
[----:B------:R0:W-:Y:S01]  /*315a0*/  STL [R1+0x12e0], R44 ;  /* 0x0012e02c01007387 */ /* 0x0001e20000100800 */
[----:B--2---:R-:W-:-:S03]  /*315b0*/  LEA.HI.X.SX32 R22, R101, R153, 0x1, P2 ;  /* 0x0000009965167211 */ /* 0x004fc600010f0eff */
[----:B------:R1:W-:Y:S01]  /*315c0*/  STL [R1+0x1324], R23 ;  /* 0x0013241701007387 */ /* 0x0003e20000100800 */
[C---:B------:R-:W-:Y:S02]  /*315d0*/  IMAD.SHL.U32 R232, R13.reuse, 0x40, RZ ;  /* 0x000000400de87824 */ /* 0x040fe400078e00ff */
[C---:B------:R-:W-:Y:S01]  /*315e0*/  IMAD.SHL.U32 R233, R13.reuse, 0x20, RZ ;  /* 0x000000200de97824 */ /* 0x040fe200078e00ff */
[----:B------:R2:W-:Y:S01]  /*315f0*/  STL [R1+0x1310], R22 ;  /* 0x0013101601007387 */ /* 0x0005e20000100800 */
[----:B0-----:R-:W-:Y:S01]  /*31600*/  IADD3 R44, P2, R102, R154, RZ ;  /* 0x0000009a662c7210 */ /* 0x001fe20007f5e0ff */
[----:B------:R-:W-:Y:S01]  /*31610*/  IMAD.SHL.U32 R234, R13, 0x10, RZ ;  /* 0x000000100dea7824 */ /* 0x000fe200078e00ff */
[----:B-1----:R-:W-:-:S03]  /*31620*/  LEA.HI.X.SX32 R23, R231, R153, 0x1, P6 ;  /* 0x00000099e7177211 */ /* 0x002fc600030f0eff */
[----:B------:R0:W-:Y:S01]  /*31630*/  STL [R1+0x133c], R44 ;  /* 0x00133c2c01007387 */ /* 0x0001e20000100800 */
[----:B--2---:R-:W-:-:S03]  /*31640*/  LEA R22, P6, R13, R154, 0x2 ;  /* 0x0000009a0d167211 */ /* 0x004fc600078c10ff */
[----:B------:R1:W-:Y:S01]  /*31650*/  STL [R1+0x1328], R23 ;  /* 0x0013281701007387 */ /* 0x0003e20000100800 */
[C---:B------:R-:W-:Y:S02]  /*31660*/  IMAD.SHL.U32 R235, R13.reuse, 0x8, RZ ;  /* 0x000000080deb7824 */ /* 0x040fe400078e00ff */
[----:B------:R-:W-:Y:S01]  /*31670*/  IMAD.SHL.U32 R236, R13, 0x4, RZ ;  /* 0x000000040dec7824 */ /* 0x000fe200078e00ff */
[----:B------:R2:W-:Y:S01]  /*31680*/  STL [R1+0x1334], R22 ;  /* 0x0013341601007387 */ /* 0x0005e20000100800 */
[-C--:B0-----:R-:W-:Y:S02]  /*31690*/  LEA.HI.X.SX32 R44, R232, R153.reuse, 0x1, P5 ;  /* 0x00000099e82c7211 */ /* 0x081fe400028f0eff */
[----:B-1----:R-:W-:-:S03]  /*316a0*/  LEA.HI.X.SX32 R23, R233, R153, 0x1, P0 ;  /* 0x00000099e9177211 */ /* 0x002fc600000f0eff */
[----:B------:R0:W-:Y:S01]  /*316b0*/  STL [R1+0x1140], R44 ;  /* 0x0011402c01007387 */ /* 0x0001e20000100800 */
[----:B--2---:R-:W-:-:S03]  /*316c0*/  LEA.HI.X.SX32 R22, R234, R153, 0x1, P1 ;  /* 0x00000099ea167211 */ /* 0x004fc600008f0eff */
[----:B------:R1:W-:Y:S01]  /*316d0*/  STL [R1+0x1240], R23 ;  /* 0x0012401701007387 */ /* 0x0003e20000100800 */
[----:B------:R-:W-:-:S03]  /*316e0*/  IMAD.SHL.U32 R152, R13, 0x80, RZ ;  /* 0x000000800d987824 */ /* 0x000fc600078e00ff */
[----:B------:R2:W-:Y:S01]  /*316f0*/  STL [R1+0x12c0], R22 ;  /* 0x0012c01601007387 */ /* 0x0005e20000100800 */
[-C--:B0-----:R-:W-:Y:S02]  /*31700*/  LEA.HI.X.SX32 R44, R235, R153.reuse, 0x1, P3 ;  /* 0x00000099eb2c7211 */ /* 0x081fe400018f0eff */
[----:B-1----:R-:W-:-:S03]  /*31710*/  LEA.HI.X.SX32 R23, R236, R153, 0x1, P4 ;  /* 0x00000099ec177211 */ /* 0x002fc600020f0eff */
[----:B------:R0:W-:Y:S01]  /*31720*/  STL [R1+0x1300], R44 ;  /* 0x0013002c01007387 */ /* 0x0001e20000100800 */
[-C--:B--2---:R-:W-:Y:S02]  /*31730*/  LEA.HI.X.SX32 R22, R13, R153.reuse, 0x1, P2 ;  /* 0x000000990d167211 */ /* 0x084fe400010f0eff */
[----:B------:R-:W-:Y:S01]  /*31740*/  LEA.HI.X.SX32 R13, R102, R153, 0x1, P6 ;  /* 0x00000099660d7211 */ /* 0x000fe200030f0eff */
[----:B------:R1:W-:Y:S04]  /*31750*/  STL [R1+0x1320], R23 ;  /* 0x0013201701007387 */ /* 0x0003e80000100800 */
[----:B------:R1:W-:Y:S04]  /*31760*/  STL [R1+0x1338], R22 ;  /* 0x0013381601007387 */ /* 0x0003e80000100800 */
[----:B------:R1:W-:Y:S01]  /*31770*/  STL [R1+0x1330], R13 ;  /* 0x0013300d01007387 */ /* 0x0003e20000100800 */
[----:B------:R-:W-:-:S02]  /*31780*/  SHF.R.S32.HI R0, RZ, 0x1f, R12 ;  /* 0x0000001fff007819 */ /* 0x000fc4000001140c */
[----:B------:R-:W-:Y:S02]  /*31790*/  SHF.R.S32.HI R2, RZ, 0x1f, R152 ;  /* 0x0000001fff027819 */ /* 0x000fe40000011498 */
[C---:B------:R-:W-:Y:S02]  /*317a0*/  LOP3.LUT R10, R241.reuse, 0x10, RZ, 0x3c, !PT ;  /* 0x00000010f10a7812 */ /* 0x040fe400078e3cff */
[C---:B------:R-:W-:Y:S02]  /*317b0*/  LOP3.LUT R9, R241.reuse, 0x20, RZ, 0x3c, !PT ;  /* 0x00000020f1097812 */ /* 0x040fe400078e3cff */
[C---:B------:R-:W-:Y:S02]  /*317c0*/  LOP3.LUT R8, R241.reuse, 0x30, RZ, 0x3c, !PT ;  /* 0x00000030f1087812 */ /* 0x040fe400078e3cff */
[C---:B------:R-:W-:Y:S02]  /*317d0*/  LOP3.LUT R7, R241.reuse, 0x40, RZ, 0x3c, !PT ;  /* 0x00000040f1077812 */ /* 0x040fe400078e3cff */
[----:B------:R-:W-:Y:S01]  /*317e0*/  LOP3.LUT R6, R241, 0x50, RZ, 0x3c, !PT ;  /* 0x00000050f1067812 */ /* 0x000fe200078e3cff */
[----:B------:R-:W-:Y:S01]  /*317f0*/  UIADD3.64 UR12, UR36, 0x80, URZ ;  /* 0x00000080240c7897 */ /* 0x000fe2000fffe03f */
[----:B------:R-:W-:-:S02]  /*31800*/  SHF.L.U64.HI R0, R12, 0x1, R0 ;  /* 0x000000010c007819 */ /* 0x000fc40000010200 */
[----:B------:R-:W-:Y:S02]  /*31810*/  CS2R R24, SRZ ;  /* 0x0000000000187805 */ /* 0x000fe4000001ff00 */
[----:B------:R-:W-:Y:S02]  /*31820*/  SHF.L.U64.HI R2, R152, 0x1, R2 ;  /* 0x0000000198027819 */ /* 0x000fe40000010202 */
        /* <DEDUP_REMOVED lines=9> */
[----:B------:R-:W-:Y:S01]  /*318c0*/  IMAD.SHL.U32 R12, R12, 0x2, RZ ;  /* 0x000000020c0c7824 */ /* 0x000fe200078e00ff */
[----:B------:R-:W-:Y:S01]  /*318d0*/  UIADD3.64 UR10, UR38, 0x2, URZ ;  /* 0x00000002260a7897 */ /* 0x000fe2000fffe03f */
[----:B------:R-:W-:Y:S01]  /*318e0*/  IMAD.SHL.U32 R152, R152, 0x2, RZ ;  /* 0x0000000298987824 */ /* 0x000fe200078e00ff */
[----:B------:R-:W-:Y:S01]  /*318f0*/  UIADD3.64 UR12, UR36, 0x180, URZ ;  /* 0x00000180240c7897 */ /* 0x000fe2000fffe03f */
[C---:B------:R-:W-:Y:S01]  /*31900*/  IMAD.IADD R11, R237.reuse, 0x1, R241 ;  /* 0x00000001ed0b7824 */ /* 0x040fe200078e02f1 */
[----:B0-----:R-:W-:Y:S01]  /*31910*/  CS2R R44, SRZ ;  /* 0x00000000002c7805 */ /* 0x001fe2000001ff00 */
[C---:B------:R-:W-:Y:S01]  /*31920*/  IMAD.IADD R20, R237.reuse, 0x1, R20 ;  /* 0x00000001ed147824 */ /* 0x040fe200078e0214 */
[----:B------:R-:W-:Y:S01]  /*31930*/  CS2R R46, SRZ ;  /* 0x00000000002e7805 */ /* 0x000fe2000001ff00 */
        /* <DEDUP_REMOVED lines=20> */
[----:B------:R-:W-:Y:S01]  /*31a80*/  IMAD.IADD R6, R237, 0x1, R6 ;  /* 0x00000001ed067824 */ /* 0x000fe200078e0206 */
        /* <DEDUP_REMOVED lines=42> */
[----:B------:R-:W-:Y:S02]  /*31d30*/  UIADD3.64 UR10, UR38, 0x7fe, URZ ;  /* 0x000007fe260a7897 */ /* 0x000fe4000fffe03f */
[----:B------:R-:W-:-:S02]  /*31d40*/  UIADD3.64 UR12, UR36, 0x280, URZ ;  /* 0x00000280240c7897 */ /* 0x000fc4000fffe03f */
[----:B------:R-:W-:Y:S02]  /*31d50*/  UIADD3.64 UR10, UR38, 0x802, URZ ;  /* 0x00000802260a7897 */ /* 0x000fe4000fffe03f */
[----:B------:R-:W-:Y:S02]  /*31d60*/  UIADD3.64 UR12, UR36, 0x380, URZ ;  /* 0x00000380240c7897 */ /* 0x000fe4000fffe03f */
[----:B------:R-:W-:Y:S02]  /*31d70*/  UIADD3.64 UR58, UR38, 0xffe, URZ ;  /* 0x00000ffe263a7897 */ /* 0x000fe4000fffe03f */
[----:B------:R-:W-:Y:S02]  /*31d80*/  UIADD3.64 UR10, UR38, 0x1000, URZ ;  /* 0x00001000260a7897 */ /* 0x000fe4000fffe03f */
        /* <DEDUP_REMOVED lines=11> */
[----:B-1----:R-:W-:-:S12]  /*31e40*/  UIADD3.64 UR52, UR36, 0x700, URZ ;  /* 0x0000070024347897 */ /* 0x002fd8000fffe03f */
.L_x_1:
[----:B------:R-:W2:Y:S04]  /*31e50*/  LDL.64 R12, [R1+0x1f70] ;  /* 0x001f7000010c7983 */ /* 0x000ea80000100a00 */
[----:B------:R-:W3:Y:S04]  /*31e60*/  LDL.64 R22, [R1+0x1f78] ;  /* 0x001f780001167983 */ /* 0x000ee80000100a00 */
[----:B-----5:R-:W-:Y:S04]  /*31e70*/  STL [R1+0x2974], R20 ;  /* 0x0029741401007387 */ /* 0x020fe80000100800 */
[----:B------:R-:W-:Y:S04]  /*31e80*/  STL [R1+0x2940], R19 ;  /* 0x0029401301007387 */ /* 0x000fe80000100800 */
        /* <DEDUP_REMOVED lines=122> */
[----:B0-----:R0:W-:Y:S04]  /*32630*/  STL.64 [R1+0x2248], R150 ;  /* 0x0022489601007387 */ /* 0x0011e80000100a00 */
[----:B------:R-:W-:Y:S04]  /*32640*/  STL [R1+0x2838], R150 ;  /* 0x0028389601007387 */ /* 0x000fe80000100800 */
[----:B0-----:R-:W4:Y:S04]  /*32650*/  LDL.LU R151, [R1+0xae0] ;  /* 0x000ae00001977983 */ /* 0x001f280000300800 */
[----:B------:R-:W-:Y:S04]  /*32660*/  STL.64 [R1+0x2240], R148 ;  /* 0x0022409401007387 */ /* 0x000fe80000100a00 */
[----:B------:R-:W-:Y:S04]  /*32670*/  STL [R1+0x2840], R148 ;  /* 0x0028409401007387 */ /* 0x000fe80000100800 */
[----:B------:R-:W-:Y:S04]  /*32680*/  STL [R1+0x283c], R149 ;  /* 0x00283c9501007387 */ /* 0x000fe80000100800 */
        /* <DEDUP_REMOVED lines=119> */
[----:B------:R-:W-:Y:S04]  /*32e00*/  STL.64 [R1+0x20f8], R66 ;  /* 0x0020f84201007387 */ /* 0x000fe80000100a00 */
        /* <DEDUP_REMOVED lines=21> */
[----:B------:R0:W-:Y:S04]  /*32f60*/  STL [R1+0x2040], R2 ;  /* 0x0020400201007387 */ /* 0x0001e80000100800 */
[----:B------:R1:W-:Y:S01]  /*32f70*/  STL [R1+0x2028], R0 ;  /* 0x0020280001007387 */ /* 0x0003e20000100800 */
[----:B0-----:R-:W-:-:S03]  /*32f80*/  MOV R2, UR35 ;  /* 0x0000002300027c02 */ /* 0x001fc60008000f00 */
[----:B-----5:R-:W-:Y:S01]  /*32f90*/  STL [R1+0x1f8c], R3 ;  /* 0x001f8c0301007387 */ /* 0x020fe20000100800 */
[----:B-1----:R-:W-:-:S03]  /*32fa0*/  MOV R0, UR34 ;  /* 0x0000002200007c02 */ /* 0x002fc60008000f00 */
[----:B------:R0:W-:Y:S01]  /*32fb0*/  STL [R1+0x1f60], R2 ;  /* 0x001f600201007387 */ /* 0x0001e20000100800 */
[----:B--2---:R-:W-:-:S03]  /*32fc0*/  R2UR UR34, R12 ;  /* 0x000000000c2272ca */ /* 0x004fc600000e0000 */
[----:B------:R1:W-:Y:S04]  /*32fd0*/  STL [R1+0x1f5c], R0 ;  /* 0x001f5c0001007387 */ /* 0x0003e80000100800 */
[----:B------:R-:W2:Y:S04]  /*32fe0*/  LDL.LU R40, [R1+0x133c] ;  /* 0x00133c0001287983 */ /* 0x000ea80000300800 */
[----:B------:R-:W2:Y:S04]  /*32ff0*/  LDL.LU R12, [R1+0xf70] ;  /* 0x000f7000010c7983 */ /* 0x000ea80000300800 */
[----:B0-----:R-:W2:Y:S04]  /*33000*/  LDL R2, [R1+0x1338] ;  /* 0x0013380001027983 */ /* 0x001ea80000100800 */
[----:B-1----:R-:W2:Y:S01]  /*33010*/  LDL R0, [R1+0x1334] ;  /* 0x0013340001007983 */ /* 0x002ea20000100800 */
[----:B------:R-:W-:-:S02]  /*33020*/  R2UR UR35, R13 ;  /* 0x000000000d2372ca */ /* 0x000fc400000e0000 */
[----:B------:R-:W-:-:S05]  /*33030*/  MOV R13, UR49 ;  /* 0x00000031000d7c02 */ /* 0x000fca0008000f00 */
[----:B------:R0:W-:Y:S04]  /*33040*/  STL [R1+0x1f68], R13 ;  /* 0x001f680d01007387 */ /* 0x0001e80000100800 */
[----:B------:R-:W2:Y:S04]  /*33050*/  LDL R46, [R1+0x1330] ;  /* 0x00133000012e7983 */ /* 0x000ea80000100800 */
[----:B------:R-:W2:Y:S01]  /*33060*/  LDL R42, [R1+0x1328] ;  /* 0x00132800012a7983 */ /* 0x000ea20000100800 */
[----:B0-----:R-:W-:-:S05]  /*33070*/  MOV R13, UR48 ;  /* 0x00000030000d7c02 */ /* 0x001fca0008000f00 */
[----:B------:R0:W-:Y:S01]  /*33080*/  STL [R1+0x1f64], R13 ;  /* 0x001f640d01007387 */ /* 0x0001e20000100800 */
[----:B---3--:R-:W-:Y:S02]  /*33090*/  R2UR UR32, R22 ;  /* 0x00000000162072ca */ /* 0x008fe400000e0000 */
[----:B------:R-:W-:Y:S01]  /*330a0*/  R2UR UR33, R23 ;  /* 0x00000000172172ca */ /* 0x000fe200000e0000 */
[----:B------:R-:W3:Y:S01]  /*330b0*/  LDL R41, [R1+0x132c] ;  /* 0x00132c0001297983 */ /* 0x000ee20000100800 */
[----:B------:R-:W-:Y:S02]  /*330c0*/  PRMT R69, RZ, 0x7610, R69 ;  /* 0x00007610ff457816 */ /* 0x000fe40000000045 */
[----:B------:R-:W-:Y:S01]  /*330d0*/  PRMT R81, RZ, 0x7610, R81 ;  /* 0x00007610ff517816 */ /* 0x000fe20000000051 */
[----:B------:R-:W3:Y:S01]  /*330e0*/  LDL R38, [R1+0x1320] ;  /* 0x0013200001267983 */ /* 0x000ee20000100800 */
[----:B0-----:R-:W4:Y:S02]  /*330f0*/  LDC R13, c[0x0][0x230] ;  /* 0x00008c00ff0d7b82 */ /* 0x001f240000000800 */
[----:B----4-:R-:W-:-:S05]  /*33100*/  IMAD R13, R151, -0x80, R13 ;  /* 0xffffff80970d7824 */ /* 0x010fca00078e020d */
[C---:B------:R-:W-:Y:S02]  /*33110*/  ISETP.GT.AND P0, PT, R13.reuse, RZ, PT ;  /* 0x000000ff0d00720c */ /* 0x040fe40003f04270 */
[C---:B------:R-:W-:Y:S02]  /*33120*/  ISETP.GT.AND P1, PT, R13.reuse, 0x1, PT ;  /* 0x000000010d00780c */ /* 0x040fe40003f24270 */
[----:B------:R-:W-:Y:S01]  /*33130*/  ISETP.GT.AND P2, PT, R13, 0x2, PT ;  /* 0x000000020d00780c */ /* 0x000fe20003f44270 */
[----:B------:R-:W-:Y:S08]  /*33140*/  STL [R1+0x2250], R154 ;  /* 0x0022509a01007387 */ /* 0x000ff00000100800 */
[----:B------:R-:W-:-:S02]  /*33150*/  @P0 IMAD.MOV.U32 R22, RZ, RZ, R154 ;  /* 0x000000ffff160224 */ /* 0x000fc400078e009a */
[----:B------:R-:W-:Y:S01]  /*33160*/  @P0 IMAD.MOV.U32 R23, RZ, RZ, R153 ;  /* 0x000000ffff170224 */ /* 0x000fe200078e0099 */
[----:B------:R0:W-:Y:S04]  /*33170*/  STL [R1+0x2044], R153 ;  /* 0x0020449901007387 */ /* 0x0001e80000100800 */
[----:B------:R2:W4:Y:S04]  /*33180*/  @P0 LDG.E.U16 R69, desc[UR4][R22.64] ;  /* 0x0000000416450981 */ /* 0x000528000c1e1500 */
[----:B0-----:R-:W4:Y:S01]  /*33190*/  LDL.LU R153, [R1+0x1324] ;  /* 0x0013240001997983 */ /* 0x001f220000300800 */
[----:B--2---:R-:W-:-:S02]  /*331a0*/  @P1 IMAD.MOV.U32 R22, RZ, RZ, R40 ;  /* 0x000000ffff161224 */ /* 0x004fc400078e0028 */
[----:B------:R-:W-:Y:S02]  /*331b0*/  @P1 IMAD.MOV.U32 R23, RZ, RZ, R2 ;  /* 0x000000ffff171224 */ /* 0x000fe400078e0002 */
[----:B------:R-:W2:Y:S04]  /*331c0*/  LDL.LU R2, [R1+0x131c] ;  /* 0x00131c0001027983 */ /* 0x000ea80000300800 */
[----:B------:R0:W2:Y:S01]  /*331d0*/  @P1 LDG.E.U16 R81, desc[UR4][R22.64] ;  /* 0x0000000416511981 */ /* 0x0000a2000c1e1500 */
[----:B------:R-:W-:Y:S02]  /*331e0*/  ISETP.GT.AND P3, PT, R13, 0x3, PT ;  /* 0x000000030d00780c */ /* 0x000fe40003f64270 */
[----:B------:R-:W-:Y:S01]  /*331f0*/  PRMT R93, RZ, 0x7610, R93 ;  /* 0x00007610ff5d7816 */ /* 0x000fe2000000005d */
[----:B------:R-:W2:Y:S01]  /*33200*/  LDL R48, [R1+0x1310] ;  /* 0x0013100001307983 */ /* 0x000ea20000100800 */
[----:B0-----:R-:W-:-:S03]  /*33210*/  @P2 IMAD.MOV.U32 R22, RZ, RZ, R0 ;  /* 0x000000ffff162224 */ /* 0x001fc600078e0000 */
[----:B------:R-:W2:Y:S01]  /*33220*/  LDL R0, [R1+0x1318] ;  /* 0x0013180001007983 */ /* 0x000ea20000100800 */
[C---:B------:R-:W-:Y:S01]  /*33230*/  ISETP.GT.AND P0, PT, R13.reuse, 0x4, PT ;  /* 0x000000040d00780c */ /* 0x040fe20003f04270 */
[----:B------:R-:W-:Y:S01]  /*33240*/  @P2 IMAD.MOV.U32 R23, RZ, RZ, R46 ;  /* 0x000000ffff172224 */ /* 0x000fe200078e002e */
[----:B------:R-:W-:Y:S01]  /*33250*/  PRMT R105, RZ, 0x7610, R105 ;  /* 0x00007610ff697816 */ /* 0x000fe20000000069 */
[----:B------:R-:W2:Y:S01]  /*33260*/  LDL R46, [R1+0x1314] ;  /* 0x00131400012e7983 */ /* 0x000ea20000100800 */
[----:B------:R-:W-:-:S03]  /*33270*/  ISETP.GT.AND P1, PT, R13, 0x5, PT ;  /* 0x000000050d00780c */ /* 0x000fc60003f24270 */
[----:B------:R3:W2:Y:S01]  /*33280*/  @P2 LDG.E.U16 R93, desc[UR4][R22.64] ;  /* 0x00000004165d2981 */ /* 0x0006a2000c1e1500 */
[----:B------:R-:W-:Y:S01]  /*33290*/  PRMT R117, RZ, 0x7610, R117 ;  /* 0x00007610ff757816 */ /* 0x000fe20000000075 */
[----:B---3--:R-:W-:Y:S02]  /*332a0*/  @P3 IMAD.MOV.U32 R22, RZ, RZ, R41 ;  /* 0x000000ffff163224 */ /* 0x008fe400078e0029 */
[----:B------:R-:W-:Y:S01]  /*332b0*/  @P3 IMAD.MOV.U32 R23, RZ, RZ, R42 ;  /* 0x000000ffff173224 */ /* 0x000fe200078e002a */
[----:B------:R-:W3:Y:S04]  /*332c0*/  LDL R41, [R1+0x130c] ;  /* 0x00130c0001297983 */ /* 0x000ee80000100800 */
[----:B------:R0:W3:Y:S04]  /*332d0*/  @P3 LDG.E.U16 R105, desc[UR4][R22.64] ;  /* 0x0000000416693981 */ /* 0x0000e8000c1e1500 */
[----:B------:R-:W3:Y:S01]  /*332e0*/  LDL R42, [R1+0x1308] ;  /* 0x00130800012a7983 */ /* 0x000ee20000100800 */
[----:B0-----:R-:W-:-:S02]  /*332f0*/  @P0 IMAD.MOV.U32 R23, RZ, RZ, R38 ;  /* 0x000000ffff170224 */ /* 0x001fc400078e0026 */
[----:B----4-:R-:W-:Y:S01]  /*33300*/  @P0 IMAD.MOV.U32 R22, RZ, RZ, R153 ;  /* 0x000000ffff160224 */ /* 0x010fe200078e0099 */
[----:B------:R-:W-:Y:S04]  /*33310*/  STL [R1+0x2048], R153 ;  /* 0x0020489901007387 */ /* 0x000fe80000100800 */
[----:B------:R2:W4:Y:S04]  /*33320*/  @P0 LDG.E.U16 R117, desc[UR4][R22.64] ;  /* 0x0000000416750981 */ /* 0x000528000c1e1500 */
[----:B------:R-:W4:Y:S01]  /*33330*/  LDL R38, [R1+0x1300] ;  /* 0x0013000001267983 */ /* 0x000f220000100800 */
[----:B--2---:R-:W-:-:S03]  /*33340*/  @P1 IMAD.MOV.U32 R23, RZ, RZ, R0 ;  /* 0x000000ffff171224 */ /* 0x004fc600078e0000 */
[----:B------:R-:W2:Y:S01]  /*33350*/  LDL R0, [R1+0x1304] ;  /* 0x0013040001007983 */ /* 0x000ea20000100800 */
[C---:B------:R-:W-:Y:S01]  /*33360*/  ISETP.GT.AND P2, PT, R13.reuse, 0x6, PT ;  /* 0x000000060d00780c */ /* 0x040fe20003f44270 */
[----:B------:R-:W-:Y:S01]  /*33370*/  @P1 IMAD.MOV.U32 R22, RZ, RZ, R2 ;  /* 0x000000ffff161224 */ /* 0x000fe200078e0002 */
[----:B------:R-:W-:Y:S02]  /*33380*/  PRMT R128, RZ, 0x7610, R128 ;  /* 0x00007610ff807816 */ /* 0x000fe40000000080 */
[C---:B------:R-:W-:Y:S02]  /*33390*/  ISETP.GT.AND P3, PT, R13.reuse, 0x7, PT ;  /* 0x000000070d00780c */ /* 0x040fe40003f64270 */
[----:B------:R-:W-:Y:S02]  /*333a0*/  PRMT R139, RZ, 0x7610, R139 ;  /* 0x00007610ff8b7816 */ /* 0x000fe4000000008b */
[----:B------:R-:W-:Y:S01]  /*333b0*/  ISETP.GT.AND P0, PT, R13, 0x8, PT ;  /* 0x000000080d00780c */ /* 0x000fe20003f04270 */
[----:B------:R0:W2:Y:S01]  /*333c0*/  @P1 LDG.E.U16 R128, desc[UR4][R22.64] ;  /* 0x0000000416801981 */ /* 0x0000a2000c1e1500 */
[----:B------:R-:W-:-:S03]  /*333d0*/  PRMT R150, RZ, 0x7610, R150 ;  /* 0x00007610ff967816 */ /* 0x000fc60000000096 */
[----:B0-----:R-:W-:Y:S02]  /*333e0*/  @P2 IMAD.MOV.U32 R22, RZ, RZ, R46 ;  /* 0x000000ffff162224 */ /* 0x001fe400078e002e */
[----:B------:R-:W-:-:S05]  /*333f0*/  @P2 IMAD.MOV.U32 R23, RZ, RZ, R48 ;  /* 0x000000ffff172224 */ /* 0x000fca00078e0030 */
[----:B------:R3:W2:Y:S01]  /*33400*/  @P2 LDG.E.U16 R139, desc[UR4][R22.64] ;  /* 0x00000004168b2981 */ /* 0x0006a2000c1e1500 */
[----:B------:R-:W-:Y:S01]  /*33410*/  PRMT R70, RZ, 0x7610, R70 ;  /* 0x00007610ff467816 */ /* 0x000fe20000000046 */
[----:B---3--:R-:W-:Y:S02]  /*33420*/  @P3 IMAD.MOV.U32 R22, RZ, RZ, R41 ;  /* 0x000000ffff163224 */ /* 0x008fe400078e0029 */
[----:B------:R-:W-:-:S05]  /*33430*/  @P3 IMAD.MOV.U32 R23, RZ, RZ, R42 ;  /* 0x000000ffff173224 */ /* 0x000fca00078e002a */
[----:B------:R4:W3:Y:S04]  /*33440*/  @P3 LDG.E.U16 R150, desc[UR4][R22.64] ;  /* 0x0000000416963981 */ /* 0x0008e8000c1e1500 */
[----:B------:R-:W-:Y:S04]  /*33450*/  STL [R1+0x24b0], R2 ;  /* 0x0024b00201007387 */ /* 0x000fe80000100800 */
[----:B------:R-:W3:Y:S04]  /*33460*/  LDL R48, [R1+0x12f0] ;  /* 0x0012f00001307983 */ /* 0x000ee80000100800 */
[----:B------:R-:W3:Y:S04]  /*33470*/  LDL R46, [R1+0x12f4] ;  /* 0x0012f400012e7983 */ /* 0x000ee80000100800 */
[----:B------:R-:W3:Y:S04]  /*33480*/  LDL R42, [R1+0x12e8] ;  /* 0x0012e800012a7983 */ /* 0x000ee80000100800 */
[----:B------:R-:W3:Y:S01]  /*33490*/  LDL R41, [R1+0x12ec] ;  /* 0x0012ec0001297983 */ /* 0x000ee20000100800 */
[----:B----4-:R-:W-:-:S03]  /*334a0*/  @P0 IMAD.MOV.U32 R23, RZ, RZ, R38 ;  /* 0x000000ffff170224 */ /* 0x010fc600078e0026 */
[----:B------:R-:W4:Y:S01]  /*334b0*/  LDL R38, [R1+0x12e0] ;  /* 0x0012e00001267983 */ /* 0x000f220000100800 */
[----:B--2---:R-:W-:-:S03]  /*334c0*/  @P0 IMAD.MOV.U32 R22, RZ, RZ, R0 ;  /* 0x000000ffff160224 */ /* 0x004fc600078e0000 */
[----:B------:R-:W2:Y:S04]  /*334d0*/  LDL R0, [R1+0x12e4] ;  /* 0x0012e40001007983 */ /* 0x000ea80000100800 */
[----:B------:R0:W4:Y:S04]  /*334e0*/  @P0 LDG.E.U16 R70, desc[UR4][R22.64] ;  /* 0x0000000416460981 */ /* 0x000128000c1e1500 */
[----:B------:R-:W0:Y:S04]  /*334f0*/  LDL R22, [R1+0x12f8] ;  /* 0x0012f80001167983 */ /* 0x000e280000100800 */
[----:B------:R-:W0:Y:S01]  /*33500*/  LDL R23, [R1+0x12fc] ;  /* 0x0012fc0001177983 */ /* 0x000e220000100800 */
[----:B------:R-:W-:-:S02]  /*33510*/  ISETP.GT.AND P1, PT, R13, 0x9, PT ;  /* 0x000000090d00780c */ /* 0x000fc40003f24270 */
[C---:B------:R-:W-:Y:S02]  /*33520*/  ISETP.GT.AND P2, PT, R13.reuse, 0xa, PT ;  /* 0x0000000a0d00780c */ /* 0x040fe40003f44270 */
[----:B------:R-:W-:Y:S02]  /*33530*/  PRMT R82, RZ, 0x7610, R82 ;  /* 0x00007610ff527816 */ /* 0x000fe40000000052 */
[C---:B------:R-:W-:Y:S02]  /*33540*/  ISETP.GT.AND P3, PT, R13.reuse, 0xb, PT ;  /* 0x0000000b0d00780c */ /* 0x040fe40003f64270 */
[----:B------:R-:W-:Y:S02]  /*33550*/  PRMT R94, RZ, 0x7610, R94 ;  /* 0x00007610ff5e7816 */ /* 0x000fe4000000005e */
[----:B------:R-:W-:Y:S02]  /*33560*/  ISETP.GT.AND P0, PT, R13, 0xc, PT ;  /* 0x0000000c0d00780c */ /* 0x000fe40003f04270 */
[----:B------:R-:W-:-:S02]  /*33570*/  PRMT R106, RZ, 0x7610, R106 ;  /* 0x00007610ff6a7816 */ /* 0x000fc4000000006a */
[----:B------:R-:W-:Y:S02]  /*33580*/  PRMT R118, RZ, 0x7610, R118 ;  /* 0x00007610ff767816 */ /* 0x000fe40000000076 */
[----:B0-----:R-:W-:-:S04]  /*33590*/  @P1 LOP3.LUT R23, R23, R22, RZ, 0x3c, !PT ;  /* 0x0000001617171212 */ /* 0x001fc800078e3cff */
[----:B------:R-:W-:-:S04]  /*335a0*/  @P1 LOP3.LUT R22, R23, R22, RZ, 0x3c, !PT ;  /* 0x0000001617161212 */ /* 0x000fc800078e3cff */
[----:B------:R-:W-:-:S05]  /*335b0*/  @P1 LOP3.LUT R23, R23, R22, RZ, 0x3c, !PT ;  /* 0x0000001617171212 */ /* 0x000fca00078e3cff */
[----:B------:R3:W4:Y:S02]  /*335c0*/  @P1 LDG.E.U16 R82, desc[UR4][R22.64] ;  /* 0x0000000416521981 */ /* 0x000724000c1e1500 */
[----:B---3--:R-:W-:Y:S02]  /*335d0*/  @P2 IMAD.MOV.U32 R22, RZ, RZ, R46 ;  /* 0x000000ffff162224 */ /* 0x008fe400078e002e */
[----:B------:R-:W-:Y:S01]  /*335e0*/  @P2 IMAD.MOV.U32 R23, RZ, RZ, R48 ;  /* 0x000000ffff172224 */ /* 0x000fe200078e0030 */
[----:B------:R-:W3:Y:S04]  /*335f0*/  LDL R46, [R1+0x12d4] ;  /* 0x0012d400012e7983 */ /* 0x000ee80000100800 */
[----:B------:R0:W3:Y:S04]  /*33600*/  @P2 LDG.E.U16 R94, desc[UR4][R22.64] ;  /* 0x00000004165e2981 */ /* 0x0000e8000c1e1500 */
[----:B------:R-:W3:Y:S01]  /*33610*/  LDL R48, [R1+0x12d0] ;  /* 0x0012d00001307983 */ /* 0x000ee20000100800 */
[----:B0-----:R-:W-:-:S02]  /*33620*/  @P3 IMAD.MOV.U32 R22, RZ, RZ, R41 ;  /* 0x000000ffff163224 */ /* 0x001fc400078e0029 */
[----:B------:R-:W-:Y:S01]  /*33630*/  @P3 IMAD.MOV.U32 R23, RZ, RZ, R42 ;  /* 0x000000ffff173224 */ /* 0x000fe200078e002a */
[----:B------:R-:W3:Y:S04]  /*33640*/  LDL R41, [R1+0x12cc] ;  /* 0x0012cc0001297983 */ /* 0x000ee80000100800 */
[----:B------:R2:W3:Y:S04]  /*33650*/  @P3 LDG.E.U16 R106, desc[UR4][R22.64] ;  /* 0x00000004166a3981 */ /* 0x0004e8000c1e1500 */
[----:B------:R-:W3:Y:S01]  /*33660*/  LDL R42, [R1+0x12c8] ;  /* 0x0012c800012a7983 */ /* 0x000ee20000100800 */
[----:B--2---:R-:W-:-:S02]  /*33670*/  @P0 IMAD.MOV.U32 R22, RZ, RZ, R0 ;  /* 0x000000ffff160224 */ /* 0x004fc400078e0000 */
[----:B----4-:R-:W-:Y:S01]  /*33680*/  @P0 IMAD.MOV.U32 R23, RZ, RZ, R38 ;  /* 0x000000ffff170224 */ /* 0x010fe200078e0026 */
[----:B------:R-:W2:Y:S04]  /*33690*/  LDL R0, [R1+0x12c4] ;  /* 0x0012c40001007983 */ /* 0x000ea80000100800 */
[----:B------:R0:W4:Y:S04]  /*336a0*/  @P0 LDG.E.U16 R118, desc[UR4][R22.64] ;  /* 0x0000000416760981 */ /* 0x000128000c1e1500 */
[----:B------:R-:W4:Y:S04]  /*336b0*/  LDL R38, [R1+0x12c0] ;  /* 0x0012c00001267983 */ /* 0x000f280000100800 */
        /* <DEDUP_REMOVED lines=731> */
[----:B------:R-:W-:Y:S02]  /*36470*/  ISETP.GT.AND P4, PT, R13, 0x74, PT ;  /* 0x000000740d00780c */ /* 0x000fe40003f84270 */
[----:B------:R-:W-:Y:S02]  /*36480*/  PRMT R238, RZ, 0x7610, R238 ;  /* 0x00007610ffee7816 */ /* 0x000fe400000000ee */
        /* <DEDUP_REMOVED lines=8> */
[----:B------:R-:W-:Y:S01]  /*36510*/  ISETP.GT.AND P0, PT, R13, 0x75, PT ;  /* 0x000000750d00780c */ /* 0x000fe20003f04270 */
[----:B------:R-:W3:Y:S04]  /*36520*/  LDL R48, [R1+0xf88] ;  /* 0x000f880001307983 */ /* 0x000ee80000100800 */
[----:B------:R0:W3:Y:S01]  /*36530*/  @P2 LDG.E.U16 R238, desc[UR4][R22.64] ;  /* 0x0000000416ee2981 */ /* 0x0000e2000c1e1500 */
[----:B------:R-:W-:-:S02]  /*36540*/  PRMT R235, RZ, 0x7610, R235 ;  /* 0x00007610ffeb7816 */ /* 0x000fc400000000eb */
[C---:B------:R-:W-:Y:S01]  /*36550*/  ISETP.GT.AND P1, PT, R13.reuse, 0x76, PT ;  /* 0x000000760d00780c */ /* 0x040fe20003f24270 */
[----:B------:R-:W3:Y:S01]  /*36560*/  LDL R46, [R1+0xf80] ;  /* 0x000f8000012e7983 */ /* 0x000ee20000100800 */
[----:B0-----:R-:W-:Y:S02]  /*36570*/  @P3 IMAD.MOV.U32 R22, RZ, RZ, R41 ;  /* 0x000000ffff163224 */ /* 0x001fe400078e0029 */
[----:B------:R-:W-:Y:S01]  /*36580*/  @P3 IMAD.MOV.U32 R23, RZ, RZ, R42 ;  /* 0x000000ffff173224 */ /* 0x000fe200078e002a */
[----:B------:R-:W3:Y:S04]  /*36590*/  LDL R41, [R1+0xf8c] ;  /* 0x000f8c0001297983 */ /* 0x000ee80000100800 */
[----:B------:R2:W3:Y:S01]  /*365a0*/  @P3 LDG.E.U16 R237, desc[UR4][R22.64] ;  /* 0x0000000416ed3981 */ /* 0x0004e2000c1e1500 */
[----:B------:R-:W-:-:S03]  /*365b0*/  ISETP.GT.AND P2, PT, R13, 0x77, PT ;  /* 0x000000770d00780c */ /* 0x000fc60003f44270 */
[----:B------:R-:W3:Y:S01]  /*365c0*/  LDL R42, [R1+0xf84] ;  /* 0x000f8400012a7983 */ /* 0x000ee20000100800 */
[----:B--2---:R-:W-:Y:S02]  /*365d0*/  @P4 IMAD.MOV.U32 R22, RZ, RZ, R0 ;  /* 0x000000ffff164224 */ /* 0x004fe400078e0000 */
[----:B----4-:R-:W-:Y:S01]  /*365e0*/  @P4 IMAD.MOV.U32 R23, RZ, RZ, R38 ;  /* 0x000000ffff174224 */ /* 0x010fe200078e0026 */
[----:B------:R-:W-:Y:S01]  /*365f0*/  PRMT R234, RZ, 0x7610, R234 ;  /* 0x00007610ffea7816 */ /* 0x000fe200000000ea */
[----:B------:R-:W2:Y:S04]  /*36600*/  LDL R38, [R1+0xf78] ;  /* 0x000f780001267983 */ /* 0x000ea80000100800 */
[----:B------:R0:W4:Y:S04]  /*36610*/  @P4 LDG.E.U16 R236, desc[UR4][R22.64] ;  /* 0x0000000416ec4981 */ /* 0x000128000c1e1500 */
[----:B------:R-:W2:Y:S04]  /*36620*/  LDL R0, [R1+0xf7c] ;  /* 0x000f7c0001007983 */ /* 0x000ea80000100800 */
[----:B------:R-:W0:Y:S04]  /*36630*/  LDL R22, [R1+0xf98] ;  /* 0x000f980001167983 */ /* 0x000e280000100800 */
[----:B------:R-:W0:Y:S02]  /*36640*/  LDL R23, [R1+0xf9c] ;  /* 0x000f9c0001177983 */ /* 0x000e240000100800 */
[----:B0-----:R-:W-:-:S04]  /*36650*/  @P0 LOP3.LUT R23, R23, R22, RZ, 0x3c, !PT ;  /* 0x0000001617170212 */ /* 0x001fc800078e3cff */
[----:B------:R-:W-:-:S04]  /*36660*/  @P0 LOP3.LUT R22, R23, R22, RZ, 0x3c, !PT ;  /* 0x0000001617160212 */ /* 0x000fc800078e3cff */
[----:B------:R-:W-:-:S05]  /*36670*/  @P0 LOP3.LUT R23, R23, R22, RZ, 0x3c, !PT ;  /* 0x0000001617170212 */ /* 0x000fca00078e3cff */
[----:B------:R0:W4:Y:S04]  /*36680*/  @P0 LDG.E.U16 R235, desc[UR4][R22.64] ;  /* 0x0000000416eb0981 */ /* 0x000128000c1e1500 */
[----:B------:R-:W0:Y:S04]  /*36690*/  LDL R22, [R1+0xf90] ;  /* 0x000f900001167983 */ /* 0x000e280000100800 */
[----:B------:R-:W0:Y:S01]  /*366a0*/  LDL R23, [R1+0xf94] ;  /* 0x000f940001177983 */ /* 0x000e220000100800 */
[C---:B------:R-:W-:Y:S02]  /*366b0*/  ISETP.GT.AND P3, PT, R13.reuse, 0x78, PT ;  /* 0x000000780d00780c */ /* 0x040fe40003f64270 */
[----:B------:R-:W-:-:S02]  /*366c0*/  ISETP.GT.AND P4, PT, R13, 0x79, PT ;  /* 0x000000790d00780c */ /* 0x000fc40003f84270 */
[----:B0-----:R-:W-:-:S04]  /*366d0*/  @P1 LOP3.LUT R23, R23, R22, RZ, 0x3c, !PT ;  /* 0x0000001617171212 */ /* 0x001fc800078e3cff */
[----:B------:R-:W-:-:S04]  /*366e0*/  @P1 LOP3.LUT R22, R23, R22, RZ, 0x3c, !PT ;  /* 0x0000001617161212 */ /* 0x000fc800078e3cff */
[----:B------:R-:W-:-:S05]  /*366f0*/  @P1 LOP3.LUT R23, R23, R22, RZ, 0x3c, !PT ;  /* 0x0000001617171212 */ /* 0x000fca00078e3cff */
[----:B------:R3:W4:Y:S02]  /*36700*/  @P1 LDG.E.U16 R234, desc[UR4][R22.64] ;  /* 0x0000000416ea1981 */ /* 0x000724000c1e1500 */
[----:B---3--:R-:W-:Y:S02]  /*36710*/  @P2 IMAD.MOV.U32 R22, RZ, RZ, R41 ;  /* 0x000000ffff162224 */ /* 0x008fe400078e0029 */
[----:B------:R-:W3:Y:S01]  /*36720*/  LDL.LU R41, [R1+0xf74] ;  /* 0x000f740001297983 */ /* 0x000ee20000300800 */
[----:B------:R-:W-:Y:S02]  /*36730*/  @P2 IMAD.MOV.U32 R23, RZ, RZ, R48 ;  /* 0x000000ffff172224 */ /* 0x000fe400078e0030 */
[----:B------:R-:W0:Y:S01]  /*36740*/  S2R R48, SR_TID.X ;  /* 0x0000000000307919 */ /* 0x000e220000002100 */
[----:B------:R-:W-:Y:S02]  /*36750*/  PRMT R233, RZ, 0x7610, R233 ;  /* 0x00007610ffe97816 */ /* 0x000fe400000000e9 */
[----:B------:R-:W-:-:S02]  /*36760*/  PRMT R232, RZ, 0x7610, R232 ;  /* 0x00007610ffe87816 */ /* 0x000fc400000000e8 */
[----:B------:R-:W-:Y:S02]  /*36770*/  ISETP.GT.AND P0, PT, R13, 0x7a, PT ;  /* 0x0000007a0d00780c */ /* 0x000fe40003f04270 */
[----:B------:R1:W4:Y:S01]  /*36780*/  @P2 LDG.E.U16 R233, desc[UR4][R22.64] ;  /* 0x0000000416e92981 */ /* 0x000322000c1e1500 */
[----:B------:R-:W-:Y:S01]  /*36790*/  PRMT R231, RZ, 0x7610, R231 ;  /* 0x00007610ffe77816 */ /* 0x000fe200000000e7 */
[----:B-1----:R-:W-:Y:S02]  /*367a0*/  @P3 IMAD.MOV.U32 R22, RZ, RZ, R42 ;  /* 0x000000ffff163224 */ /* 0x002fe400078e002a */
[----:B------:R-:W-:-:S05]  /*367b0*/  @P3 IMAD.MOV.U32 R23, RZ, RZ, R46 ;  /* 0x000000ffff173224 */ /* 0x000fca00078e002e */
[----:B------:R2:W4:Y:S01]  /*367c0*/  @P3 LDG.E.U16 R232, desc[UR4][R22.64] ;  /* 0x0000000416e83981 */ /* 0x000522000c1e1500 */
[----:B------:R-:W-:Y:S01]  /*367d0*/  PRMT R230, RZ, 0x7610, R230 ;  /* 0x00007610ffe67816 */ /* 0x000fe200000000e6 */
[----:B--2---:R-:W-:Y:S02]  /*367e0*/  @P4 IMAD.MOV.U32 R22, RZ, RZ, R0 ;  /* 0x000000ffff164224 */ /* 0x004fe400078e0000 */
[----:B------:R-:W-:Y:S01]  /*367f0*/  @P4 IMAD.MOV.U32 R23, RZ, RZ, R38 ;  /* 0x000000ffff174224 */ /* 0x000fe200078e0026 */
[----:B0-----:R-:W-:Y:S01]  /*36800*/  LOP3.LUT R0, R48, 0x7f, RZ, 0xc0, !PT ;  /* 0x0000007f30007812 */ /* 0x001fe200078ec0ff */
[----:B------:R-:W2:Y:S04]  /*36810*/  LDL R38, [R1+0xf60] ;  /* 0x000f600001267983 */ /* 0x000ea80000100800 */
[----:B------:R0:W4:Y:S01]  /*36820*/  @P4 LDG.E.U16 R231, desc[UR4][R22.64] ;  /* 0x0000000416e74981 */ /* 0x000122000c1e1500 */
[----:B------:R-:W-:-:S03]  /*36830*/  ISETP.GE.AND P2, PT, R0, R13, PT ;  /* 0x0000000d0000720c */ /* 0x000fc60003f46270 */
[----:B------:R-:W2:Y:S04]  /*36840*/  LDL.LU R42, [R1+0xf64] ;  /* 0x000f6400012a7983 */ /* 0x000ea80000300800 */
[----:B------:R-:W4:Y:S01]  /*36850*/  LDL R46, [R1+0xf5c] ;  /* 0x000f5c00012e7983 */ /* 0x000f220000100800 */
[----:B0-----:R-:W-:-:S03]  /*36860*/  @P0 IMAD.MOV.U32 R23, RZ, RZ, R12 ;  /* 0x000000ffff170224 */ /* 0x001fc600078e000c */
[----:B------:R-:W4:Y:S04]  /*36870*/  LDL R48, [R1+0xf4c] ;  /* 0x000f4c0001307983 */ /* 0x000f280000100800 */
[----:B------:R-:W4:Y:S04]  /*36880*/  LDL.LU R0, [R1+0xf48] ;  /* 0x000f480001007983 */ /* 0x000f280000300800 */
[----:B------:R0:W-:Y:S04]  /*36890*/  STL [R1+0x2034], R12 ;  /* 0x0020340c01007387 */ /* 0x0001e80000100800 */
[----:B0-----:R-:W4:Y:S01]  /*368a0*/  LDL.LU R12, [R1+0xf54] ;  /* 0x000f5400010c7983 */ /* 0x001f220000300800 */
[----:B---3--:R-:W-:-:S05]  /*368b0*/  @P0 IMAD.MOV.U32 R22, RZ, RZ, R41 ;  /* 0x000000ffff160224 */ /* 0x008fca00078e0029 */
[----:B------:R0:W3:Y:S04]  /*368c0*/  @P0 LDG.E.U16 R230, desc[UR4][R22.64] ;  /* 0x0000000416e60981 */ /* 0x0000e8000c1e1500 */
[----:B------:R-:W0:Y:S04]  /*368d0*/  LDL R22, [R1+0xf68] ;  /* 0x000f680001167983 */ /* 0x000e280000100800 */
[----:B------:R-:W0:Y:S01]  /*368e0*/  LDL R23, [R1+0xf6c] ;  /* 0x000f6c0001177983 */ /* 0x000e220000100800 */
[C---:B------:R-:W-:Y:S02]  /*368f0*/  ISETP.GT.AND P1, PT, R13.reuse, 0x7b, PT ;  /* 0x0000007b0d00780c */ /* 0x040fe40003f24270 */
[----:B------:R-:W-:-:S02]  /*36900*/  ISETP.GT.AND P3, PT, R13, 0x7c, PT ;  /* 0x0000007c0d00780c */ /* 0x000fc40003f64270 */
[----:B------:R-:W-:Y:S02]  /*36910*/  PRMT R229, RZ, 0x7610, R229 ;  /* 0x00007610ffe57816 */ /* 0x000fe400000000e5 */
[----:B------:R-:W-:-:S07]  /*36920*/  PRMT R228, RZ, 0x7610, R228 ;  /* 0x00007610ffe47816 */ /* 0x000fce00000000e4 */
[----:B0-----:R-:W-:-:S04]  /*36930*/  @P1 LOP3.LUT R23, R23, R22, RZ, 0x3c, !PT ;  /* 0x0000001617171212 */ /* 0x001fc800078e3cff */
[----:B------:R-:W-:-:S04]  /*36940*/  @P1 LOP3.LUT R22, R23, R22, RZ, 0x3c, !PT ;  /* 0x0000001617161212 */ /* 0x000fc800078e3cff */
[----:B------:R-:W-:-:S05]  /*36950*/  @P1 LOP3.LUT R23, R23, R22, RZ, 0x3c, !PT ;  /* 0x0000001617171212 */ /* 0x000fca00078e3cff */
[----:B------:R2:W3:Y:S02]  /*36960*/  @P1 LDG.E.U16 R229, desc[UR4][R22.64] ;  /* 0x0000000416e51981 */ /* 0x0004e4000c1e1500 */
[----:B--2---:R-:W-:Y:S02]  /*36970*/  @P3 IMAD.MOV.U32 R22, RZ, RZ, R42 ;  /* 0x000000ffff163224 */ /* 0x004fe400078e002a */
[----:B------:R-:W-:Y:S01]  /*36980*/  @P3 IMAD.MOV.U32 R23, RZ, RZ, R38 ;  /* 0x000000ffff173224 */ /* 0x000fe200078e0026 */
[----:B------:R-:W-:Y:S01]  /*36990*/  ISETP.GT.AND P4, PT, R13, 0x7d, PT ;  /* 0x0000007d0d00780c */ /* 0x000fe20003f84270 */
[----:B------:R-:W2:Y:S04]  /*369a0*/  LDL R38, [R1+0x1f58] ;  /* 0x001f580001267983 */ /* 0x000ea80000100800 */
[----:B------:R4:W3:Y:S04]  /*369b0*/  @P3 LDG.E.U16 R228, desc[UR4][R22.64] ;  /* 0x0000000416e43981 */ /* 0x0008e8000c1e1500 */
[----:B------:R-:W2:Y:S01]  /*369c0*/  LDL R23, [R1+0xf58] ;  /* 0x000f580001177983 */ /* 0x000ea20000100800 */
[----:B------:R-:W-:-:S03]  /*369d0*/  PRMT R227, RZ, 0x7610, R227 ;  /* 0x00007610ffe37816 */ /* 0x000fc600000000e3 */
[----:B----4-:R-:W-:Y:S01]  /*369e0*/  @P4 IMAD.MOV.U32 R22, RZ, RZ, R46 ;  /* 0x000000ffff164224 */ /* 0x010fe200078e002e */
[C---:B------:R-:W-:Y:S01]  /*369f0*/  ISETP.GT.AND P5, PT, R13.reuse, 0x7e, PT ;  /* 0x0000007e0d00780c */ /* 0x040fe20003fa4270 */
[----:B------:R-:W4:Y:S01]  /*36a00*/  LDL R46, [R1+0x1f38] ;  /* 0x001f3800012e7983 */ /* 0x000f220000100800 */
[----:B------:R-:W-:-:S03]  /*36a10*/  ISETP.GT.AND P6, PT, R13, 0x7f, PT ;  /* 0x0000007f0d00780c */ /* 0x000fc60003fc4270 */
[----:B--2---:R0:W2:Y:S04]  /*36a20*/  @P4 LDG.E.U16 R227, desc[UR4][R22.64] ;  /* 0x0000000416e34981 */ /* 0x0040a8000c1e1500 */
[----:B------:R-:W3:Y:S01]  /*36a30*/  LDL R23, [R1+0xf50] ;  /* 0x000f500001177983 */ /* 0x000ee20000100800 */
[----:B------:R-:W-:-:S03]  /*36a40*/  PRMT R226, RZ, 0x7610, R226 ;  /* 0x00007610ffe27816 */ /* 0x000fc600000000e2 */
[----:B0-----:R-:W-:Y:S01]  /*36a50*/  @P5 IMAD.MOV.U32 R22, RZ, RZ, R12 ;  /* 0x000000ffff165224 */ /* 0x001fe200078e000c */
[----:B------:R-:W-:Y:S01]  /*36a60*/  PRMT R225, RZ, 0x7610, R225 ;  /* 0x00007610ffe17816 */ /* 0x000fe200000000e1 */
[----:B------:R-:W-:Y:S04]  /*36a70*/  STL [R1+0x2038], R12 ;  /* 0x0020380c01007387 */ /* 0x000fe80000100800 */
[----:B---3--:R0:W3:Y:S02]  /*36a80*/  @P5 LDG.E.U16 R226, desc[UR4][R22.64] ;  /* 0x0000000416e25981 */ /* 0x0080e4000c1e1500 */
[----:B0-----:R-:W-:Y:S02]  /*36a90*/  @P6 IMAD.MOV.U32 R22, RZ, RZ, R48 ;  /* 0x000000ffff166224 */ /* 0x001fe400078e0030 */
[----:B------:R-:W-:Y:S01]  /*36aa0*/  @P6 IMAD.MOV.U32 R23, RZ, RZ, R0 ;  /* 0x000000ffff176224 */ /* 0x000fe200078e0000 */
[----:B------:R-:W2:Y:S04]  /*36ab0*/  LDL R48, [R1+0x1e78] ;  /* 0x001e780001307983 */ /* 0x000ea80000100800 */
[----:B------:R0:W-:Y:S04]  /*36ac0*/  STL [R1+0x202c], R0 ;  /* 0x00202c0001007387 */ /* 0x0001e80000100800 */
[----:B------:R1:W3:Y:S01]  /*36ad0*/  @P6 LDG.E.U16 R225, desc[UR4][R22.64] ;  /* 0x0000000416e16981 */ /* 0x0002e2000c1e1500 */
[----:B------:R-:W-:Y:S06]  /*36ae0*/  BAR.SYNC.DEFER_BLOCKING 0x0 ;  /* 0x0000000000007b1d */ /* 0x000fec0000010000 */
[----:B------:R-:W4:Y:S01]  /*36af0*/  LDL R23, [R1+0x1354] ;  /* 0x0013540001177983 */ /* 0x000f220000100800 */
[----:B------:R-:W-:Y:S01]  /*36b00*/  PRMT R224, RZ, 0x7610, R224 ;  /* 0x00007610ffe07816 */ /* 0x000fe200000000e0 */
[----:B-1----:R-:W-:Y:S01]  /*36b10*/  @!P2 IMAD.MOV.U32 R22, RZ, RZ, R38 ;  /* 0x000000ffff16a224 */ /* 0x002fe200078e0026 */
[----:B------:R-:W-:Y:S01]  /*36b20*/  PRMT R223, RZ, 0x7610, R223 ;  /* 0x00007610ffdf7816 */ /* 0x000fe200000000df */
[----:B0-----:R-:W3:Y:S01]  /*36b30*/  LDL R0, [R1+0x1e74] ;  /* 0x001e740001007983 */ /* 0x001ee20000100800 */
[----:B------:R-:W-:-:S02]  /*36b40*/  PRMT R222, RZ, 0x7610, R222 ;  /* 0x00007610ffde7816 */ /* 0x000fc400000000de */
[----:B------:R-:W-:Y:S01]  /*36b50*/  PRMT R221, RZ, 0x7610, R221 ;  /* 0x00007610ffdd7816 */ /* 0x000fe200000000dd */
[----:B------:R-:W3:Y:S04]  /*36b60*/  LDL R38, [R1+0x1e38] ;  /* 0x001e380001267983 */ /* 0x000ee80000100800 */
[----:B----4-:R0:W4:Y:S04]  /*36b70*/  @!P2 LDG.E.U16 R224, desc[UR4][R22.64] ;  /* 0x0000000416e0a981 */ /* 0x010128000c1e1500 */
[----:B------:R-:W2:Y:S01]  /*36b80*/  LDL R23, [R1+0x1f34] ;  /* 0x001f340001177983 */ /* 0x000ea20000100800 */
[----:B0-----:R-:W-:Y:S01]  /*36b90*/  @!P2 IMAD.MOV.U32 R22, RZ, RZ, R46 ;  /* 0x000000ffff16a224 */ /* 0x001fe200078e002e */
[----:B------:R-:W-:-:S02]  /*36ba0*/  PRMT R220, RZ, 0x7610, R220 ;  /* 0x00007610ffdc7816 */ /* 0x000fc400000000dc */
[----:B------:R-:W-:Y:S01]  /*36bb0*/  PRMT R219, RZ, 0x7610, R219 ;  /* 0x00007610ffdb7816 */ /* 0x000fe200000000db */
[----:B------:R-:W4:Y:S04]  /*36bc0*/  LDL R46, [R1+0x1df8] ;  /* 0x001df800012e7983 */ /* 0x000f280000100800 */
[----:B--2---:R0:W2:Y:S04]  /*36bd0*/  @!P2 LDG.E.U16 R223, desc[UR4][R22.64] ;  /* 0x0000000416dfa981 */ /* 0x0040a8000c1e1500 */
[----:B------:R-:W0:Y:S04]  /*36be0*/  LDL R22, [R1+0x1ef4] ;  /* 0x001ef40001167983 */ /* 0x000e280000100800 */
[----:B------:R-:W0:Y:S02]  /*36bf0*/  LDL R23, [R1+0x1ef8] ;  /* 0x001ef80001177983 */ /* 0x000e240000100800 */
[----:B0-----:R-:W-:-:S04]  /*36c00*/  @!P2 LOP3.LUT R23, R23, R22, RZ, 0x3c, !PT ;  /* 0x000000161717a212 */ /* 0x001fc800078e3cff */
[----:B------:R-:W-:-:S04]  /*36c10*/  @!P2 LOP3.LUT R22, R23, R22, RZ, 0x3c, !PT ;  /* 0x000000161716a212 */ /* 0x000fc800078e3cff */
[----:B------:R-:W-:-:S05]  /*36c20*/  @!P2 LOP3.LUT R23, R23, R22, RZ, 0x3c, !PT ;  /* 0x000000161717a212 */ /* 0x000fca00078e3cff */
[----:B------:R0:W2:Y:S04]  /*36c30*/  @!P2 LDG.E.U16 R222, desc[UR4][R22.64] ;  /* 0x0000000416dea981 */ /* 0x0000a8000c1e1500 */
[----:B------:R-:W0:Y:S04]  /*36c40*/  LDL R22, [R1+0x1eb4] ;  /* 0x001eb40001167983 */ /* 0x000e280000100800 */
[----:B------:R-:W0:Y:S02]  /*36c50*/  LDL R23, [R1+0x1eb8] ;  /* 0x001eb80001177983 */ /* 0x000e240000100800 */
[----:B0-----:R-:W-:-:S04]  /*36c60*/  @!P2 LOP3.LUT R23, R23, R22, RZ, 0x3c, !PT ;  /* 0x000000161717a212 */ /* 0x001fc800078e3cff */
[----:B------:R-:W-:-:S04]  /*36c70*/  @!P2 LOP3.LUT R22, R23, R22, RZ, 0x3c, !PT ;  /* 0x000000161716a212 */ /* 0x000fc800078e3cff */
[----:B------:R-:W-:-:S05]  /*36c80*/  @!P2 LOP3.LUT R23, R23, R22, RZ, 0x3c, !PT ;  /* 0x000000161717a212 */ /* 0x000fca00078e3cff */
[----:B------:R0:W2:Y:S02]  /*36c90*/  @!P2 LDG.E.U16 R221, desc[UR4][R22.64] ;  /* 0x0000000416dda981 */ /* 0x0000a4000c1e1500 */
[----:B0-----:R-:W-:Y:S02]  /*36ca0*/  @!P2 IMAD.MOV.U32 R22, RZ, RZ, R48 ;  /* 0x000000ffff16a224 */ /* 0x001fe400078e0030 */
[----:B---3--:R-:W-:Y:S01]  /*36cb0*/  @!P2 IMAD.MOV.U32 R23, RZ, RZ, R0 ;  /* 0x000000ffff17a224 */ /* 0x008fe200078e0000 */
[----:B------:R-:W-:Y:S01]  /*36cc0*/  PRMT R218, RZ, 0x7610, R218 ;  /* 0x00007610ffda7816 */ /* 0x000fe200000000da */
[----:B------:R-:W3:Y:S04]  /*36cd0*/  LDL R48, [R1+0x1d34] ;  /* 0x001d340001307983 */ /* 0x000ee80000100800 */
[----:B------:R0:W2:Y:S01]  /*36ce0*/  @!P2 LDG.E.U16 R220, desc[UR4][R22.64] ;  /* 0x0000000416dca981 */ /* 0x0000a2000c1e1500 */
[----:B------:R-:W-:-:S03]  /*36cf0*/  PRMT R217, RZ, 0x7610, R217 ;  /* 0x00007610ffd97816 */ /* 0x000fc600000000d9 */
[----:B------:R-:W3:Y:S04]  /*36d00*/  LDL R0, [R1+0x1d38] ;  /* 0x001d380001007983 */ /* 0x000ee80000100800 */
[----:B------:R-:W4:Y:S01]  /*36d10*/  LDL R23, [R1+0x1e34] ;  /* 0x001e340001177983 */ /* 0x000f220000100800 */
[----:B0-----:R-:W-:Y:S01]  /*36d20*/  @!P2 IMAD.MOV.U32 R22, RZ, RZ, R38 ;  /* 0x000000ffff16a224 */ /* 0x001fe200078e0026 */
[----:B------:R-:W-:Y:S02]  /*36d30*/  PRMT R216, RZ, 0x7610, R216 ;  /* 0x00007610ffd87816 */ /* 0x000fe400000000d8 */
[----:B------:R-:W-:Y:S01]  /*36d40*/  PRMT R215, RZ, 0x7610, R215 ;  /* 0x00007610ffd77816 */ /* 0x000fe200000000d7 */
[----:B------:R-:W2:Y:S04]  /*36d50*/  LDL R38, [R1+0x1cf8] ;  /* 0x001cf80001267983 */ /* 0x000ea80000100800 */
[----:B----4-:R0:W4:Y:S04]  /*36d60*/  @!P2 LDG.E.U16 R219, desc[UR4][R22.64] ;  /* 0x0000000416dba981 */ /* 0x010128000c1e1500 */
[----:B------:R-:W3:Y:S01]  /*36d70*/  LDL R23, [R1+0x1df4] ;  /* 0x001df40001177983 */ /* 0x000ee20000100800 */
[----:B0-----:R-:W-:Y:S01]  /*36d80*/  @!P2 IMAD.MOV.U32 R22, RZ, RZ, R46 ;  /* 0x000000ffff16a224 */ /* 0x001fe200078e002e */
[----:B------:R-:W-:-:S02]  /*36d90*/  PRMT R214, RZ, 0x7610, R214 ;  /* 0x00007610ffd67816 */ /* 0x000fc400000000d6 */
[----:B------:R-:W4:Y:S04]  /*36da0*/  LDL R46, [R1+0x1cb8] ;  /* 0x001cb800012e7983 */ /* 0x000f280000100800 */
[----:B---3--:R0:W3:Y:S04]  /*36db0*/  @!P2 LDG.E.U16 R218, desc[UR4][R22.64] ;  /* 0x0000000416daa981 */ /* 0x0080e8000c1e1500 */
[----:B------:R-:W0:Y:S04]  /*36dc0*/  LDL R22, [R1+0x1db4] ;  /* 0x001db40001167983 */ /* 0x000e280000100800 */
[----:B------:R-:W0:Y:S02]  /*36dd0*/  LDL R23, [R1+0x1db8] ;  /* 0x001db80001177983 */ /* 0x000e240000100800 */
[----:B0-----:R-:W-:-:S04]  /*36de0*/  @!P2 LOP3.LUT R23, R23, R22, RZ, 0x3c, !PT ;  /* 0x000000161717a212 */ /* 0x001fc800078e3cff */
[----:B------:R-:W-:-:S04]  /*36df0*/  @!P2 LOP3.LUT R22, R23, R22, RZ, 0x3c, !PT ;  /* 0x000000161716a212 */ /* 0x000fc800078e3cff */
[----:B------:R-:W-:-:S05]  /*36e00*/  @!P2 LOP3.LUT R23, R23, R22, RZ, 0x3c, !PT ;  /* 0x000000161717a212 */ /* 0x000fca00078e3cff */
[----:B------:R0:W3:Y:S04]  /*36e10*/  @!P2 LDG.E.U16 R217, desc[UR4][R22.64] ;  /* 0x0000000416d9a981 */ /* 0x0000e8000c1e1500 */
[----:B------:R-:W0:Y:S04]  /*36e20*/  LDL R22, [R1+0x1d74] ;  /* 0x001d740001167983 */ /* 0x000e280000100800 */
[----:B------:R-:W0:Y:S02]  /*36e30*/  LDL R23, [R1+0x1d78] ;  /* 0x001d780001177983 */ /* 0x000e240000100800 */
[----:B0-----:R-:W-:-:S04]  /*36e40*/  @!P2 LOP3.LUT R23, R23, R22, RZ, 0x3c, !PT ;  /* 0x000000161717a212 */ /* 0x001fc800078e3cff */
[----:B------:R-:W-:-:S04]  /*36e50*/  @!P2 LOP3.LUT R22, R23, R22, RZ, 0x3c, !PT ;  /* 0x000000161716a212 */ /* 0x000fc800078e3cff */
[----:B------:R-:W-:-:S05]  /*36e60*/  @!P2 LOP3.LUT R23, R23, R22, RZ, 0x3c, !PT ;  /* 0x000000161717a212 */ /* 0x000fca00078e3cff */
[----:B------:R0:W3:Y:S02]  /*36e70*/  @!P2 LDG.E.U16 R216, desc[UR4][R22.64] ;  /* 0x0000000416d8a981 */ /* 0x0000e4000c1e1500 */
[----:B0-----:R-:W-:Y:S02]  /*36e80*/  @!P2 IMAD.MOV.U32 R22, RZ, RZ, R0 ;  /* 0x000000ffff16a224 */ /* 0x001fe400078e0000 */
[----:B------:R-:W-:Y:S01]  /*36e90*/  @!P2 IMAD.MOV.U32 R23, RZ, RZ, R48 ;  /* 0x000000ffff17a224 */ /* 0x000fe200078e0030 */
[----:B------:R-:W-:Y:S01]  /*36ea0*/  PRMT R213, RZ, 0x7610, R213 ;  /* 0x00007610ffd57816 */ /* 0x000fe200000000d5 */
[----:B------:R-:W3:Y:S04]  /*36eb0*/  LDL R48, [R1+0x1bf4] ;  /* 0x001bf40001307983 */ /* 0x000ee80000100800 */
[----:B------:R2:W3:Y:S01]  /*36ec0*/  @!P2 LDG.E.U16 R215, desc[UR4][R22.64] ;  /* 0x0000000416d7a981 */ /* 0x0004e2000c1e1500 */
[----:B------:R-:W-:-:S03]  /*36ed0*/  PRMT R212, RZ, 0x7610, R212 ;  /* 0x00007610ffd47816 */ /* 0x000fc600000000d4 */
[----:B------:R-:W3:Y:S04]  /*36ee0*/  LDL R0, [R1+0x1bf8] ;  /* 0x001bf80001007983 */ /* 0x000ee80000100800 */
[----:B------:R-:W4:Y:S01]  /*36ef0*/  LDL R23, [R1+0x1cf4] ;  /* 0x001cf40001177983 */ /* 0x000f220000100800 */
[----:B--2---:R-:W-:Y:S01]  /*36f00*/  @!P2 IMAD.MOV.U32 R22, RZ, RZ, R38 ;  /* 0x000000ffff16a224 */ /* 0x004fe200078e0026 */
        /* <DEDUP_REMOVED lines=263> */
[----:B------:R-:W3:Y:S04]  /*37f80*/  LDL R0, [R1+0xca0] ;  /* 0x000ca00001007983 */ /* 0x000ee80000100800 */
[----:B------:R2:W3:Y:S04]  /*37f90*/  @!P2 LDG.E.U16 R170, desc[UR4][R22.64] ;  /* 0x0000000416aaa981 */ /* 0x0004e8000c1e1500 */
[----:B------:R-:W3:Y:S04]  /*37fa0*/  LDL R48, [R1+0xc9c] ;  /* 0x000c9c0001307983 */ /* 0x000ee80000100800 */
[----:B------:R-:W4:Y:S01]  /*37fb0*/  LDL R23, [R1+0xd9c] ;  /* 0x000d9c0001177983 */ /* 0x000f220000100800 */
[----:B--2---:R-:W-:-:S03]  /*37fc0*/  @!P2 IMAD.MOV.U32 R22, RZ, RZ, R38 ;  /* 0x000000ffff16a224 */ /* 0x004fc600078e0026 */
[----:B------:R-:W2:Y:S01]  /*37fd0*/  LDL.LU R38, [R1+0xc20] ;  /* 0x000c200001267983 */ /* 0x000ea20000300800 */
[----:B------:R-:W-:-:S03]  /*37fe0*/  PRMT R168, RZ, 0x7610, R168 ;  /* 0x00007610ffa87816 */ /* 0x000fc600000000a8 */
[----:B----4-:R0:W4:Y:S04]  /*37ff0*/  @!P2 LDG.E.U16 R169, desc[UR4][R22.64] ;  /* 0x0000000416a9a981 */ /* 0x010128000c1e1500 */
[----:B------:R-:W3:Y:S01]  /*38000*/  LDL R23, [R1+0xd5c] ;  /* 0x000d5c0001177983 */ /* 0x000ee20000100800 */
[----:B0-----:R-:W-:-:S03]  /*38010*/  @!P2 IMAD.MOV.U32 R22, RZ, RZ, R46 ;  /* 0x000000ffff16a224 */ /* 0x001fc600078e002e */
[----:B------:R-:W4:Y:S04]  /*38020*/  LDL.LU R46, [R1+0xbe0] ;  /* 0x000be000012e7983 */ /* 0x000f280000300800 */
[----:B---3--:R0:W3:Y:S04]  /*38030*/  @!P2 LDG.E.U16 R168, desc[UR4][R22.64] ;  /* 0x0000000416a8a981 */ /* 0x0080e8000c1e1500 */
[----:B------:R-:W0:Y:S04]  /*38040*/  LDL R22, [R1+0xd1c] ;  /* 0x000d1c0001167983 */ /* 0x000e280000100800 */
[----:B------:R-:W0:Y:S01]  /*38050*/  LDL R23, [R1+0xd20] ;  /* 0x000d200001177983 */ /* 0x000e220000100800 */
[----:B------:R-:W-:-:S02]  /*38060*/  PRMT R167, RZ, 0x7610, R167 ;  /* 0x00007610ffa77816 */ /* 0x000fc400000000a7 */
[----:B0-----:R-:W-:-:S04]  /*38070*/  @!P2 LOP3.LUT R23, R23, R22, RZ, 0x3c, !PT ;  /* 0x000000161717a212 */ /* 0x001fc800078e3cff */
[----:B------:R-:W-:-:S04]  /*38080*/  @!P2 LOP3.LUT R22, R23, R22, RZ, 0x3c, !PT ;  /* 0x000000161716a212 */ /* 0x000fc800078e3cff */
[----:B------:R-:W-:-:S05]  /*38090*/  @!P2 LOP3.LUT R23, R23, R22, RZ, 0x3c, !PT ;  /* 0x000000161717a212 */ /* 0x000fca00078e3cff */
[----:B------:R0:W3:Y:S04]  /*380a0*/  @!P2 LDG.E.U16 R167, desc[UR4][R22.64] ;  /* 0x0000000416a7a981 */ /* 0x0000e8000c1e1500 */
[----:B------:R-:W0:Y:S04]  /*380b0*/  LDL R22, [R1+0xcdc] ;  /* 0x000cdc0001167983 */ /* 0x000e280000100800 */
[----:B------:R-:W0:Y:S01]  /*380c0*/  LDL R23, [R1+0xce0] ;  /* 0x000ce00001177983 */ /* 0x000e220000100800 */
[----:B------:R-:W-:Y:S02]  /*380d0*/  PRMT R166, RZ, 0x7610, R166 ;  /* 0x00007610ffa67816 */ /* 0x000fe400000000a6 */
[----:B------:R-:W-:-:S02]  /*380e0*/  PRMT R165, RZ, 0x7610, R165 ;  /* 0x00007610ffa57816 */ /* 0x000fc400000000a5 */
        /* <DEDUP_REMOVED lines=9> */
[----:B------:R-:W-:-:S02]  /*38180*/  PRMT R163, RZ, 0x7610, R163 ;  /* 0x00007610ffa37816 */ /* 0x000fc400000000a3 */
[----:B------:R-:W-:Y:S01]  /*38190*/  PRMT R162, RZ, 0x7610, R162 ;  /* 0x00007610ffa27816 */ /* 0x000fe200000000a2 */
[----:B------:R-:W3:Y:S04]  /*381a0*/  LDL R0, [R1+0x1f30] ;  /* 0x001f300001007983 */ /* 0x000ee80000100800 */
[----:B------:R-:W0:Y:S04]  /*381b0*/  LDL R22, [R1+0xc5c] ;  /* 0x000c5c0001167983 */ /* 0x000e280000100800 */
[----:B------:R-:W0:Y:S02]  /*381c0*/  LDL R23, [R1+0xc60] ;  /* 0x000c600001177983 */ /* 0x000e240000100800 */
[----:B0-----:R-:W-:-:S04]  /*381d0*/  @!P2 LOP3.LUT R23, R23, R22, RZ, 0x3c, !PT ;  /* 0x000000161717a212 */ /* 0x001fc800078e3cff */
[----:B------:R-:W-:-:S04]  /*381e0*/  @!P2 LOP3.LUT R22, R23, R22, RZ, 0x3c, !PT ;  /* 0x000000161716a212 */ /* 0x000fc800078e3cff */
[----:B------:R-:W-:-:S05]  /*381f0*/  @!P2 LOP3.LUT R23, R23, R22, RZ, 0x3c, !PT ;  /* 0x000000161717a212 */ /* 0x000fca00078e3cff */
[----:B------:R2:W3:Y:S04]  /*38200*/  @!P2 LDG.E.U16 R164, desc[UR4][R22.64] ;  /* 0x0000000416a4a981 */ /* 0x0004e8000c1e1500 */
[----:B------:R-:W4:Y:S01]  /*38210*/  LDL R23, [R1+0xc1c] ;  /* 0x000c1c0001177983 */ /* 0x000f220000100800 */
[----:B--2---:R-:W-:-:S05]  /*38220*/  @!P2 IMAD.MOV.U32 R22, RZ, RZ, R38 ;  /* 0x000000ffff16a224 */ /* 0x004fca00078e0026 */
[----:B----4-:R0:W2:Y:S04]  /*38230*/  @!P2 LDG.E.U16 R163, desc[UR4][R22.64] ;  /* 0x0000000416a3a981 */ /* 0x0100a8000c1e1500 */
[----:B------:R-:W4:Y:S01]  /*38240*/  LDL R23, [R1+0xbdc] ;  /* 0x000bdc0001177983 */ /* 0x000f220000100800 */
[----:B0-----:R-:W-:-:S05]  /*38250*/  @!P2 IMAD.MOV.U32 R22, RZ, RZ, R46 ;  /* 0x000000ffff16a224 */ /* 0x001fca00078e002e */
[----:B----4-:R0:W4:Y:S04]  /*38260*/  @!P2 LDG.E.U16 R162, desc[UR4][R22.64] ;  /* 0x0000000416a2a981 */ /* 0x010128000c1e1500 */
[----:B------:R-:W0:Y:S04]  /*38270*/  LDL R22, [R1+0xb9c] ;  /* 0x000b9c0001167983 */ /* 0x000e280000100800 */
[----:B------:R-:W0:Y:S01]  /*38280*/  LDL R23, [R1+0xba0] ;  /* 0x000ba00001177983 */ /* 0x000e220000100800 */
[----:B------:R-:W-:Y:S02]  /*38290*/  PRMT R161, RZ, 0x7610, R161 ;  /* 0x00007610ffa17816 */ /* 0x000fe400000000a1 */
[----:B0-----:R-:W-:-:S04]  /*382a0*/  @!P2 LOP3.LUT R23, R23, R22, RZ, 0x3c, !PT ;  /* 0x000000161717a212 */ /* 0x001fc800078e3cff */
[----:B------:R-:W-:-:S04]  /*382b0*/  @!P2 LOP3.LUT R22, R23, R22, RZ, 0x3c, !PT ;  /* 0x000000161716a212 */ /* 0x000fc800078e3cff */
[----:B------:R-:W-:-:S05]  /*382c0*/  @!P2 LOP3.LUT R23, R23, R22, RZ, 0x3c, !PT ;  /* 0x000000161717a212 */ /* 0x000fca00078e3cff */
[----:B------:R0:W4:Y:S04]  /*382d0*/  @!P2 LDG.E.U16 R161, desc[UR4][R22.64] ;  /* 0x0000000416a1a981 */ /* 0x000128000c1e1500 */
[----:B------:R-:W0:Y:S04]  /*382e0*/  LDL R22, [R1+0xf44] ;  /* 0x000f440001167983 */ /* 0x000e280000100800 */
[----:B------:R-:W0:Y:S01]  /*382f0*/  LDL R23, [R1+0x1350] ;  /* 0x0013500001177983 */ /* 0x000e220000100800 */
[----:B------:R-:W-:Y:S02]  /*38300*/  PRMT R160, RZ, 0x7610, R160 ;  /* 0x00007610ffa07816 */ /* 0x000fe400000000a0 */
[----:B------:R-:W-:-:S02]  /*38310*/  PRMT R159, RZ, 0x7610, R159 ;  /* 0x00007610ff9f7816 */ /* 0x000fc4000000009f */
[----:B0-----:R-:W-:-:S04]  /*38320*/  @!P2 LOP3.LUT R23, R23, R22, RZ, 0x3c, !PT ;  /* 0x000000161717a212 */ /* 0x001fc800078e3cff */
[----:B------:R-:W-:-:S04]  /*38330*/  @!P2 LOP3.LUT R22, R23, R22, RZ, 0x3c, !PT ;  /* 0x000000161716a212 */ /* 0x000fc800078e3cff */
[----:B------:R-:W-:-:S05]  /*38340*/  @!P2 LOP3.LUT R23, R23, R22, RZ, 0x3c, !PT ;  /* 0x000000161717a212 */ /* 0x000fca00078e3cff */
[----:B------:R3:W4:Y:S02]  /*38350*/  @!P2 LDG.E.U16 R160, desc[UR4][R22.64] ;  /* 0x0000000416a0a981 */ /* 0x000724000c1e1500 */
[----:B---3--:R-:W-:Y:S02]  /*38360*/  @!P2 IMAD.MOV.U32 R22, RZ, RZ, R0 ;  /* 0x000000ffff16a224 */ /* 0x008fe400078e0000 */
[----:B------:R-:W-:Y:S01]  /*38370*/  @!P2 IMAD.MOV.U32 R23, RZ, RZ, R48 ;  /* 0x000000ffff17a224 */ /* 0x000fe200078e0030 */
[----:B------:R-:W3:Y:S04]  /*38380*/  LDL R0, [R1+0xb68] ;  /* 0x000b680001007983 */ /* 0x000ee80000100800 */
[----:B------:R-:W2:Y:S04]  /*38390*/  LDL.LU R48, [R1+0xb64] ;  /* 0x000b640001307983 */ /* 0x000ea80000300800 */
[----:B------:R0:W4:Y:S04]  /*383a0*/  @!P2 LDG.E.U16 R159, desc[UR4][R22.64] ;  /* 0x00000004169fa981 */ /* 0x000128000c1e1500 */
[----:B------:R-:W0:Y:S04]  /*383b0*/  LDL R22, [R1+0x1eec] ;  /* 0x001eec0001167983 */ /* 0x000e280000100800 */
[----:B------:R-:W0:Y:S01]  /*383c0*/  LDL R23, [R1+0x1ef0] ;  /* 0x001ef00001177983 */ /* 0x000e220000100800 */
[----:B------:R-:W-:-:S02]  /*383d0*/  PRMT R158, RZ, 0x7610, R158 ;  /* 0x00007610ff9e7816 */ /* 0x000fc4000000009e */
[----:B0-----:R-:W-:-:S04]  /*383e0*/  @!P2 LOP3.LUT R23, R23, R22, RZ, 0x3c, !PT ;  /* 0x000000161717a212 */ /* 0x001fc800078e3cff */
[----:B------:R-:W-:-:S04]  /*383f0*/  @!P2 LOP3.LUT R22, R23, R22, RZ, 0x3c, !PT ;  /* 0x000000161716a212 */ /* 0x000fc800078e3cff */
[----:B------:R-:W-:-:S05]  /*38400*/  @!P2 LOP3.LUT R23, R23, R22, RZ, 0x3c, !PT ;  /* 0x000000161717a212 */ /* 0x000fca00078e3cff */
[----:B------:R0:W4:Y:S04]  /*38410*/  @!P2 LDG.E.U16 R158, desc[UR4][R22.64] ;  /* 0x00000004169ea981 */ /* 0x000128000c1e1500 */
        /* <DEDUP_REMOVED lines=30> */
[----:B--2---:R-:W-:-:S05]  /*38600*/  @!P2 IMAD.MOV.U32 R23, RZ, RZ, R48 ;  /* 0x000000ffff17a224 */ /* 0x004fca00078e0030 */
[----:B------:R-:W2:Y:S04]  /*38610*/  @!P2 LDG.E.U16 R153, desc[UR4][R22.64] ;  /* 0x000000041699a981 */ /* 0x000ea8000c1e1500 */
[----:B------:R0:W-:Y:S04]  /*38620*/  STS.U16 [R21+0x20000], R69 ;  /* 0x0200004515007388 */ /* 0x0001e80000000400 */
        /* <DEDUP_REMOVED lines=9> */
[----:B--2---:R-:W-:Y:S04]  /*386c0*/  STL [R1+0x24b4], R153 ;  /* 0x0024b49901007387 */ /* 0x004fe80000100800 */
[----:B0-----:R-:W2:Y:S04]  /*386d0*/  LDL.LU R69, [R1+0x2998] ;  /* 0x0029980001457983 */ /* 0x001ea80000300800 */
[----:B-1----:R-:W2:Y:S04]  /*386e0*/  LDL.LU R70, [R1+0x2994] ;  /* 0x0029940001467983 */ /* 0x002ea80000300800 */
[----:B---3--:R-:W3:Y:S04]  /*386f0*/  LDL.LU R71, [R1+0x2990] ;  /* 0x0029900001477983 */ /* 0x008ee80000300800 */
[----:B------:R-:W2:Y:S04]  /*38700*/  LDL.LU R72, [R1+0x298c] ;  /* 0x00298c0001487983 */ /* 0x000ea80000300800 */
[----:B------:R-:W3:Y:S04]  /*38710*/  LDL.LU R73, [R1+0x2988] ;  /* 0x0029880001497983 */ /* 0x000ee80000300800 */
[----:B------:R-:W2:Y:S04]  /*38720*/  LDL.LU R74, [R1+0x2984] ;  /* 0x00298400014a7983 */ /* 0x000ea80000300800 */
[----:B------:R-:W3:Y:S04]  /*38730*/  LDL.LU R75, [R1+0x2980] ;  /* 0x00298000014b7983 */ /* 0x000ee80000300800 */
[----:B------:R-:W2:Y:S04]  /*38740*/  LDL.LU R76, [R1+0x297c] ;  /* 0x00297c00014c7983 */ /* 0x000ea80000300800 */
[----:B------:R-:W3:Y:S04]  /*38750*/  LDL.LU R77, [R1+0x2978] ;  /* 0x00297800014d7983 */ /* 0x000ee80000300800 */
[----:B------:R-:W4:Y:S04]  /*38760*/  LDL.LU R20, [R1+0x2974] ;  /* 0x0029740001147983 */ /* 0x000f280000300800 */
[----:B------:R0:W-:Y:S04]  /*38770*/  STS.U16 [R21+0x22800], R78 ;  /* 0x0228004e15007388 */ /* 0x0001e80000000400 */
[----:B------:R1:W-:Y:S04]  /*38780*/  STS.U16 [R21+0x22c00], R79 ;  /* 0x022c004f15007388 */ /* 0x0003e80000000400 */
[----:B------:R1:W-:Y:S04]  /*38790*/  STS.U16 [R21+0x23000], R80 ;  /* 0x0230005015007388 */ /* 0x0003e80000000400 */
[----:B0-----:R-:W2:Y:S04]  /*387a0*/  LDL.LU R78, [R1+0x2970] ;  /* 0x00297000014e7983 */ /* 0x001ea80000300800 */
[----:B-1----:R-:W3:Y:S04]  /*387b0*/  LDL.LU R79, [R1+0x296c] ;  /* 0x00296c00014f7983 */ /* 0x002ee80000300800 */
[----:B------:R-:W2:Y:S04]  /*387c0*/  LDL.LU R80, [R1+0x2968] ;  /* 0x0029680001507983 */ /* 0x000ea80000300800 */
[----:B------:R-:W-:Y:S04]  /*387d0*/  STS.U16 [R21+0x23400], R248 ;  /* 0x023400f815007388 */ /* 0x000fe80000000400 */
[----:B------:R-:W-:Y:S04]  /*387e0*/  STS.U16 [R21+0x23800], R240 ;  /* 0x023800f015007388 */ /* 0x000fe80000000400 */
[----:B------:R-:W-:Y:S04]  /*387f0*/  STS.U16 [R21+0x23c00], R232 ;  /* 0x023c00e815007388 */ /* 0x000fe80000000400 */
[----:B------:R-:W-:Y:S04]  /*38800*/  STL [R1+0x1f90], R21 ;  /* 0x001f901501007387 */ /* 0x000fe80000100800 */
[----:B----4-:R0:W-:Y:S04]  /*38810*/  STS.U16 [R20+0x20080], R81 ;  /* 0x0200805114007388 */ /* 0x0101e80000000400 */
[----:B------:R1:W-:Y:S04]  /*38820*/  STS.U16 [R20+0x20480], R82 ;  /* 0x0204805214007388 */ /* 0x0003e80000000400 */
[----:B------:R4:W-:Y:S04]  /*38830*/  STS.U16 [R20+0x20880], R83 ;  /* 0x0208805314007388 */ /* 0x0009e80000000400 */
[----:B0-----:R-:W3:Y:S04]  /*38840*/  LDL.LU R81, [R1+0x2964] ;  /* 0x0029640001517983 */ /* 0x001ee80000300800 */
[----:B-1----:R-:W2:Y:S04]  /*38850*/  LDL.LU R82, [R1+0x2960] ;  /* 0x0029600001527983 */ /* 0x002ea80000300800 */
[----:B----4-:R-:W4:Y:S04]  /*38860*/  LDL.LU R83, [R1+0x295c] ;  /* 0x00295c0001537983 */ /* 0x010f280000300800 */
[----:B------:R0:W-:Y:S04]  /*38870*/  STS.U16 [R20+0x20c80], R84 ;  /* 0x020c805414007388 */ /* 0x0001e80000000400 */
[----:B------:R1:W-:Y:S04]  /*38880*/  STS.U16 [R20+0x21080], R85 ;  /* 0x0210805514007388 */ /* 0x0003e80000000400 */
[----:B------:R1:W-:Y:S04]  /*38890*/  STS.U16 [R20+0x21480], R86 ;  /* 0x0214805614007388 */ /* 0x0003e80000000400 */
[----:B0-----:R-:W3:Y:S04]  /*388a0*/  LDL.LU R84, [R1+0x2958] ;  /* 0x0029580001547983 */ /* 0x001ee80000300800 */
[----:B-1----:R-:W2:Y:S04]  /*388b0*/  LDL.LU R85, [R1+0x2954] ;  /* 0x0029540001557983 */ /* 0x002ea80000300800 */
[----:B------:R-:W4:Y:S04]  /*388c0*/  LDL.LU R86, [R1+0x2950] ;  /* 0x0029500001567983 */ /* 0x000f280000300800 */
[----:B------:R0:W-:Y:S04]  /*388d0*/  STS.U16 [R20+0x21880], R87 ;  /* 0x0218805714007388 */ /* 0x0001e80000000400 */
[----:B------:R1:W-:Y:S04]  /*388e0*/  STS.U16 [R20+0x21c80], R88 ;  /* 0x021c805814007388 */ /* 0x0003e80000000400 */
[----:B------:R1:W-:Y:S04]  /*388f0*/  STS.U16 [R20+0x22080], R89 ;  /* 0x0220805914007388 */ /* 0x0003e80000000400 */
[----:B0-----:R-:W3:Y:S04]  /*38900*/  LDL.LU R87, [R1+0x294c] ;  /* 0x00294c0001577983 */ /* 0x001ee80000300800 */
[----:B-1----:R-:W3:Y:S04]  /*38910*/  LDL.LU R88, [R1+0x2948] ;  /* 0x0029480001587983 */ /* 0x002ee80000300800 */
[----:B------:R-:W3:Y:S04]  /*38920*/  LDL.LU R89, [R1+0x2944] ;  /* 0x0029440001597983 */ /* 0x000ee80000300800 */
[----:B------:R0:W-:Y:S04]  /*38930*/  STS.U16 [R20+0x22480], R19 ;  /* 0x0224801314007388 */ /* 0x0001e80000000400 */
[----:B0-----:R-:W2:Y:S04]  /*38940*/  LDL.LU R19, [R1+0x2940] ;  /* 0x0029400001137983 */ /* 0x001ea80000300800 */
[----:B------:R0:W-:Y:S04]  /*38950*/  STS.U16 [R20+0x22880], R90 ;  /* 0x0228805a14007388 */ /* 0x0001e80000000400 */
[----:B------:R1:W-:Y:S04]  /*38960*/  STS.U16 [R20+0x22c80], R91 ;  /* 0x022c805b14007388 */ /* 0x0003e80000000400 */
[----:B------:R1:W-:Y:S04]  /*38970*/  STS.U16 [R20+0x23080], R92 ;  /* 0x0230805c14007388 */ /* 0x0003e80000000400 */
[----:B0-----:R-:W3:Y:S04]  /*38980*/  LDL.LU R90, [R1+0x293c] ;  /* 0x00293c00015a7983 */ /* 0x001ee80000300800 */
[----:B-1----:R-:W3:Y:S04]  /*38990*/  LDL.LU R91, [R1+0x2938] ;  /* 0x00293800015b7983 */ /* 0x002ee80000300800 */
[----:B------:R-:W3:Y:S04]  /*389a0*/  LDL.LU R92, [R1+0x2934] ;  /* 0x00293400015c7983 */ /* 0x000ee80000300800 */
[----:B------:R-:W-:Y:S04]  /*389b0*/  STS.U16 [R20+0x23480], R247 ;  /* 0x023480f714007388 */ /* 0x000fe80000000400 */
[----:B------:R-:W-:Y:S04]  /*389c0*/  STS.U16 [R20+0x23880], R239 ;  /* 0x023880ef14007388 */ /* 0x000fe80000000400 */
[----:B------:R-:W-:Y:S04]  /*389d0*/  STS.U16 [R20+0x23c80], R231 ;  /* 0x023c80e714007388 */ /* 0x000fe80000000400 */
[----:B------:R-:W-:Y:S04]  /*389e0*/  STL [R1+0x1f94], R20 ;  /* 0x001f941401007387 */ /* 0x000fe80000100800 */
[----:B--2---:R0:W-:Y:S04]  /*389f0*/  STS.U16 [R19+0x20100], R93 ;  /* 0x0201005d13007388 */ /* 0x0041e80000000400 */
[----:B------:R1:W-:Y:S04]  /*38a00*/  STS.U16 [R19+0x20500], R94 ;  /* 0x0205005e13007388 */ /* 0x0003e80000000400 */
[----:B------:R2:W-:Y:S04]  /*38a10*/  STS.U16 [R19+0x20900], R95 ;  /* 0x0209005f13007388 */ /* 0x0005e80000000400 */
[----:B0-----:R-:W3:Y:S04]  /*38a20*/  LDL.LU R93, [R1+0x2930] ;  /* 0x00293000015d7983 */ /* 0x001ee80000300800 */
[----:B-1----:R-:W3:Y:S04]  /*38a30*/  LDL.LU R94, [R1+0x292c] ;  /* 0x00292c00015e7983 */ /* 0x002ee80000300800 */
[----:B--2---:R-:W2:Y:S04]  /*38a40*/  LDL.LU R95, [R1+0x2928] ;  /* 0x00292800015f7983 */ /* 0x004ea80000300800 */
[----:B------:R0:W-:Y:S04]  /*38a50*/  STS.U16 [R19+0x20d00], R96 ;  /* 0x020d006013007388 */ /* 0x0001e80000000400 */
[----:B------:R1:W-:Y:S04]  /*38a60*/  STS.U16 [R19+0x21100], R97 ;  /* 0x0211006113007388 */ /* 0x0003e80000000400 */
[----:B------:R4:W-:Y:S04]  /*38a70*/  STS.U16 [R19+0x21500], R98 ;  /* 0x0215006213007388 */ /* 0x0009e80000000400 */
[----:B0-----:R-:W2:Y:S04]  /*38a80*/  LDL.LU R96, [R1+0x2924] ;  /* 0x0029240001607983 */ /* 0x001ea80000300800 */
[----:B-1----:R-:W2:Y:S04]  /*38a90*/  LDL.LU R97, [R1+0x2920] ;  /* 0x0029200001617983 */ /* 0x002ea80000300800 */
[----:B----4-:R-:W4:Y:S04]  /*38aa0*/  LDL.LU R98, [R1+0x291c] ;  /* 0x00291c0001627983 */ /* 0x010f280000300800 */
[----:B------:R0:W-:Y:S04]  /*38ab0*/  STS.U16 [R19+0x21900], R99 ;  /* 0x0219006313007388 */ /* 0x0001e80000000400 */
[----:B------:R1:W-:Y:S04]  /*38ac0*/  STS.U16 [R19+0x21d00], R100 ;  /* 0x021d006413007388 */ /* 0x0003e80000000400 */
[----:B------:R1:W-:Y:S04]  /*38ad0*/  STS.U16 [R19+0x22100], R101 ;  /* 0x0221006513007388 */ /* 0x0003e80000000400 */
[----:B0-----:R-:W2:Y:S04]  /*38ae0*/  LDL.LU R99, [R1+0x2918] ;  /* 0x0029180001637983 */ /* 0x001ea80000300800 */
[----:B-1----:R-:W4:Y:S04]  /*38af0*/  LDL.LU R100, [R1+0x2914] ;  /* 0x0029140001647983 */ /* 0x002f280000300800 */
[----:B------:R-:W2:Y:S04]  /*38b00*/  LDL.LU R101, [R1+0x2910] ;  /* 0x0029100001657983 */ /* 0x000ea80000300800 */
[----:B------:R0:W-:Y:S04]  /*38b10*/  STS.U16 [R19+0x22500], R18 ;  /* 0x0225001213007388 */ /* 0x0001e80000000400 */
[----:B0-----:R-:W3:Y:S04]  /*38b20*/  LDL.LU R18, [R1+0x290c] ;  /* 0x00290c0001127983 */ /* 0x001ee80000300800 */
[----:B------:R0:W-:Y:S04]  /*38b30*/  STS.U16 [R19+0x22900], R102 ;  /* 0x0229006613007388 */ /* 0x0001e80000000400 */
[----:B------:R1:W-:Y:S04]  /*38b40*/  STS.U16 [R19+0x22d00], R103 ;  /* 0x022d006713007388 */ /* 0x0003e80000000400 */
[----:B------:R1:W-:Y:S04]  /*38b50*/  STS.U16 [R19+0x23100], R104 ;  /* 0x0231006813007388 */ /* 0x0003e80000000400 */
[----:B0-----:R-:W4:Y:S04]  /*38b60*/  LDL.LU R102, [R1+0x2908] ;  /* 0x0029080001667983 */ /* 0x001f280000300800 */
[----:B-1----:R-:W2:Y:S04]  /*38b70*/  LDL.LU R103, [R1+0x2904] ;  /* 0x0029040001677983 */ /* 0x002ea80000300800 */
[----:B------:R-:W4:Y:S04]  /*38b80*/  LDL.LU R104, [R1+0x2900] ;  /* 0x0029000001687983 */ /* 0x000f280000300800 */
[----:B------:R-:W-:Y:S04]  /*38b90*/  STS.U16 [R19+0x23500], R246 ;  /* 0x023500f613007388 */ /* 0x000fe80000000400 */
[----:B------:R-:W-:Y:S04]  /*38ba0*/  STS.U16 [R19+0x23900], R238 ;  /* 0x023900ee13007388 */ /* 0x000fe80000000400 */
[----:B------:R-:W-:Y:S04]  /*38bb0*/  STS.U16 [R19+0x23d00], R230 ;  /* 0x023d00e613007388 */ /* 0x000fe80000000400 */
[----:B------:R-:W-:Y:S04]  /*38bc0*/  STL [R1+0x1f98], R19 ;  /* 0x001f981301007387 */ /* 0x000fe80000100800 */
[----:B---3--:R0:W-:Y:S04]  /*38bd0*/  STS.U16 [R18+0x20180], R105 ;  /* 0x0201806912007388 */ /* 0x0081e80000000400 */
[----:B------:R1:W-:Y:S04]  /*38be0*/  STS.U16 [R18+0x20580], R106 ;  /* 0x0205806a12007388 */ /* 0x0003e80000000400 */
[----:B------:R3:W-:Y:S04]  /*38bf0*/  STS.U16 [R18+0x20980], R107 ;  /* 0x0209806b12007388 */ /* 0x0007e80000000400 */
[----:B0-----:R-:W2:Y:S04]  /*38c00*/  LDL.LU R105, [R1+0x28fc] ;  /* 0x0028fc0001697983 */ /* 0x001ea80000300800 */
[----:B-1----:R-:W4:Y:S04]  /*38c10*/  LDL.LU R106, [R1+0x28f8] ;  /* 0x0028f800016a7983 */ /* 0x002f280000300800 */
[----:B---3--:R-:W3:Y:S04]  /*38c20*/  LDL.LU R107, [R1+0x28f4] ;  /* 0x0028f400016b7983 */ /* 0x008ee80000300800 */
[----:B------:R0:W-:Y:S04]  /*38c30*/  STS.U16 [R18+0x20d80], R108 ;  /* 0x020d806c12007388 */ /* 0x0001e80000000400 */
[----:B------:R1:W-:Y:S04]  /*38c40*/  STS.U16 [R18+0x21180], R109 ;  /* 0x0211806d12007388 */ /* 0x0003e80000000400 */
[----:B------:R1:W-:Y:S04]  /*38c50*/  STS.U16 [R18+0x21580], R110 ;  /* 0x0215806e12007388 */ /* 0x0003e80000000400 */
[----:B0-----:R-:W2:Y:S04]  /*38c60*/  LDL.LU R108, [R1+0x28f0] ;  /* 0x0028f000016c7983 */ /* 0x001ea80000300800 */
[----:B-1----:R-:W4:Y:S04]  /*38c70*/  LDL.LU R109, [R1+0x28ec] ;  /* 0x0028ec00016d7983 */ /* 0x002f280000300800 */
[----:B------:R-:W3:Y:S04]  /*38c80*/  LDL.LU R110, [R1+0x28e8] ;  /* 0x0028e800016e7983 */ /* 0x000ee80000300800 */
[----:B------:R0:W-:Y:S04]  /*38c90*/  STS.U16 [R18+0x21980], R111 ;  /* 0x0219806f12007388 */ /* 0x0001e80000000400 */
[----:B------:R1:W-:Y:S04]  /*38ca0*/  STS.U16 [R18+0x21d80], R112 ;  /* 0x021d807012007388 */ /* 0x0003e80000000400 */
[----:B------:R1:W-:Y:S04]  /*38cb0*/  STS.U16 [R18+0x22180], R113 ;  /* 0x0221807112007388 */ /* 0x0003e80000000400 */
[----:B0-----:R-:W2:Y:S04]  /*38cc0*/  LDL.LU R111, [R1+0x28e4] ;  /* 0x0028e400016f7983 */ /* 0x001ea80000300800 */
[----:B-1----:R-:W4:Y:S04]  /*38cd0*/  LDL.LU R112, [R1+0x28e0] ;  /* 0x0028e00001707983 */ /* 0x002f280000300800 */
[----:B------:R-:W3:Y:S04]  /*38ce0*/  LDL.LU R113, [R1+0x28dc] ;  /* 0x0028dc0001717983 */ /* 0x000ee80000300800 */
[----:B------:R0:W-:Y:S04]  /*38cf0*/  STS.U16 [R18+0x22580], R17 ;  /* 0x0225801112007388 */ /* 0x0001e80000000400 */
[----:B0-----:R-:W2:Y:S04]  /*38d00*/  LDL.LU R17, [R1+0x28d8] ;  /* 0x0028d80001117983 */ /* 0x001ea80000300800 */
[----:B------:R0:W-:Y:S04]  /*38d10*/  STS.U16 [R18+0x22980], R114 ;  /* 0x0229807212007388 */ /* 0x0001e80000000400 */
[----:B------:R1:W-:Y:S04]  /*38d20*/  STS.U16 [R18+0x22d80], R115 ;  /* 0x022d807312007388 */ /* 0x0003e80000000400 */
[----:B------:R1:W-:Y:S04]  /*38d30*/  STS.U16 [R18+0x23180], R116 ;  /* 0x0231807412007388 */ /* 0x0003e80000000400 */
[----:B0-----:R-:W4:Y:S04]  /*38d40*/  LDL.LU R114, [R1+0x28d4] ;  /* 0x0028d40001727983 */ /* 0x001f280000300800 */
[----:B-1----:R-:W3:Y:S04]  /*38d50*/  LDL.LU R115, [R1+0x28d0] ;  /* 0x0028d00001737983 */ /* 0x002ee80000300800 */
[----:B------:R-:W4:Y:S04]  /*38d60*/  LDL.LU R116, [R1+0x28cc] ;  /* 0x0028cc0001747983 */ /* 0x000f280000300800 */
        /* <DEDUP_REMOVED lines=8> */
[----:B-1----:R-:W4:Y:S04]  /*38df0*/  LDL.LU R118, [R1+0x28c4] ;  /* 0x0028c40001767983 */ /* 0x002f280000300800 */
[----:B--2---:R-:W2:Y:S04]  /*38e00*/  LDL.LU R119, [R1+0x28c0] ;  /* 0x0028c00001777983 */ /* 0x004ea80000300800 */
[----:B------:R0:W-:Y:S04]  /*38e10*/  STS.U16 [R17+0x20e00], R120 ;  /* 0x020e007811007388 */ /* 0x0001e80000000400 */
[----:B------:R1:W-:Y:S04]  /*38e20*/  STS.U16 [R17+0x21200], R121 ;  /* 0x0212007911007388 */ /* 0x0003e80000000400 */
[----:B------:R1:W-:Y:S04]  /*38e30*/  STS.U16 [R17+0x21600], R122 ;  /* 0x0216007a11007388 */ /* 0x0003e80000000400 */
[----:B0-----:R-:W3:Y:S04]  /*38e40*/  LDL.LU R120, [R1+0x28bc] ;  /* 0x0028bc0001787983 */ /* 0x001ee80000300800 */
[----:B-1----:R-:W4:Y:S04]  /*38e50*/  LDL.LU R121, [R1+0x28b8] ;  /* 0x0028b80001797983 */ /* 0x002f280000300800 */
[----:B------:R-:W2:Y:S04]  /*38e60*/  LDL.LU R122, [R1+0x28b4] ;  /* 0x0028b400017a7983 */ /* 0x000ea80000300800 */
        /* <DEDUP_REMOVED lines=11> */
[----:B------:R-:W3:Y:S04]  /*38f20*/  LDL.LU R127, [R1+0x289c] ;  /* 0x00289c00017f7983 */ /* 0x000ee80000300800 */
[----:B------:R-:W-:Y:S04]  /*38f30*/  STS.U16 [R17+0x23200], R252 ;  /* 0x023200fc11007388 */ /* 0x000fe80000000400 */
[----:B------:R-:W-:Y:S04]  /*38f40*/  STS.U16 [R17+0x23600], R244 ;  /* 0x023600f411007388 */ /* 0x000fe80000000400 */
[----:B------:R-:W-:Y:S04]  /*38f50*/  STS.U16 [R17+0x23a00], R236 ;  /* 0x023a00ec11007388 */ /* 0x000fe80000000400 */
[----:B------:R-:W-:Y:S04]  /*38f60*/  STS.U16 [R17+0x23e00], R228 ;  /* 0x023e00e411007388 */ /* 0x000fe80000000400 */
[----:B------:R-:W-:Y:S04]  /*38f70*/  STL [R1+0x1fa0], R17 ;  /* 0x001fa01101007387 */ /* 0x000fe80000100800 */
[----:B--2---:R0:W-:Y:S04]  /*38f80*/  STS.U16 [R16+0x20280], R128 ;  /* 0x0202808010007388 */ /* 0x0041e80000000400 */
[----:B------:R1:W-:Y:S04]  /*38f90*/  STS.U16 [R16+0x20680], R129 ;  /* 0x0206808110007388 */ /* 0x0003e80000000400 */
[----:B------:R2:W-:Y:S04]  /*38fa0*/  STS.U16 [R16+0x20a80], R130 ;  /* 0x020a808210007388 */ /* 0x0005e80000000400 */
[----:B0-----:R-:W4:Y:S04]  /*38fb0*/  LDL.LU R128, [R1+0x2898] ;  /* 0x0028980001807983 */ /* 0x001f280000300800 */
[----:B-1----:R-:W3:Y:S04]  /*38fc0*/  LDL.LU R129, [R1+0x2894] ;  /* 0x0028940001817983 */ /* 0x002ee80000300800 */
[----:B--2---:R-:W2:Y:S04]  /*38fd0*/  LDL.LU R130, [R1+0x2890] ;  /* 0x0028900001827983 */ /* 0x004ea80000300800 */
[----:B------:R0:W-:Y:S04]  /*38fe0*/  STS.U16 [R16+0x20e80], R131 ;  /* 0x020e808310007388 */ /* 0x0001e80000000400 */
[----:B------:R1:W-:Y:S04]  /*38ff0*/  STS.U16 [R16+0x21280], R132 ;  /* 0x0212808410007388 */ /* 0x0003e80000000400 */
[----:B------:R1:W-:Y:S04]  /*39000*/  STS.U16 [R16+0x21680], R133 ;  /* 0x0216808510007388 */ /* 0x0003e80000000400 */
[----:B0-----:R-:W4:Y:S04]  /*39010*/  LDL.LU R131, [R1+0x288c] ;  /* 0x00288c0001837983 */ /* 0x001f280000300800 */
[----:B-1----:R-:W3:Y:S04]  /*39020*/  LDL.LU R132, [R1+0x2888] ;  /* 0x0028880001847983 */ /* 0x002ee80000300800 */
[----:B------:R-:W2:Y:S04]  /*39030*/  LDL.LU R133, [R1+0x2884] ;  /* 0x0028840001857983 */ /* 0x000ea80000300800 */
        /* <DEDUP_REMOVED lines=10> */
[----:B-1----:R-:W4:Y:S04]  /*390e0*/  LDL.LU R137, [R1+0x2870] ;  /* 0x0028700001897983 */ /* 0x002f280000300800 */
[----:B------:R-:W4:Y:S04]  /*390f0*/  LDL.LU R138, [R1+0x286c] ;  /* 0x00286c00018a7983 */ /* 0x000f280000300800 */
        /* <DEDUP_REMOVED lines=9> */
[----:B-1----:R-:W4:Y:S04]  /*39190*/  LDL.LU R140, [R1+0x2864] ;  /* 0x00286400018c7983 */ /* 0x002f280000300800 */
[----:B--2---:R-:W2:Y:S04]  /*391a0*/  LDL.LU R141, [R1+0x2860] ;  /* 0x00286000018d7983 */ /* 0x004ea80000300800 */
[----:B------:R0:W-:Y:S04]  /*391b0*/  STS.U16 [R15+0x20f00], R142 ;  /* 0x020f008e0f007388 */ /* 0x0001e80000000400 */
[----:B------:R1:W-:Y:S04]  /*391c0*/  STS.U16 [R15+0x21300], R143 ;  /* 0x0213008f0f007388 */ /* 0x0003e80000000400 */
[----:B------:R3:W-:Y:S04]  /*391d0*/  STS.U16 [R15+0x21700], R144 ;  /* 0x021700900f007388 */ /* 0x0007e80000000400 */
[----:B0-----:R-:W2:Y:S04]  /*391e0*/  LDL.LU R142, [R1+0x285c] ;  /* 0x00285c00018e7983 */ /* 0x001ea80000300800 */
[----:B-1----:R-:W2:Y:S04]  /*391f0*/  LDL.LU R143, [R1+0x2858] ;  /* 0x00285800018f7983 */ /* 0x002ea80000300800 */
[----:B---3--:R-:W3:Y:S04]  /*39200*/  LDL.LU R144, [R1+0x2854] ;  /* 0x0028540001907983 */ /* 0x008ee80000300800 */
[----:B------:R0:W-:Y:S04]  /*39210*/  STS.U16 [R15+0x21b00], R145 ;  /* 0x021b00910f007388 */ /* 0x0001e80000000400 */
[----:B------:R1:W-:Y:S04]  /*39220*/  STS.U16 [R15+0x21f00], R146 ;  /* 0x021f00920f007388 */ /* 0x0003e80000000400 */
[----:B------:R1:W-:Y:S04]  /*39230*/  STS.U16 [R15+0x22300], R14 ;  /* 0x0223000e0f007388 */ /* 0x0003e80000000400 */
[----:B0-----:R-:W2:Y:S04]  /*39240*/  LDL.LU R145, [R1+0x2850] ;  /* 0x0028500001917983 */ /* 0x001ea80000300800 */
[----:B-1----:R-:W3:Y:S04]  /*39250*/  LDL.LU R146, [R1+0x284c] ;  /* 0x00284c0001927983 */ /* 0x002ee80000300800 */
        /* <DEDUP_REMOVED lines=32> */
[----:B0-----:R-:W3:Y:S04]  /*39460*/  LDL.LU R10, [R1+0x2814] ;  /* 0x00281400010a7983 */ /* 0x001ee80000300800 */
[----:B------:R-:W3:Y:S04]  /*39470*/  LDL R22, [R1+0x134c] ;  /* 0x00134c0001167983 */ /* 0x000ee80000100800 */
[----:B-1----:R-:W3:Y:S04]  /*39480*/  LDL.LU R24, [R1+0x1f54] ;  /* 0x001f540001187983 */ /* 0x002ee80000300800 */
[----:B------:R0:W-:Y:S04]  /*39490*/  STS.U16 [R14+0x22f80], R3 ;  /* 0x022f80030e007388 */ /* 0x0001e80000000400 */
[----:B------:R-:W-:Y:S04]  /*394a0*/  STS.U16 [R14+0x23380], R249 ;  /* 0x023380f90e007388 */ /* 0x000fe80000000400 */
[----:B------:R-:W-:Y:S04]  /*394b0*/  STS.U16 [R14+0x23780], R241 ;  /* 0x023780f10e007388 */ /* 0x000fe80000000400 */
[----:B------:R-:W-:Y:S04]  /*394c0*/  STS.U16 [R14+0x23b80], R233 ;  /* 0x023b80e90e007388 */ /* 0x000fe80000000400 */
[----:B------:R-:W-:Y:S04]  /*394d0*/  STS.U16 [R14+0x23f80], R225 ;  /* 0x023f80e10e007388 */ /* 0x000fe80000000400 */
        /* <DEDUP_REMOVED lines=8> */
[----:B0-----:R-:W3:Y:S01]  /*39560*/  LDL.LU R3, [R1+0xb6c] ;  /* 0x000b6c0001037983 */ /* 0x001ee20000300800 */
[----:B----4-:R-:W-:-:S03]  /*39570*/  PRMT R9, RZ, 0x7610, R9 ;  /* 0x00007610ff097816 */ /* 0x010fc60000000009 */
[----:B--2---:R-:W-:Y:S04]  /*39580*/  STS.U16 [R11], R224 ;  /* 0x000000e00b007388 */ /* 0x004fe80000000400 */
[----:B------:R-:W-:Y:S04]  /*39590*/  STS.U16 [R11+0x400], R223 ;  /* 0x000400df0b007388 */ /* 0x000fe80000000400 */
[----:B------:R-:W-:Y:S04]  /*395a0*/  STS.U16 [R11+0x800], R222 ;  /* 0x000800de0b007388 */ /* 0x000fe80000000400 */
[----:B------:R-:W-:Y:S01]  /*395b0*/  STS.U16 [R11+0xc00], R221 ;  /* 0x000c00dd0b007388 */ /* 0x000fe20000000400 */
[----:B---3--:R-:W-:-:S03]  /*395c0*/  @!P2 IMAD.MOV.U32 R23, RZ, RZ, R22 ;  /* 0x000000ffff17a224 */ /* 0x008fc600078e0016 */
[----:B------:R-:W-:Y:S01]  /*395d0*/  STS.U16 [R11+0x1000], R220 ;  /* 0x001000dc0b007388 */ /* 0x000fe20000000400 */
[----:B------:R-:W-:-:S03]  /*395e0*/  @!P2 IMAD.MOV.U32 R22, RZ, RZ, R24 ;  /* 0x000000ffff16a224 */ /* 0x000fc600078e0018 */
[----:B------:R-:W-:Y:S04]  /*395f0*/  STS.U16 [R11+0x1400], R219 ;  /* 0x001400db0b007388 */ /* 0x000fe80000000400 */
        /* <DEDUP_REMOVED lines=65> */
[----:B------:R-:W2:Y:S04]  /*39a10*/  @!P2 LDG.E.U16 R9, desc[UR4][R22.64] ;  /* 0x000000041609a981 */ /* 0x000ea8000c1e1500 */
[----:B------:R0:W-:Y:S04]  /*39a20*/  STL [R1+0x1fac], R14 ;  /* 0x001fac0e01007387 */ /* 0x0001e80000100800 */
[----:B0-----:R-:W3:Y:S04]  /*39a30*/  LDL.LU R14, [R1+0xb88] ;  /* 0x000b8800010e7983 */ /* 0x001ee80000300800 */
[----:B------:R0:W-:Y:S04]  /*39a40*/  STL [R1+0x1fb0], R11 ;  /* 0x001fb00b01007387 */ /* 0x0001e80000100800 */
[----:B0-----:R-:W4:Y:S04]  /*39a50*/  LDL.LU R11, [R1+0xb90] ;  /* 0x000b9000010b7983 */ /* 0x001f280000300800 */
[----:B--2---:R0:W-:Y:S04]  /*39a60*/  STL [R1+0xb5c], R9 ;  /* 0x000b5c0901007387 */ /* 0x0041e80000100800 */
[----:B0-----:R-:W2:Y:S04]  /*39a70*/  LDL.LU R9, [R1+0x2810] ;  /* 0x0028100001097983 */ /* 0x001ea80000300800 */
[----:B------:R-:W3:Y:S04]  /*39a80*/  LDL R22, [R1+0x1348] ;  /* 0x0013480001167983 */ /* 0x000ee80000100800 */
[----:B------:R-:W3:Y:S01]  /*39a90*/  LDL R23, [R1+0x1f50] ;  /* 0x001f500001177983 */ /* 0x000ee20000100800 */
[----:B------:R-:W-:-:S02]  /*39aa0*/  PRMT R152, RZ, 0x7610, R152 ;  /* 0x00007610ff987816 */ /* 0x000fc40000000098 */
[----:B---3--:R-:W-:-:S04]  /*39ab0*/  @!P2 LOP3.LUT R23, R23, R22, RZ, 0x3c, !PT ;  /* 0x000000161717a212 */ /* 0x008fc800078e3cff */
[----:B------:R-:W-:-:S04]  /*39ac0*/  @!P2 LOP3.LUT R22, R23, R22, RZ, 0x3c, !PT ;  /* 0x000000161716a212 */ /* 0x000fc800078e3cff */
[----:B------:R-:W-:-:S05]  /*39ad0*/  @!P2 LOP3.LUT R23, R23, R22, RZ, 0x3c, !PT ;  /* 0x000000161717a212 */ /* 0x000fca00078e3cff */
[----:B------:R-:W3:Y:S01]  /*39ae0*/  @!P2 LDG.E.U16 R152, desc[UR4][R22.64] ;  /* 0x000000041698a981 */ /* 0x000ee2000c1e1500 */
[----:B--2---:R-:W-:-:S03]  /*39af0*/  PRMT R9, RZ, 0x7610, R9 ;  /* 0x00007610ff097816 */ /* 0x004fc60000000009 */
[----:B---3--:R0:W-:Y:S04]  /*39b00*/  STL [R1+0xb58], R152 ;  /* 0x000b589801007387 */ /* 0x0081e80000100800 */
[----:B0-----:R-:W2:Y:S04]  /*39b10*/  LDL.LU R152, [R1+0x280c] ;  /* 0x00280c0001987983 */ /* 0x001ea80000300800 */
[----:B------:R-:W3:Y:S01]  /*39b20*/  LDL R23, [R1+0x1344] ;  /* 0x0013440001177983 */ /* 0x000ee20000100800 */
[----:B------:R-:W-:-:S05]  /*39b30*/  @!P2 IMAD.MOV.U32 R22, RZ, RZ, R0 ;  /* 0x000000ffff16a224 */ /* 0x000fca00078e0000 */
[----:B---3--:R-:W3:Y:S04]  /*39b40*/  @!P2 LDG.E.U16 R9, desc[UR4][R22.64] ;  /* 0x000000041609a981 */ /* 0x008ee8000c1e1500 */
[----:B------:R-:W-:Y:S04]  /*39b50*/  STL [R1+0x2030], R0 ;  /* 0x0020300001007387 */ /* 0x000fe80000100800 */
[----:B---3--:R0:W-:Y:S04]  /*39b60*/  STL [R1+0xb54], R9 ;  /* 0x000b540901007387 */ /* 0x0081e80000100800 */
[----:B0-----:R-:W3:Y:S04]  /*39b70*/  LDL.LU R9, [R1+0x2808] ;  /* 0x0028080001097983 */ /* 0x001ee80000300800 */
[----:B------:R-:W4:Y:S04]  /*39b80*/  LDL R22, [R1+0x1340] ;  /* 0x0013400001167983 */ /* 0x000f280000100800 */
[----:B------:R-:W4:Y:S01]  /*39b90*/  LDL R23, [R1+0x1f48] ;  /* 0x001f480001177983 */ /* 0x000f220000100800 */
[----:B--2---:R-:W-:-:S02]  /*39ba0*/  PRMT R152, RZ, 0x7610, R152 ;  /* 0x00007610ff987816 */ /* 0x004fc40000000098 */
[----:B----4-:R-:W-:-:S04]  /*39bb0*/  @!P2 LOP3.LUT R23, R23, R22, RZ, 0x3c, !PT ;  /* 0x000000161717a212 */ /* 0x010fc800078e3cff */
[----:B------:R-:W-:-:S04]  /*39bc0*/  @!P2 LOP3.LUT R22, R23, R22, RZ, 0x3c, !PT ;  /* 0x000000161716a212 */ /* 0x000fc800078e3cff */
[----:B------:R-:W-:-:S05]  /*39bd0*/  @!P2 LOP3.LUT R23, R23, R22, RZ, 0x3c, !PT ;  /* 0x000000161717a212 */ /* 0x000fca00078e3cff */
[----:B------:R-:W2:Y:S04]  /*39be0*/  @!P2 LDG.E.U16 R152, desc[UR4][R22.64] ;  /* 0x000000041698a981 */ /* 0x000ea8000c1e1500 */
[----:B--2---:R0:W-:Y:S04]  /*39bf0*/  STL [R1+0xb50], R152 ;  /* 0x000b509801007387 */ /* 0x0041e80000100800 */
[----:B0-----:R-:W2:Y:S04]  /*39c00*/  LDL.LU R152, [R1+0x2804] ;  /* 0x0028040001987983 */ /* 0x001ea80000300800 */
[----:B------:R-:W4:Y:S04]  /*39c10*/  LDL R22, [R1+0xf40] ;  /* 0x000f400001167983 */ /* 0x000f280000100800 */
[----:B------:R-:W4:Y:S01]  /*39c20*/  LDL R23, [R1+0x1f44] ;  /* 0x001f440001177983 */ /* 0x000f220000100800 */
[----:B------:R-:W-:-:S02]  /*39c30*/  PRMT R135, RZ, 0x7610, R135 ;  /* 0x00007610ff877816 */ /* 0x000fc40000000087 */
[----:B----4-:R-:W-:-:S04]  /*39c40*/  @!P2 LOP3.LUT R23, R23, R22, RZ, 0x3c, !PT ;  /* 0x000000161717a212 */ /* 0x010fc800078e3cff */
[----:B------:R-:W-:-:S04]  /*39c50*/  @!P2 LOP3.LUT R22, R23, R22, RZ, 0x3c, !PT ;  /* 0x000000161716a212 */ /* 0x000fc800078e3cff */
[----:B------:R-:W-:-:S05]  /*39c60*/  @!P2 LOP3.LUT R23, R23, R22, RZ, 0x3c, !PT ;  /* 0x000000161717a212 */ /* 0x000fca00078e3cff */
[----:B------:R-:W4:Y:S04]  /*39c70*/  @!P2 LDG.E.U16 R135, desc[UR4][R22.64] ;  /* 0x000000041687a981 */ /* 0x000f28000c1e1500 */
[----:B------:R-:W3:Y:S04]  /*39c80*/  LDL R22, [R1+0x1f3c] ;  /* 0x001f3c0001167983 */ /* 0x000ee80000100800 */
[----:B------:R-:W3:Y:S01]  /*39c90*/  LDL R23, [R1+0x1f40] ;  /* 0x001f400001177983 */ /* 0x000ee20000100800 */
[----:B------:R-:W-:-:S03]  /*39ca0*/  PRMT R86, RZ, 0x7610, R86 ;  /* 0x00007610ff567816 */ /* 0x000fc60000000056 */
[----:B----4-:R-:W-:Y:S01]  /*39cb0*/  STL [R1+0x24c0], R135 ;  /* 0x0024c08701007387 */ /* 0x010fe20000100800 */
[----:B---3--:R-:W-:-:S04]  /*39cc0*/  @!P2 LOP3.LUT R23, R23, R22, RZ, 0x3c, !PT ;  /* 0x000000161717a212 */ /* 0x008fc800078e3cff */
[----:B------:R-:W-:-:S04]  /*39cd0*/  @!P2 LOP3.LUT R22, R23, R22, RZ, 0x3c, !PT ;  /* 0x000000161716a212 */ /* 0x000fc800078e3cff */
[----:B------:R-:W-:-:S05]  /*39ce0*/  @!P2 LOP3.LUT R23, R23, R22, RZ, 0x3c, !PT ;  /* 0x000000161717a212 */ /* 0x000fca00078e3cff */
[----:B------:R0:W3:Y:S04]  /*39cf0*/  @!P2 LDG.E.U16 R86, desc[UR4][R22.64] ;  /* 0x000000041656a981 */ /* 0x0000e8000c1e1500 */
[----:B------:R-:W0:Y:S04]  /*39d00*/  LDL R22, [R1+0x1f24] ;  /* 0x001f240001167983 */ /* 0x000e280000100800 */
[----:B------:R-:W0:Y:S01]  /*39d10*/  LDL R23, [R1+0x1f28] ;  /* 0x001f280001177983 */ /* 0x000e220000100800 */
[----:B------:R-:W-:Y:S02]  /*39d20*/  PRMT R9, RZ, 0x7610, R9 ;  /* 0x00007610ff097816 */ /* 0x000fe40000000009 */
[----:B0-----:R-:W-:-:S04]  /*39d30*/  @!P2 LOP3.LUT R23, R23, R22, RZ, 0x3c, !PT ;  /* 0x000000161717a212 */ /* 0x001fc800078e3cff */
[----:B------:R-:W-:-:S04]  /*39d40*/  @!P2 LOP3.LUT R22, R23, R22, RZ, 0x3c, !PT ;  /* 0x000000161716a212 */ /* 0x000fc800078e3cff */
[----:B------:R-:W-:-:S05]  /*39d50*/  @!P2 LOP3.LUT R23, R23, R22, RZ, 0x3c, !PT ;  /* 0x000000161717a212 */ /* 0x000fca00078e3cff */
[----:B------:R-:W4:Y:S04]  /*39d60*/  @!P2 LDG.E.U16 R9, desc[UR4][R22.64] ;  /* 0x000000041609a981 */ /* 0x000f28000c1e1500 */
[----:B---3--:R-:W-:Y:S04]  /*39d70*/  STL [R1+0x24c4], R86 ;  /* 0x0024c45601007387 */ /* 0x008fe80000100800 */
[----:B----4-:R0:W-:Y:S04]  /*39d80*/  STL [R1+0xb44], R9 ;  /* 0x000b440901007387 */ /* 0x0101e80000100800 */
        /* <DEDUP_REMOVED lines=12> */
[----:B---3--:R-:W-:-:S02]  /*39e50*/  PRMT R9, RZ, 0x7610, R9 ;  /* 0x00007610ff097816 */ /* 0x008fc40000000009 */
[----:B----4-:R-:W-:-:S04]  /*39e60*/  @!P2 LOP3.LUT R23, R23, R22, RZ, 0x3c, !PT ;  /* 0x000000161717a212 */ /* 0x010fc800078e3cff */
[----:B------:R-:W-:-:S04]  /*39e70*/  @!P2 LOP3.LUT R22, R23, R22, RZ, 0x3c, !PT ;  /* 0x000000161716a212 */ /* 0x000fc800078e3cff */
[----:B------:R-:W-:-:S05]  /*39e80*/  @!P2 LOP3.LUT R23, R23, R22, RZ, 0x3c, !PT ;  /* 0x000000161717a212 */ /* 0x000fca00078e3cff */
[----:B------:R-:W3:Y:S04]  /*39e90*/  @!P2 LDG.E.U16 R9, desc[UR4][R22.64] ;  /* 0x000000041609a981 */ /* 0x000ee8000c1e1500 */
        /* <DEDUP_REMOVED lines=288> */
[----:B--2---:R-:W-:Y:S02]  /*3b0a0*/  PRMT R152, RZ, 0x7610, R152 ;  /* 0x00007610ff987816 */ /* 0x004fe40000000098 */
[----:B0-----:R-:W-:-:S04]  /*3b0b0*/  @!P2 LOP3.LUT R23, R23, R22, RZ, 0x3c, !PT ;  /* 0x000000161717a212 */ /* 0x001fc800078e3cff */
[----:B------:R-:W-:-:S04]  /*3b0c0*/  @!P2 LOP3.LUT R22, R23, R22, RZ, 0x3c, !PT ;  /* 0x000000161716a212 */ /* 0x000fc800078e3cff */
[----:B------:R-:W-:-:S05]  /*3b0d0*/  @!P2 LOP3.LUT R23, R23, R22, RZ, 0x3c, !PT ;  /* 0x000000161717a212 */ /* 0x000fca00078e3cff */
[----:B------:R-:W2:Y:S04]  /*3b0e0*/  @!P2 LDG.E.U16 R152, desc[UR4][R22.64] ;  /* 0x000000041698a981 */ /* 0x000ea8000c1e1500 */
[----:B---3--:R-:W-:Y:S04]  /*3b0f0*/  STL [R1+0x24f4], R80 ;  /* 0x0024f45001007387 */ /* 0x008fe80000100800 */
        /* <DEDUP_REMOVED lines=287> */
[----:B------:R-:W3:Y:S04]  /*3c2f0*/  @!P2 LDG.E.U16 R124, desc[UR4][R22.64] ;  /* 0x00000004167ca981 */ /* 0x000ee8000c1e1500 */
[----:B------:R-:W4:Y:S04]  /*3c300*/  LDL R22, [R1+0x1c7c] ;  /* 0x001c7c0001167983 */ /* 0x000f280000100800 */
[----:B------:R-:W4:Y:S01]  /*3c310*/  LDL R23, [R1+0x1c80] ;  /* 0x001c800001177983 */ /* 0x000f220000100800 */
[----:B------:R-:W-:-:S03]  /*3c320*/  PRMT R75, RZ, 0x7610, R75 ;  /* 0x00007610ff4b7816 */ /* 0x000fc6000000004b */
[----:B---3--:R-:W-:Y:S01]  /*3c330*/  STL [R1+0x2520], R124 ;  /* 0x0025207c01007387 */ /* 0x008fe20000100800 */
[----:B----4-:R-:W-:-:S04]  /*3c340*/  @!P2 LOP3.LUT R23, R23, R22, RZ, 0x3c, !PT ;  /* 0x000000161717a212 */ /* 0x010fc800078e3cff */
        /* <DEDUP_REMOVED lines=412> */
[----:B------:R-:W-:Y:S01]  /*3dd10*/  @!P2 LOP3.LUT R23, R23, R22, RZ, 0x3c, !PT ;  /* 0x000000161717a212 */ /* 0x000fe200078e3cff */
[----:B----4-:R-:W-:Y:S04]  /*3dd20*/  STL [R1+0x2570], R128 ;  /* 0x0025708001007387 */ /* 0x010fe80000100800 */
[----:B------:R0:W4:Y:S04]  /*3dd30*/  @!P2 LDG.E.U16 R117, desc[UR4][R22.64] ;  /* 0x000000041675a981 */ /* 0x000128000c1e1500 */
[----:B------:R-:W0:Y:S04]  /*3dd40*/  LDL R22, [R1+0x1abc] ;  /* 0x001abc0001167983 */ /* 0x000e280000100800 */
[----:B------:R-:W0:Y:S01]  /*3dd50*/  LDL R23, [R1+0x1ac0] ;  /* 0x001ac00001177983 */ /* 0x000e220000100800 */
[----:B------:R-:W-:-:S02]  /*3dd60*/  PRMT R68, RZ, 0x7610, R68 ;  /* 0x00007610ff447816 */ /* 0x000fc40000000044 */
[----:B0-----:R-:W-:-:S04]  /*3dd70*/  @!P2 LOP3.LUT R23, R23, R22, RZ, 0x3c, !PT ;  /* 0x000000161717a212 */ /* 0x001fc800078e3cff */
[----:B------:R-:W-:-:S04]  /*3dd80*/  @!P2 LOP3.LUT R22, R23, R22, RZ, 0x3c, !PT ;  /* 0x000000161716a212 */ /* 0x000fc800078e3cff */
[----:B------:R-:W-:Y:S01]  /*3dd90*/  @!P2 LOP3.LUT R23, R23, R22, RZ, 0x3c, !PT ;  /* 0x000000161717a212 */ /* 0x000fe200078e3cff */
[----:B----4-:R-:W-:Y:S04]  /*3dda0*/  STL [R1+0x2574], R117 ;  /* 0x0025747501007387 */ /* 0x010fe80000100800 */
[----:B------:R0:W4:Y:S04]  /*3ddb0*/  @!P2 LDG.E.U16 R68, desc[UR4][R22.64] ;  /* 0x000000041644a981 */ /* 0x000128000c1e1500 */
[----:B------:R-:W0:Y:S04]  /*3ddc0*/  LDL R22, [R1+0x1aac] ;  /* 0x001aac0001167983 */ /* 0x000e280000100800 */
[----:B------:R-:W0:Y:S01]  /*3ddd0*/  LDL R23, [R1+0x1ab0] ;  /* 0x001ab00001177983 */ /* 0x000e220000100800 */
[----:B---3--:R-:W-:-:S02]  /*3dde0*/  PRMT R9, RZ, 0x7610, R9 ;  /* 0x00007610ff097816 */ /* 0x008fc40000000009 */
[----:B0-----:R-:W-:-:S04]  /*3ddf0*/  @!P2 LOP3.LUT R23, R23, R22, RZ, 0x3c, !PT ;  /* 0x000000161717a212 */ /* 0x001fc800078e3cff */
[----:B------:R-:W-:-:S04]  /*3de00*/  @!P2 LOP3.LUT R22, R23, R22, RZ, 0x3c, !PT ;  /* 0x000000161716a212 */ /* 0x000fc800078e3cff */
[----:B------:R-:W-:-:S05]  /*3de10*/  @!P2 LOP3.LUT R23, R23, R22, RZ, 0x3c, !PT ;  /* 0x000000161717a212 */ /* 0x000fca00078e3cff */
[----:B------:R-:W3:Y:S04]  /*3de20*/  @!P2 LDG.E.U16 R9, desc[UR4][R22.64] ;  /* 0x000000041609a981 */ /* 0x000ee8000c1e1500 */
[----:B----4-:R-:W-:Y:S04]  /*3de30*/  STL [R1+0x2578], R68 ;  /* 0x0025784401007387 */ /* 0x010fe80000100800 */
        /* <DEDUP_REMOVED lines=114> */
[----:B--2---:R-:W-:-:S02]  /*3e560*/  PRMT R152, RZ, 0x7610, R152 ;  /* 0x00007610ff987816 */ /* 0x004fc40000000098 */
[----:B0-----:R-:W-:-:S04]  /*3e570*/  @!P2 LOP3.LUT R23, R23, R22, RZ, 0x3c, !PT ;  /* 0x000000161717a212 */ /* 0x001fc800078e3cff */
[----:B------:R-:W-:-:S04]  /*3e580*/  @!P2 LOP3.LUT R22, R23, R22, RZ, 0x3c, !PT ;  /* 0x000000161716a212 */ /* 0x000fc800078e3cff */
[----:B------:R-:W-:-:S05]  /*3e590*/  @!P2 LOP3.LUT R23, R23, R22, RZ, 0x3c, !PT ;  /* 0x000000161717a212 */ /* 0x000fca00078e3cff */
[----:B------:R-:W2:Y:S04]  /*3e5a0*/  @!P2 LDG.E.U16 R152, desc[UR4][R22.64] ;  /* 0x000000041698a981 */ /* 0x000ea8000c1e1500 */
[----:B----4-:R-:W-:Y:S04]  /*3e5b0*/  STL [R1+0x2594], R66 ;  /* 0x0025944201007387 */ /* 0x010fe80000100800 */
        /* <DEDUP_REMOVED lines=126> */
[----:B------:R0:W2:Y:S04]  /*3eda0*/  @!P2 LDG.E.U16 R152, desc[UR4][R22.64] ;  /* 0x000000041698a981 */ /* 0x0000a8000c1e1500 */
[----:B------:R-:W0:Y:S04]  /*3edb0*/  LDL R22, [R1+0x199c] ;  /* 0x00199c0001167983 */ /* 0x000e280000100800 */
[----:B------:R-:W0:Y:S01]  /*3edc0*/  LDL R23, [R1+0x19a0] ;  /* 0x0019a00001177983 */ /* 0x000e220000100800 */
[----:B---3--:R-:W-:Y:S02]  /*3edd0*/  PRMT R9, RZ, 0x7610, R9 ;  /* 0x00007610ff097816 */ /* 0x008fe40000000009 */
[----:B0-----:R-:W-:-:S04]  /*3ede0*/  @!P2 LOP3.LUT R23, R23, R22, RZ, 0x3c, !PT ;  /* 0x000000161717a212 */ /* 0x001fc800078e3cff */
[----:B------:R-:W-:-:S04]  /*3edf0*/  @!P2 LOP3.LUT R22, R23, R22, RZ, 0x3c, !PT ;  /* 0x000000161716a212 */ /* 0x000fc800078e3cff */
[----:B------:R-:W-:-:S05]  /*3ee00*/  @!P2 LOP3.LUT R23, R23, R22, RZ, 0x3c, !PT ;  /* 0x000000161717a212 */ /* 0x000fca00078e3cff */
[----:B------:R-:W3:Y:S04]  /*3ee10*/  @!P2 LDG.E.U16 R9, desc[UR4][R22.64] ;  /* 0x000000041609a981 */ /* 0x000ee8000c1e1500 */
[----:B--2---:R0:W-:Y:S04]  /*3ee20*/  STL [R1+0x8ec], R152 ;  /* 0x0008ec9801007387 */ /* 0x0041e80000100800 */
[----:B0-----:R-:W2:Y:S04]  /*3ee30*/  LDL R152, [R1+0x1980] ;  /* 0x0019800001987983 */ /* 0x001ea80000100800 */
[----:B---3--:R0:W-:Y:S04]  /*3ee40*/  STL [R1+0x8e8], R9 ;  /* 0x0008e80901007387 */ /* 0x0081e80000100800 */
[----:B0-----:R-:W3:Y:S04]  /*3ee50*/  LDL.LU R9, [R1+0x2694] ;  /* 0x0026940001097983 */ /* 0x001ee80000300800 */
        /* <DEDUP_REMOVED lines=23> */
[----:B------:R-:W3:Y:S01]  /*3efd0*/  LDL R23, [R1+0x197c] ;  /* 0x00197c0001177983 */ /* 0x000ee20000100800 */
[----:B------:R-:W-:Y:S01]  /*3efe0*/  PRMT R63, RZ, 0x7610, R63 ;  /* 0x00007610ff3f7816 */ /* 0x000fe2000000003f */
[----:B--2---:R-:W-:-:S02]  /*3eff0*/  @!P2 IMAD.MOV.U32 R22, RZ, RZ, R152 ;  /* 0x000000ffff16a224 */ /* 0x004fc400078e0098 */
[----:B----4-:R-:W-:Y:S01]  /*3f000*/  STL [R1+0x25c0], R112 ;  /* 0x0025c07001007387 */ /* 0x010fe20000100800 */
[----:B------:R-:W-:-:S03]  /*3f010*/  PRMT R47, RZ, 0x7610, R47 ;  /* 0x00007610ff2f7816 */ /* 0x000fc6000000002f */
[----:B------:R-:W2:Y:S04]  /*3f020*/  LDL R152, [R1+0x1950] ;  /* 0x0019500001987983 */ /* 0x000ea80000100800 */
[----:B---3--:R0:W3:Y:S04]  /*3f030*/  @!P2 LDG.E.U16 R63, desc[UR4][R22.64] ;  /* 0x00000004163fa981 */ /* 0x0080e8000c1e1500 */
[----:B------:R-:W0:Y:S04]  /*3f040*/  LDL R22, [R1+0x196c] ;  /* 0x00196c0001167983 */ /* 0x000e280000100800 */
[----:B------:R-:W0:Y:S02]  /*3f050*/  LDL R23, [R1+0x1970] ;  /* 0x0019700001177983 */ /* 0x000e240000100800 */
[----:B0-----:R-:W-:-:S04]  /*3f060*/  @!P2 LOP3.LUT R23, R23, R22, RZ, 0x3c, !PT ;  /* 0x000000161717a212 */ /* 0x001fc800078e3cff */
[----:B------:R-:W-:-:S04]  /*3f070*/  @!P2 LOP3.LUT R22, R23, R22, RZ, 0x3c, !PT ;  /* 0x000000161716a212 */ /* 0x000fc800078e3cff */
[----:B------:R-:W-:Y:S01]  /*3f080*/  @!P2 LOP3.LUT R23, R23, R22, RZ, 0x3c, !PT ;  /* 0x000000161717a212 */ /* 0x000fe200078e3cff */
[----:B---3--:R-:W-:Y:S04]  /*3f090*/  STL [R1+0x25c4], R63 ;  /* 0x0025c43f01007387 */ /* 0x008fe80000100800 */
[----:B------:R0:W3:Y:S04]  /*3f0a0*/  @!P2 LDG.E.U16 R47, desc[UR4][R22.64] ;  /* 0x00000004162fa981 */ /* 0x0000e8000c1e1500 */
[----:B------:R-:W0:Y:S04]  /*3f0b0*/  LDL R22, [R1+0x1964] ;  /* 0x0019640001167983 */ /* 0x000e280000100800 */
[----:B------:R-:W0:Y:S01]  /*3f0c0*/  LDL R23, [R1+0x1968] ;  /* 0x0019680001177983 */ /* 0x000e220000100800 */
[----:B------:R-:W-:-:S02]  /*3f0d0*/  PRMT R8, RZ, 0x7610, R8 ;  /* 0x00007610ff087816 */ /* 0x000fc40000000008 */
[----:B0-----:R-:W-:-:S04]  /*3f0e0*/  @!P2 LOP3.LUT R23, R23, R22, RZ, 0x3c, !PT ;  /* 0x000000161717a212 */ /* 0x001fc800078e3cff */
[----:B------:R-:W-:-:S04]  /*3f0f0*/  @!P2 LOP3.LUT R22, R23, R22, RZ, 0x3c, !PT ;  /* 0x000000161716a212 */ /* 0x000fc800078e3cff */
[----:B------:R-:W-:-:S05]  /*3f100*/  @!P2 LOP3.LUT R23, R23, R22, RZ, 0x3c, !PT ;  /* 0x000000161717a212 */ /* 0x000fca00078e3cff */
[----:B------:R-:W4:Y:S04]  /*3f110*/  @!P2 LDG.E.U16 R8, desc[UR4][R22.64] ;  /* 0x000000041608a981 */ /* 0x000f28000c1e1500 */
[----:B---3--:R0:W-:Y:S04]  /*3f120*/  STL [R1+0x8d4], R47 ;  /* 0x0008d42f01007387 */ /* 0x0081e80000100800 */
[----:B0-----:R-:W3:Y:S04]  /*3f130*/  LDL R47, [R1+0x1948] ;  /* 0x00194800012f7983 */ /* 0x001ee80000100800 */
[----:B----4-:R0:W-:Y:S04]  /*3f140*/  STL [R1+0x8d0], R8 ;  /* 0x0008d00801007387 */ /* 0x0101e80000100800 */
[----:B0-----:R-:W4:Y:S04]  /*3f150*/  LDL.LU R8, [R1+0x2690] ;  /* 0x0026900001087983 */ /* 0x001f280000300800 */
[----:B------:R-:W2:Y:S04]  /*3f160*/  LDL R22, [R1+0x195c] ;  /* 0x00195c0001167983 */ /* 0x000ea80000100800 */
[----:B------:R-:W2:Y:S01]  /*3f170*/  LDL R23, [R1+0x1960] ;  /* 0x0019600001177983 */ /* 0x000ea20000100800 */
[----:B------:R-:W-:-:S02]  /*3f180*/  PRMT R9, RZ, 0x7610, R9 ;  /* 0x00007610ff097816 */ /* 0x000fc40000000009 */
[----:B--2---:R-:W-:-:S04]  /*3f190*/  @!P2 LOP3.LUT R23, R23, R22, RZ, 0x3c, !PT ;  /* 0x000000161717a212 */ /* 0x004fc800078e3cff */
[----:B------:R-:W-:-:S04]  /*3f1a0*/  @!P2 LOP3.LUT R22, R23, R22, RZ, 0x3c, !PT ;  /* 0x000000161716a212 */ /* 0x000fc800078e3cff */
[----:B------:R-:W-:-:S05]  /*3f1b0*/  @!P2 LOP3.LUT R23, R23, R22, RZ, 0x3c, !PT ;  /* 0x000000161717a212 */ /* 0x000fca00078e3cff */
[----:B------:R-:W2:Y:S04]  /*3f1c0*/  @!P2 LDG.E.U16 R9, desc[UR4][R22.64] ;  /* 0x000000041609a981 */ /* 0x000ea8000c1e1500 */
        /* <DEDUP_REMOVED lines=8> */
[----:B------:R0:W3:Y:S04]  /*3f250*/  @!P2 LDG.E.U16 R80, desc[UR4][R22.64] ;  /* 0x000000041650a981 */ /* 0x0000e8000c1e1500 */
[----:B------:R-:W4:Y:S01]  /*3f260*/  LDL R23, [R1+0x194c] ;  /* 0x00194c0001177983 */ /* 0x000f220000100800 */
[----:B------:R-:W-:Y:S01]  /*3f270*/  PRMT R131, RZ, 0x7610, R131 ;  /* 0x00007610ff837816 */ /* 0x000fe20000000083 */
[----:B0-----:R-:W-:Y:S02]  /*3f280*/  @!P2 IMAD.MOV.U32 R22, RZ, RZ, R152 ;  /* 0x000000ffff16a224 */ /* 0x001fe400078e0098 */
[----:B---3--:R-:W-:Y:S01]  /*3f290*/  STL [R1+0x25c8], R80 ;  /* 0x0025c85001007387 */ /* 0x008fe20000100800 */
[----:B------:R-:W-:-:S03]  /*3f2a0*/  PRMT R111, RZ, 0x7610, R111 ;  /* 0x00007610ff6f7816 */ /* 0x000fc6000000006f */
[----:B------:R-:W3:Y:S04]  /*3f2b0*/  LDL R152, [R1+0x1920] ;  /* 0x0019200001987983 */ /* 0x000ee80000100800 */
[----:B----4-:R0:W4:Y:S04]  /*3f2c0*/  @!P2 LDG.E.U16 R131, desc[UR4][R22.64] ;  /* 0x000000041683a981 */ /* 0x010128000c1e1500 */
[----:B------:R-:W2:Y:S01]  /*3f2d0*/  LDL R23, [R1+0x1944] ;  /* 0x0019440001177983 */ /* 0x000ea20000100800 */
[----:B0-----:R-:W-:-:S03]  /*3f2e0*/  @!P2 IMAD.MOV.U32 R22, RZ, RZ, R47 ;  /* 0x000000ffff16a224 */ /* 0x001fc600078e002f */
[----:B----4-:R-:W-:Y:S01]  /*3f2f0*/  STL [R1+0x25cc], R131 ;  /* 0x0025cc8301007387 */ /* 0x010fe20000100800 */
[----:B------:R-:W-:-:S03]  /*3f300*/  PRMT R62, RZ, 0x7610, R62 ;  /* 0x00007610ff3e7816 */ /* 0x000fc6000000003e */
[----:B------:R-:W4:Y:S04]  /*3f310*/  LDL R47, [R1+0x1918] ;  /* 0x00191800012f7983 */ /* 0x000f280000100800 */
[----:B--2---:R0:W2:Y:S04]  /*3f320*/  @!P2 LDG.E.U16 R111, desc[UR4][R22.64] ;  /* 0x00000004166fa981 */ /* 0x0040a8000c1e1500 */
[----:B------:R-:W0:Y:S04]  /*3f330*/  LDL R22, [R1+0x193c] ;  /* 0x00193c0001167983 */ /* 0x000e280000100800 */
[----:B------:R-:W0:Y:S02]  /*3f340*/  LDL R23, [R1+0x1940] ;  /* 0x0019400001177983 */ /* 0x000e240000100800 */
[----:B0-----:R-:W-:-:S04]  /*3f350*/  @!P2 LOP3.LUT R23, R23, R22, RZ, 0x3c, !PT ;  /* 0x000000161717a212 */ /* 0x001fc800078e3cff */
[----:B------:R-:W-:-:S04]  /*3f360*/  @!P2 LOP3.LUT R22, R23, R22, RZ, 0x3c, !PT ;  /* 0x000000161716a212 */ /* 0x000fc800078e3cff */
[----:B------:R-:W-:Y:S01]  /*3f370*/  @!P2 LOP3.LUT R23, R23, R22, RZ, 0x3c, !PT ;  /* 0x000000161717a212 */ /* 0x000fe200078e3cff */
[----:B--2---:R-:W-:Y:S04]  /*3f380*/  STL [R1+0x25d0], R111 ;  /* 0x0025d06f01007387 */ /* 0x004fe80000100800 */
[----:B------:R0:W2:Y:S04]  /*3f390*/  @!P2 LDG.E.U16 R62, desc[UR4][R22.64] ;  /* 0x00000004163ea981 */ /* 0x0000a8000c1e1500 */
[----:B------:R-:W0:Y:S04]  /*3f3a0*/  LDL R22, [R1+0x192c] ;  /* 0x00192c0001167983 */ /* 0x000e280000100800 */
[----:B------:R-:W0:Y:S01]  /*3f3b0*/  LDL R23, [R1+0x1930] ;  /* 0x0019300001177983 */ /* 0x000e220000100800 */
[----:B------:R-:W-:-:S02]  /*3f3c0*/  PRMT R154, RZ, 0x7610, R154 ;  /* 0x00007610ff9a7816 */ /* 0x000fc4000000009a */
        /* <DEDUP_REMOVED lines=16> */
[----:B------:R-:W4:Y:S01]  /*3f4d0*/  LDL R23, [R1+0x191c] ;  /* 0x00191c0001177983 */ /* 0x000f220000100800 */
[----:B------:R-:W-:Y:S01]  /*3f4e0*/  PRMT R9, RZ, 0x7610, R9 ;  /* 0x00007610ff097816 */ /* 0x000fe20000000009 */
[----:B------:R-:W-:-:S02]  /*3f4f0*/  @!P2 IMAD.MOV.U32 R22, RZ, RZ, R152 ;  /* 0x000000ffff16a224 */ /* 0x000fc400078e0098 */
[----:B------:R-:W3:Y:S04]  /*3f500*/  LDL R152, [R1+0x1900] ;  /* 0x0019000001987983 */ /* 0x000ee80000100800 */
[----:B----4-:R-:W4:Y:S01]  /*3f510*/  @!P2 LDG.E.U16 R9, desc[UR4][R22.64] ;  /* 0x000000041609a981 */ /* 0x010f22000c1e1500 */
[----:B------:R-:W-:-:S03]  /*3f520*/  PRMT R68, RZ, 0x7610, R68 ;  /* 0x00007610ff447816 */ /* 0x000fc60000000044 */
[----:B----4-:R0:W-:Y:S04]  /*3f530*/  STL [R1+0x8b0], R9 ;  /* 0x0008b00901007387 */ /* 0x0101e80000100800 */
[----:B0-----:R-:W4:Y:S04]  /*3f540*/  LDL.LU R9, [R1+0x2684] ;  /* 0x0026840001097983 */ /* 0x001f280000300800 */
[----:B------:R-:W2:Y:S01]  /*3f550*/  LDL R23, [R1+0x1914] ;  /* 0x0019140001177983 */ /* 0x000ea20000100800 */
[----:B------:R-:W-:Y:S01]  /*3f560*/  @!P2 IMAD.MOV.U32 R22, RZ, RZ, R47 ;  /* 0x000000ffff16a224 */ /* 0x000fe200078e002f */
[----:B------:R-:W-:-:S02]  /*3f570*/  PRMT R83, RZ, 0x7610, R83 ;  /* 0x00007610ff537816 */ /* 0x000fc40000000053 */
        /* <DEDUP_REMOVED lines=9> */
[----:B------:R-:W3:Y:S01]  /*3f610*/  LDL R23, [R1+0x1904] ;  /* 0x0019040001177983 */ /* 0x000ee20000100800 */
[----:B------:R-:W-:Y:S01]  /*3f620*/  PRMT R110, RZ, 0x7610, R110 ;  /* 0x00007610ff6e7816 */ /* 0x000fe2000000006e */
[----:B0-----:R-:W-:-:S02]  /*3f630*/  @!P2 IMAD.MOV.U32 R22, RZ, RZ, R154 ;  /* 0x000000ffff16a224 */ /* 0x001fc400078e009a */
[----:B--2---:R-:W-:Y:S01]  /*3f640*/  STL [R1+0x25dc], R83 ;  /* 0x0025dc5301007387 */ /* 0x004fe20000100800 */
[----:B------:R-:W-:-:S03]  /*3f650*/  PRMT R61, RZ, 0x7610, R61 ;  /* 0x00007610ff3d7816 */ /* 0x000fc6000000003d */
[----:B------:R-:W2:Y:S04]  /*3f660*/  LDL R154, [R1+0x18d8] ;  /* 0x0018d800019a7983 */ /* 0x000ea80000100800 */
[----:B---3--:R0:W3:Y:S04]  /*3f670*/  @!P2 LDG.E.U16 R110, desc[UR4][R22.64] ;  /* 0x00000004166ea981 */ /* 0x0080e8000c1e1500 */
[----:B------:R-:W4:Y:S01]  /*3f680*/  LDL R23, [R1+0x18fc] ;  /* 0x0018fc0001177983 */ /* 0x000f220000100800 */
[----:B0-----:R-:W-:-:S03]  /*3f690*/  @!P2 IMAD.MOV.U32 R22, RZ, RZ, R152 ;  /* 0x000000ffff16a224 */ /* 0x001fc600078e0098 */
        /* <DEDUP_REMOVED lines=26> */
[----:B------:R-:W4:Y:S01]  /*3f840*/  @!P2 LDG.E.U16 R9, desc[UR4][R22.64] ;  /* 0x000000041609a981 */ /* 0x000f22000c1e1500 */
[----:B------:R-:W-:-:S03]  /*3f850*/  PRMT R117, RZ, 0x7610, R117 ;  /* 0x00007610ff757816 */ /* 0x000fc60000000075 */
[----:B----4-:R0:W-:Y:S04]  /*3f860*/  STL [R1+0x894], R9 ;  /* 0x0008940901007387 */ /* 0x0101e80000100800 */
[----:B0-----:R-:W4:Y:S04]  /*3f870*/  LDL.LU R9, [R1+0x267c] ;  /* 0x00267c0001097983 */ /* 0x001f280000300800 */
[----:B------:R-:W2:Y:S01]  /*3f880*/  LDL R23, [R1+0x18d4] ;  /* 0x0018d40001177983 */ /* 0x000ea20000100800 */
[----:B------:R-:W-:Y:S01]  /*3f890*/  @!P2 IMAD.MOV.U32 R22, RZ, RZ, R154 ;  /* 0x000000ffff16a224 */ /* 0x000fe200078e009a */
[----:B------:R-:W-:-:S02]  /*3f8a0*/  PRMT R132, RZ, 0x7610, R132 ;  /* 0x00007610ff847816 */ /* 0x000fc40000000084 */
[----:B------:R-:W-:Y:S01]  /*3f8b0*/  PRMT R109, RZ, 0x7610, R109 ;  /* 0x00007610ff6d7816 */ /* 0x000fe2000000006d */
[----:B------:R-:W3:Y:S04]  /*3f8c0*/  LDL R154, [R1+0x18b0] ;  /* 0x0018b000019a7983 */ /* 0x000ee80000100800 */
[----:B--2---:R0:W2:Y:S04]  /*3f8d0*/  @!P2 LDG.E.U16 R117, desc[UR4][R22.64] ;  /* 0x000000041675a981 */ /* 0x0040a8000c1e1500 */
[----:B------:R-:W4:Y:S01]  /*3f8e0*/  LDL R23, [R1+0x18cc] ;  /* 0x0018cc0001177983 */ /* 0x000f220000100800 */
[----:B0-----:R-:W-:-:S05]  /*3f8f0*/  @!P2 IMAD.MOV.U32 R22, RZ, RZ, R152 ;  /* 0x000000ffff16a224 */ /* 0x001fca00078e0098 */
[----:B----4-:R0:W4:Y:S04]  /*3f900*/  @!P2 LDG.E.U16 R132, desc[UR4][R22.64] ;  /* 0x000000041684a981 */ /* 0x010128000c1e1500 */
[----:B--2---:R-:W-:Y:S04]  /*3f910*/  STL [R1+0x25ec], R117 ;  /* 0x0025ec7501007387 */ /* 0x004fe80000100800 */
[----:B------:R-:W2:Y:S01]  /*3f920*/  LDL R152, [R1+0x18a8] ;  /* 0x0018a80001987983 */ /* 0x000ea20000100800 */
[----:B0-----:R-:W-:Y:S02]  /*3f930*/  @!P2 IMAD.MOV.U32 R22, RZ, RZ, R45 ;  /* 0x000000ffff16a224 */ /* 0x001fe400078e002d */
[----:B------:R-:W-:-:S05]  /*3f940*/  @!P2 IMAD.MOV.U32 R23, RZ, RZ, R47 ;  /* 0x000000ffff17a224 */ /* 0x000fca00078e002f */
[----:B------:R-:W3:Y:S04]  /*3f950*/  @!P2 LDG.E.U16 R109, desc[UR4][R22.64] ;  /* 0x00000004166da981 */ /* 0x000ee8000c1e1500 */
[----:B----4-:R-:W-:Y:S04]  /*3f960*/  STL [R1+0x25f0], R132 ;  /* 0x0025f08401007387 */ /* 0x010fe80000100800 */
[----:B------:R-:W4:Y:S04]  /*3f970*/  LDL R22, [R1+0x18bc] ;  /* 0x0018bc0001167983 */ /* 0x000f280000100800 */
[----:B------:R-:W4:Y:S01]  /*3f980*/  LDL R23, [R1+0x18c0] ;  /* 0x0018c00001177983 */ /* 0x000f220000100800 */
[----:B------:R-:W-:-:S03]  /*3f990*/  PRMT R60, RZ, 0x7610, R60 ;  /* 0x00007610ff3c7816 */ /* 0x000fc6000000003c */
[----:B------:R-:W2:Y:S04]  /*3f9a0*/  LDL R47, [R1+0x189c] ;  /* 0x00189c00012f7983 */ /* 0x000ea80000100800 */
[----:B------:R-:W2:Y:S04]  /*3f9b0*/  LDL R45, [R1+0x18a0] ;  /* 0x0018a000012d7983 */ /* 0x000ea80000100800 */
[----:B---3--:R-:W-:Y:S01]  /*3f9c0*/  STL [R1+0x25f4], R109 ;  /* 0x0025f46d01007387 */ /* 0x008fe20000100800 */
[----:B----4-:R-:W-:-:S04]  /*3f9d0*/  @!P2 LOP3.LUT R23, R23, R22, RZ, 0x3c, !PT ;  /* 0x000000161717a212 */ /* 0x010fc800078e3cff */
[----:B------:R-:W-:-:S04]  /*3f9e0*/  @!P2 LOP3.LUT R22, R23, R22, RZ, 0x3c, !PT ;  /* 0x000000161716a212 */ /* 0x000fc800078e3cff */
[----:B------:R-:W-:-:S05]  /*3f9f0*/  @!P2 LOP3.LUT R23, R23, R22, RZ, 0x3c, !PT ;  /* 0x000000161717a212 */ /* 0x000fca00078e3cff */
[----:B------:R0:W3:Y:S04]  /*3fa00*/  @!P2 LDG.E.U16 R60, desc[UR4][R22.64] ;  /* 0x00000004163ca981 */ /* 0x0000e8000c1e1500 */
[----:B------:R-:W4:Y:S01]  /*3fa10*/  LDL R23, [R1+0x18ac] ;  /* 0x0018ac0001177983 */ /* 0x000f220000100800 */
[----:B------:R-:W-:Y:S01]  /*3fa20*/  PRMT R44, RZ, 0x7610, R44 ;  /* 0x00007610ff2c7816 */ /* 0x000fe2000000002c */
[----:B0-----:R-:W-:Y:S02]  /*3fa30*/  @!P2 IMAD.MOV.U32 R22, RZ, RZ, R154 ;  /* 0x000000ffff16a224 */ /* 0x001fe400078e009a */
[----:B---3--:R-:W-:Y:S01]  /*3fa40*/  STL [R1+0x25f8], R60 ;  /* 0x0025f83c01007387 */ /* 0x008fe20000100800 */
[----:B------:R-:W-:Y:S02]  /*3fa50*/  PRMT R27, RZ, 0x7610, R27 ;  /* 0x00007610ff1b7816 */ /* 0x000fe4000000001b */
[----:B------:R-:W-:Y:S01]  /*3fa60*/  PRMT R61, RZ, 0x7610, R61 ;  /* 0x00007610ff3d7816 */ /* 0x000fe2000000003d */
[----:B------:R-:W3:Y:S04]  /*3fa70*/  LDL R154, [R1+0x188c] ;  /* 0x00188c00019a7983 */ /* 0x000ee80000100800 */
[----:B----4-:R2:W4:Y:S04]  /*3fa80*/  @!P2 LDG.E.U16 R44, desc[UR4][R22.64] ;  /* 0x00000004162ca981 */ /* 0x010528000c1e1500 */
[----:B------:R-:W3:Y:S01]  /*3fa90*/  LDL R23, [R1+0x18a4] ;  /* 0x0018a40001177983 */ /* 0x000ee20000100800 */
[----:B--2---:R-:W-:-:S05]  /*3faa0*/  @!P2 IMAD.MOV.U32 R22, RZ, RZ, R152 ;  /* 0x000000ffff16a224 */ /* 0x004fca00078e0098 */
[----:B---3--:R0:W2:Y:S04]  /*3fab0*/  @!P2 LDG.E.U16 R27, desc[UR4][R22.64] ;  /* 0x00000004161ba981 */ /* 0x0080a8000c1e1500 */
[----:B----4-:R1:W-:Y:S04]  /*3fac0*/  STL [R1+0x880], R44 ;  /* 0x0008802c01007387 */ /* 0x0103e80000100800 */
[----:B------:R-:W3:Y:S01]  /*3fad0*/  LDL R152, [R1+0x1884] ;  /* 0x0018840001987983 */ /* 0x000ee20000100800 */
[----:B0-----:R-:W-:Y:S02]  /*3fae0*/  @!P2 IMAD.MOV.U32 R22, RZ, RZ, R45 ;  /* 0x000000ffff16a224 */ /* 0x001fe400078e002d */
[----:B------:R-:W-:Y:S01]  /*3faf0*/  @!P2 IMAD.MOV.U32 R23, RZ, RZ, R47 ;  /* 0x000000ffff17a224 */ /* 0x000fe200078e002f */
[----:B-1----:R-:W4:Y:S04]  /*3fb00*/  LDL R44, [R1+0x1890] ;  /* 0x00189000012c7983 */ /* 0x002f280000100800 */
[----:B------:R0:W3:Y:S04]  /*3fb10*/  @!P2 LDG.E.U16 R61, desc[UR4][R22.64] ;  /* 0x00000004163da981 */ /* 0x0000e8000c1e1500 */
[----:B--2---:R1:W-:Y:S04]  /*3fb20*/  STL [R1+0x87c], R27 ;  /* 0x00087c1b01007387 */ /* 0x0043e80000100800 */
[----:B------:R-:W0:Y:S04]  /*3fb30*/  LDL R22, [R1+0x1894] ;  /* 0x0018940001167983 */ /* 0x000e280000100800 */
[----:B------:R-:W0:Y:S01]  /*3fb40*/  LDL R23, [R1+0x1898] ;  /* 0x0018980001177983 */ /* 0x000e220000100800 */
[----:B------:R-:W-:-:S02]  /*3fb50*/  PRMT R128, RZ, 0x7610, R128 ;  /* 0x00007610ff807816 */ /* 0x000fc40000000080 */
[----:B------:R-:W-:Y:S02]  /*3fb60*/  PRMT R84, RZ, 0x7610, R84 ;  /* 0x00007610ff547816 */ /* 0x000fe40000000054 */
[----:B------:R-:W-:Y:S01]  /*3fb70*/  PRMT R108, RZ, 0x7610, R108 ;  /* 0x00007610ff6c7816 */ /* 0x000fe2000000006c */
[----:B------:R-:W2:Y:S04]  /*3fb80*/  LDL R47, [R1+0x187c] ;  /* 0x00187c00012f7983 */ /* 0x000ea80000100800 */
[----:B------:R-:W2:Y:S04]  /*3fb90*/  LDL R45, [R1+0x1880] ;  /* 0x00188000012d7983 */ /* 0x000ea80000100800 */
[----:B-1----:R-:W3:Y:S01]  /*3fba0*/  LDL R27, [R1+0x1888] ;  /* 0x00188800011b7983 */ /* 0x002ee20000100800 */
[----:B0-----:R-:W-:-:S04]  /*3fbb0*/  @!P2 LOP3.LUT R23, R23, R22, RZ, 0x3c, !PT ;  /* 0x000000161717a212 */ /* 0x001fc800078e3cff */
[----:B------:R-:W-:-:S04]  /*3fbc0*/  @!P2 LOP3.LUT R22, R23, R22, RZ, 0x3c, !PT ;  /* 0x000000161716a212 */ /* 0x000fc800078e3cff */
[----:B------:R-:W-:-:S05]  /*3fbd0*/  @!P2 LOP3.LUT R23, R23, R22, RZ, 0x3c, !PT ;  /* 0x000000161717a212 */ /* 0x000fca00078e3cff */
[----:B------:R4:W2:Y:S02]  /*3fbe0*/  @!P2 LDG.E.U16 R128, desc[UR4][R22.64] ;  /* 0x000000041680a981 */ /* 0x0008a4000c1e1500 */
[----:B----4-:R-:W-:Y:S02]  /*3fbf0*/  @!P2 IMAD.MOV.U32 R22, RZ, RZ, R44 ;  /* 0x000000ffff16a224 */ /* 0x010fe400078e002c */
[----:B------:R-:W-:-:S05]  /*3fc00*/  @!P2 IMAD.MOV.U32 R23, RZ, RZ, R154 ;  /* 0x000000ffff17a224 */ /* 0x000fca00078e009a */
[----:B------:R3:W4:Y:S02]  /*3fc10*/  @!P2 LDG.E.U16 R84, desc[UR4][R22.64] ;  /* 0x000000041654a981 */ /* 0x000724000c1e1500 */
[----:B---3--:R-:W-:Y:S02]  /*3fc20*/  @!P2 IMAD.MOV.U32 R22, RZ, RZ, R27 ;  /* 0x000000ffff16a224 */ /* 0x008fe400078e001b */
[----:B------:R-:W-:-:S05]  /*3fc30*/  @!P2 IMAD.MOV.U32 R23, RZ, RZ, R152 ;  /* 0x000000ffff17a224 */ /* 0x000fca00078e0098 */
[----:B------:R2:W3:Y:S04]  /*3fc40*/  @!P2 LDG.E.U16 R108, desc[UR4][R22.64] ;  /* 0x00000004166ca981 */ /* 0x0004e8000c1e1500 */
[----:B------:R-:W-:Y:S01]  /*3fc50*/  STL [R1+0x25fc], R61 ;  /* 0x0025fc3d01007387 */ /* 0x000fe20000100800 */
[----:B------:R-:W-:Y:S01]  /*3fc60*/  PRMT R59, RZ, 0x7610, R59 ;  /* 0x00007610ff3b7816 */ /* 0x000fe2000000003b */
[----:B--2---:R-:W-:Y:S02]  /*3fc70*/  @!P2 IMAD.MOV.U32 R22, RZ, RZ, R45 ;  /* 0x000000ffff16a224 */ /* 0x004fe400078e002d */
[----:B------:R-:W-:-:S05]  /*3fc80*/  @!P2 IMAD.MOV.U32 R23, RZ, RZ, R47 ;  /* 0x000000ffff17a224 */ /* 0x000fca00078e002f */
[----:B------:R-:W2:Y:S04]  /*3fc90*/  @!P2 LDG.E.U16 R59, desc[UR4][R22.64] ;  /* 0x00000004163ba981 */ /* 0x000ea8000c1e1500 */
[----:B------:R-:W-:Y:S04]  /*3fca0*/  STL [R1+0x2600], R128 ;  /* 0x0026008001007387 */ /* 0x000fe80000100800 */
[----:B------:R-:W2:Y:S04]  /*3fcb0*/  LDL R44, [R1+0x1870] ;  /* 0x00187000012c7983 */ /* 0x000ea80000100800 */
[----:B----4-:R-:W-:Y:S04]  /*3fcc0*/  STL [R1+0x2604], R84 ;  /* 0x0026045401007387 */ /* 0x010fe80000100800 */
[----:B------:R-:W4:Y:S04]  /*3fcd0*/  LDL R27, [R1+0x1868] ;  /* 0x00186800011b7983 */ /* 0x000f280000100800 */
[----:B------:R-:W4:Y:S04]  /*3fce0*/  LDL R154, [R1+0x185c] ;  /* 0x00185c00019a7983 */ /* 0x000f280000100800 */
[----:B------:R-:W4:Y:S04]  /*3fcf0*/  LDL R152, [R1+0x1860] ;  /* 0x0018600001987983 */ /* 0x000f280000100800 */
[----:B---3--:R-:W-:Y:S04]  /*3fd00*/  STL [R1+0x2608], R108 ;  /* 0x0026086c01007387 */ /* 0x008fe80000100800 */
[----:B------:R-:W3:Y:S01]  /*3fd10*/  LDL R23, [R1+0x186c] ;  /* 0x00186c0001177983 */ /* 0x000ee20000100800 */
[----:B------:R-:W-:-:S03]  /*3fd20*/  PRMT R28, RZ, 0x7610, R28 ;  /* 0x00007610ff1c7816 */ /* 0x000fc6000000001c */
[----:B------:R-:W4:Y:S04]  /*3fd30*/  LDL R47, [R1+0x1854] ;  /* 0x00185400012f7983 */ /* 0x000f280000100800 */
[----:B------:R-:W4:Y:S04]  /*3fd40*/  LDL R45, [R1+0x1858] ;  /* 0x00185800012d7983 */ /* 0x000f280000100800 */
[----:B--2---:R-:W-:Y:S01]  /*3fd50*/  STL [R1+0x260c], R59 ;  /* 0x00260c3b01007387 */ /* 0x004fe20000100800 */
[----:B------:R-:W-:Y:S01]  /*3fd60*/  @!P2 IMAD.MOV.U32 R22, RZ, RZ, R44 ;  /* 0x000000ffff16a224 */ /* 0x000fe200078e002c */
[----:B------:R-:W-:-:S02]  /*3fd70*/  PRMT R12, RZ, 0x7610, R12 ;  /* 0x00007610ff0c7816 */ /* 0x000fc4000000000c */
[----:B------:R-:W2:Y:S04]  /*3fd80*/  LDL R44, [R1+0x184c] ;  /* 0x00184c00012c7983 */ /* 0x000ea80000100800 */
[----:B---3--:R4:W3:Y:S04]  /*3fd90*/  @!P2 LDG.E.U16 R28, desc[UR4][R22.64] ;  /* 0x00000004161ca981 */ /* 0x0088e8000c1e1500 */
[----:B------:R-:W2:Y:S01]  /*3fda0*/  LDL R23, [R1+0x1864] ;  /* 0x0018640001177983 */ /* 0x000ea20000100800 */
[----:B----4-:R-:W-:Y:S01]  /*3fdb0*/  @!P2 IMAD.MOV.U32 R22, RZ, RZ, R27 ;  /* 0x000000ffff16a224 */ /* 0x010fe200078e001b */
[----:B------:R-:W-:-:S04]  /*3fdc0*/  PRMT R110, RZ, 0x7610, R110 ;  /* 0x00007610ff6e7816 */ /* 0x000fc8000000006e */
[----:B--2---:R0:W2:Y:S04]  /*3fdd0*/  @!P2 LDG.E.U16 R12, desc[UR4][R22.64] ;  /* 0x00000004160ca981 */ /* 0x0040a8000c1e1500 */
[----:B---3--:R1:W-:Y:S04]  /*3fde0*/  STL [R1+0x864], R28 ;  /* 0x0008641c01007387 */ /* 0x0083e80000100800 */
[----:B------:R-:W3:Y:S04]  /*3fdf0*/  LDL R27, [R1+0x1844] ;  /* 0x00184400011b7983 */ /* 0x000ee80000100800 */
[----:B-1----:R-:W4:Y:S01]  /*3fe00*/  LDL R28, [R1+0x1850] ;  /* 0x00185000011c7983 */ /* 0x002f220000100800 */
[----:B0-----:R-:W-:-:S02]  /*3fe10*/  @!P2 IMAD.MOV.U32 R22, RZ, RZ, R152 ;  /* 0x000000ffff16a224 */ /* 0x001fc400078e0098 */
[----:B------:R-:W-:Y:S01]  /*3fe20*/  @!P2 IMAD.MOV.U32 R23, RZ, RZ, R154 ;  /* 0x000000ffff17a224 */ /* 0x000fe200078e009a */
[----:B------:R-:W-:-:S04]  /*3fe30*/  PRMT R69, RZ, 0x7610, R69 ;  /* 0x00007610ff457816 */ /* 0x000fc80000000045 */
[----:B------:R0:W3:Y:S02]  /*3fe40*/  @!P2 LDG.E.U16 R110, desc[UR4][R22.64] ;  /* 0x00000004166ea981 */ /* 0x0000e4000c1e1500 */
[----:B0-----:R-:W-:Y:S02]  /*3fe50*/  @!P2 IMAD.MOV.U32 R22, RZ, RZ, R45 ;  /* 0x000000ffff16a224 */ /* 0x001fe400078e002d */
[----:B------:R-:W-:-:S05]  /*3fe60*/  @!P2 IMAD.MOV.U32 R23, RZ, RZ, R47 ;  /* 0x000000ffff17a224 */ /* 0x000fca00078e002f */
[----:B------:R4:W3:Y:S04]  /*3fe70*/  @!P2 LDG.E.U16 R69, desc[UR4][R22.64] ;  /* 0x000000041645a981 */ /* 0x0008e8000c1e1500 */
[----:B--2---:R0:W-:Y:S04]  /*3fe80*/  STL [R1+0x860], R12 ;  /* 0x0008600c01007387 */ /* 0x0041e80000100800 */
[----:B0-----:R-:W2:Y:S01]  /*3fe90*/  LDL R12, [R1+0x1848] ;  /* 0x00184800010c7983 */ /* 0x001ea20000100800 */
[----:B------:R-:W-:Y:S01]  /*3fea0*/  PRMT R133, RZ, 0x7610, R133 ;  /* 0x00007610ff857816 */ /* 0x000fe20000000085 */
[----:B----4-:R-:W-:-:S02]  /*3feb0*/  @!P2 IMAD.MOV.U32 R22, RZ, RZ, R28 ;  /* 0x000000ffff16a224 */ /* 0x010fc400078e001c */
[----:B------:R-:W-:-:S05]  /*3fec0*/  @!P2 IMAD.MOV.U32 R23, RZ, RZ, R44 ;  /* 0x000000ffff17a224 */ /* 0x000fca00078e002c */
[----:B------:R0:W4:Y:S04]  /*3fed0*/  @!P2 LDG.E.U16 R133, desc[UR4][R22.64] ;  /* 0x000000041685a981 */ /* 0x000128000c1e1500 */
[----:B---3--:R-:W-:Y:S04]  /*3fee0*/  STL [R1+0x2610], R110 ;  /* 0x0026106e01007387 */ /* 0x008fe80000100800 */
[----:B------:R-:W3:Y:S04]  /*3fef0*/  LDL R47, [R1+0x183c] ;  /* 0x00183c00012f7983 */ /* 0x000ee80000100800 */
[----:B------:R-:W3:Y:S01]  /*3ff00*/  LDL R45, [R1+0x1840] ;  /* 0x00184000012d7983 */ /* 0x000ee20000100800 */
[----:B------:R-:W-:Y:S01]  /*3ff10*/  PRMT R107, RZ, 0x7610, R107 ;  /* 0x00007610ff6b7816 */ /* 0x000fe2000000006b */
[----:B0-----:R-:W-:-:S02]  /*3ff20*/  @!P2 IMAD.MOV.U32 R23, RZ, RZ, R27 ;  /* 0x000000ffff17a224 */ /* 0x001fc400078e001b */
[----:B------:R-:W-:Y:S04]  /*3ff30*/  STL [R1+0x2614], R69 ;  /* 0x0026144501007387 */ /* 0x000fe80000100800 */
[----:B------:R-:W3:Y:S04]  /*3ff40*/  LDL R154, [R1+0x182c] ;  /* 0x00182c00019a7983 */ /* 0x000ee80000100800 */
[----:B------:R-:W3:Y:S01]  /*3ff50*/  LDL R44, [R1+0x1830] ;  /* 0x00183000012c7983 */ /* 0x000ee20000100800 */
[----:B--2---:R-:W-:-:S05]  /*3ff60*/  @!P2 IMAD.MOV.U32 R22, RZ, RZ, R12 ;  /* 0x000000ffff16a224 */ /* 0x004fca00078e000c */
[----:B------:R3:W2:Y:S04]  /*3ff70*/  @!P2 LDG.E.U16 R107, desc[UR4][R22.64] ;  /* 0x00000004166ba981 */ /* 0x0006a8000c1e1500 */
[----:B----4-:R-:W-:Y:S04]  /*3ff80*/  STL [R1+0x2618], R133 ;  /* 0x0026188501007387 */ /* 0x010fe80000100800 */
[----:B------:R-:W4:Y:S04]  /*3ff90*/  LDL R152, [R1+0x1824] ;  /* 0x0018240001987983 */ /* 0x000f280000100800 */
[----:B------:R-:W4:Y:S01]  /*3ffa0*/  LDL R12, [R1+0x1828] ;  /* 0x00182800010c7983 */ /* 0x000f220000100800 */
[----:B------:R-:W-:-:S03]  /*3ffb0*/  PRMT R58, RZ, 0x7610, R58 ;  /* 0x00007610ff3a7816 */ /* 0x000fc6000000003a */
[----:B------:R-:W4:Y:S04]  /*3ffc0*/  LDL R28, [R1+0x181c] ;  /* 0x00181c00011c7983 */ /* 0x000f280000100800 */
[----:B------:R-:W4:Y:S01]  /*3ffd0*/  LDL R27, [R1+0x1820] ;  /* 0x00182000011b7983 */ /* 0x000f220000100800 */
[----:B---3--:R-:W-:Y:S02]  /*3ffe0*/  @!P2 IMAD.MOV.U32 R22, RZ, RZ, R45 ;  /* 0x000000ffff16a224 */ /* 0x008fe400078e002d */
[----:B------:R-:W-:Y:S01]  /*3fff0*/  @!P2 IMAD.MOV.U32 R23, RZ, RZ, R47 ;  /* 0x000000ffff17a224 */ /* 0x000fe200078e002f */
[----:B------:R-:W-:-:S04]  /*40000*/  PRMT R43, RZ, 0x7610, R43 ;  /* 0x00007610ff2b7816 */ /* 0x000fc8000000002b */
[----:B------:R0:W3:Y:S02]  /*40010*/  @!P2 LDG.E.U16 R58, desc[UR4][R22.64] ;  /* 0x00000004163aa981 */ /* 0x0000e4000c1e1500 */
[----:B0-----:R-:W-:Y:S02]  /*40020*/  @!P2 IMAD.MOV.U32 R22, RZ, RZ, R44 ;  /* 0x000000ffff16a224 */ /* 0x001fe400078e002c */
[----:B------:R-:W-:-:S05]  /*40030*/  @!P2 IMAD.MOV.U32 R23, RZ, RZ, R154 ;  /* 0x000000ffff17a224 */ /* 0x000fca00078e009a */
[----:B------:R4:W3:Y:S04]  /*40040*/  @!P2 LDG.E.U16 R43, desc[UR4][R22.64] ;  /* 0x00000004162ba981 */ /* 0x0008e8000c1e1500 */
[----:B--2---:R-:W-:Y:S04]  /*40050*/  STL [R1+0x261c], R107 ;  /* 0x00261c6b01007387 */ /* 0x004fe80000100800 */
[----:B------:R-:W2:Y:S04]  /*40060*/  LDL R47, [R1+0x1814] ;  /* 0x00181400012f7983 */ /* 0x000ea80000100800 */
[----:B------:R-:W2:Y:S01]  /*40070*/  LDL R45, [R1+0x1818] ;  /* 0x00181800012d7983 */ /* 0x000ea20000100800 */
[----:B------:R-:W-:Y:S01]  /*40080*/  PRMT R0, RZ, 0x7610, R0 ;  /* 0x00007610ff007816 */ /* 0x000fe20000000000 */
[----:B----4-:R-:W-:-:S02]  /*40090*/  @!P2 IMAD.MOV.U32 R22, RZ, RZ, R12 ;  /* 0x000000ffff16a224 */ /* 0x010fc400078e000c */
[----:B------:R-:W-:-:S05]  /*400a0*/  @!P2 IMAD.MOV.U32 R23, RZ, RZ, R152 ;  /* 0x000000ffff17a224 */ /* 0x000fca00078e0098 */
[----:B------:R0:W4:Y:S01]  /*400b0*/  @!P2 LDG.E.U16 R0, desc[UR4][R22.64] ;  /* 0x000000041600a981 */ /* 0x000122000c1e1500 */
[----:B------:R-:W-:Y:S02]  /*400c0*/  PRMT R83, RZ, 0x7610, R83 ;  /* 0x00007610ff537816 */ /* 0x000fe40000000053 */
[----:B------:R-:W-:Y:S01]  /*400d0*/  PRMT R118, RZ, 0x7610, R118 ;  /* 0x00007610ff767816 */ /* 0x000fe20000000076 */
[----:B0-----:R-:W-:Y:S02]  /*400e0*/  @!P2 IMAD.MOV.U32 R22, RZ, RZ, R27 ;  /* 0x000000ffff16a224 */ /* 0x001fe400078e001b */
[----:B------:R-:W-:Y:S01]  /*400f0*/  @!P2 IMAD.MOV.U32 R23, RZ, RZ, R28 ;  /* 0x000000ffff17a224 */ /* 0x000fe200078e001c */
[----:B---3--:R-:W-:Y:S04]  /*40100*/  STL [R1+0x2620], R58 ;  /* 0x0026203a01007387 */ /* 0x008fe80000100800 */
[----:B------:R-:W3:Y:S04]  /*40110*/  LDL R44, [R1+0x180c] ;  /* 0x00180c00012c7983 */ /* 0x000ee80000100800 */
[----:B------:R2:W3:Y:S04]  /*40120*/  @!P2 LDG.E.U16 R83, desc[UR4][R22.64] ;  /* 0x000000041653a981 */ /* 0x0004e8000c1e1500 */
[----:B------:R0:W-:Y:S04]  /*40130*/  STL [R1+0x848], R43 ;  /* 0x0008482b01007387 */ /* 0x0001e80000100800 */
[----:B------:R-:W3:Y:S04]  /*40140*/  LDL R12, [R1+0x1804] ;  /* 0x00180400010c7983 */ /* 0x000ee80000100800 */
[----:B0-----:R-:W3:Y:S01]  /*40150*/  LDL R43, [R1+0x1810] ;  /* 0x00181000012b7983 */ /* 0x001ee20000100800 */
[----:B--2---:R-:W-:-:S02]  /*40160*/  @!P2 IMAD.MOV.U32 R23, RZ, RZ, R47 ;  /* 0x000000ffff17a224 */ /* 0x004fc400078e002f */
[----:B------:R-:W-:-:S05]  /*40170*/  @!P2 IMAD.MOV.U32 R22, RZ, RZ, R45 ;  /* 0x000000ffff16a224 */ /* 0x000fca00078e002d */
[----:B------:R0:W2:Y:S04]  /*40180*/  @!P2 LDG.E.U16 R118, desc[UR4][R22.64] ;  /* 0x000000041676a981 */ /* 0x0000a8000c1e1500 */
[----:B----4-:R1:W-:Y:S04]  /*40190*/  STL [R1+0x844], R0 ;  /* 0x0008440001007387 */ /* 0x0103e80000100800 */
[----:B------:R-:W4:Y:S04]  /*401a0*/  LDL R28, [R1+0x17fc] ;  /* 0x0017fc00011c7983 */ /* 0x000f280000100800 */
[----:B------:R-:W4:Y:S04]  /*401b0*/  LDL R27, [R1+0x1800] ;  /* 0x00180000011b7983 */ /* 0x000f280000100800 */
[----:B-1----:R-:W4:Y:S04]  /*401c0*/  LDL R0, [R1+0x1808] ;  /* 0x0018080001007983 */ /* 0x002f280000100800 */
[----:B---3--:R-:W-:Y:S01]  /*401d0*/  STL [R1+0x2624], R83 ;  /* 0x0026245301007387 */ /* 0x008fe20000100800 */
[----:B0-----:R-:W-:-:S03]  /*401e0*/  @!P2 IMAD.MOV.U32 R22, RZ, RZ, R43 ;  /* 0x000000ffff16a224 */ /* 0x001fc600078e002b */
[----:B--2---:R-:W-:Y:S04]  /*401f0*/  STL [R1+0x2628], R118 ;  /* 0x0026287601007387 */ /* 0x004fe80000100800 */
[----:B------:R-:W2:Y:S04]  /*40200*/  LDL R47, [R1+0x17ec] ;  /* 0x0017ec00012f7983 */ /* 0x000ea80000100800 */
[----:B------:R-:W3:Y:S01]  /*40210*/  LDL R43, [R1+0x17f0] ;  /* 0x0017f000012b7983 */ /* 0x000ee20000100800 */
[----:B------:R-:W-:Y:S01]  /*40220*/  PRMT R85, RZ, 0x7610, R85 ;  /* 0x00007610ff557816 */ /* 0x000fe20000000055 */
[----:B------:R-:W-:Y:S01]  /*40230*/  @!P2 IMAD.MOV.U32 R23, RZ, RZ, R44 ;  /* 0x000000ffff17a224 */ /* 0x000fe200078e002c */
[----:B------:R-:W-:-:S04]  /*40240*/  PRMT R106, RZ, 0x7610, R106 ;  /* 0x00007610ff6a7816 */ /* 0x000fc8000000006a */
[----:B------:R4:W3:Y:S02]  /*40250*/  @!P2 LDG.E.U16 R85, desc[UR4][R22.64] ;  /* 0x000000041655a981 */ /* 0x0008e4000c1e1500 */
[----:B----4-:R-:W-:Y:S02]  /*40260*/  @!P2 IMAD.MOV.U32 R22, RZ, RZ, R0 ;  /* 0x000000ffff16a224 */ /* 0x010fe400078e0000 */
[----:B------:R-:W-:-:S05]  /*40270*/  @!P2 IMAD.MOV.U32 R23, RZ, RZ, R12 ;  /* 0x000000ffff17a224 */ /* 0x000fca00078e000c */
[----:B------:R0:W4:Y:S01]  /*40280*/  @!P2 LDG.E.U16 R106, desc[UR4][R22.64] ;  /* 0x00000004166aa981 */ /* 0x000122000c1e1500 */
[----:B------:R-:W-:Y:S02]  /*40290*/  PRMT R57, RZ, 0x7610, R57 ;  /* 0x00007610ff397816 */ /* 0x000fe40000000039 */
[----:B------:R-:W-:Y:S01]  /*402a0*/  PRMT R25, RZ, 0x7610, R25 ;  /* 0x00007610ff197816 */ /* 0x000fe20000000019 */
[----:B0-----:R-:W-:Y:S02]  /*402b0*/  @!P2 IMAD.MOV.U32 R22, RZ, RZ, R27 ;  /* 0x000000ffff16a224 */ /* 0x001fe400078e001b */
[----:B------:R-:W-:-:S05]  /*402c0*/  @!P2 IMAD.MOV.U32 R23, RZ, RZ, R28 ;  /* 0x000000ffff17a224 */ /* 0x000fca00078e001c */
[----:B------:R2:W4:Y:S02]  /*402d0*/  @!P2 LDG.E.U16 R57, desc[UR4][R22.64] ;  /* 0x000000041639a981 */ /* 0x000524000c1e1500 */
[----:B--2---:R-:W-:Y:S02]  /*402e0*/  @!P2 IMAD.MOV.U32 R23, RZ, RZ, R47 ;  /* 0x000000ffff17a224 */ /* 0x004fe400078e002f */
[----:B---3--:R-:W-:-:S05]  /*402f0*/  @!P2 IMAD.MOV.U32 R22, RZ, RZ, R43 ;  /* 0x000000ffff16a224 */ /* 0x008fca00078e002b */
[----:B------:R-:W2:Y:S04]  /*40300*/  @!P2 LDG.E.U16 R25, desc[UR4][R22.64] ;  /* 0x000000041619a981 */ /* 0x000ea8000c1e1500 */
[----:B------:R-:W-:Y:S04]  /*40310*/  STL [R1+0x262c], R85 ;  /* 0x00262c5501007387 */ /* 0x000fe80000100800 */
[----:B------:R-:W3:Y:S04]  /*40320*/  LDL R12, [R1+0x17e4] ;  /* 0x0017e400010c7983 */ /* 0x000ee80000100800 */
[----:B------:R-:W3:Y:S04]  /*40330*/  LDL R0, [R1+0x17e8] ;  /* 0x0017e80001007983 */ /* 0x000ee80000100800 */
[----:B----4-:R-:W-:Y:S04]  /*40340*/  STL [R1+0x2630], R106 ;  /* 0x0026306a01007387 */ /* 0x010fe80000100800 */
[----:B------:R-:W4:Y:S04]  /*40350*/  LDL R45, [R1+0x17dc] ;  /* 0x0017dc00012d7983 */ /* 0x000f280000100800 */
[----:B------:R-:W4:Y:S04]  /*40360*/  LDL R44, [R1+0x17e0] ;  /* 0x0017e000012c7983 */ /* 0x000f280000100800 */
[----:B------:R-:W4:Y:S04]  /*40370*/  LDL R28, [R1+0x17d4] ;  /* 0x0017d400011c7983 */ /* 0x000f280000100800 */
[----:B------:R-:W4:Y:S04]  /*40380*/  LDL R27, [R1+0x17d8] ;  /* 0x0017d800011b7983 */ /* 0x000f280000100800 */
[----:B------:R-:W-:Y:S04]  /*40390*/  STL [R1+0x2634], R57 ;  /* 0x0026343901007387 */ /* 0x000fe80000100800 */
[----:B------:R-:W4:Y:S04]  /*403a0*/  LDL R43, [R1+0x17cc] ;  /* 0x0017cc00012b7983 */ /* 0x000f280000100800 */
[----:B--2---:R0:W-:Y:S04]  /*403b0*/  STL [R1+0x82c], R25 ;  /* 0x00082c1901007387 */ /* 0x0041e80000100800 */
[----:B0-----:R-:W2:Y:S01]  /*403c0*/  LDL R25, [R1+0x17d0] ;  /* 0x0017d00001197983 */ /* 0x001ea20000100800 */
[----:B------:R-:W-:Y:S01]  /*403d0*/  PRMT R57, RZ, 0x7610, R57 ;  /* 0x00007610ff397816 */ /* 0x000fe20000000039 */
[----:B---3--:R-:W-:-:S02]  /*403e0*/  @!P2 IMAD.MOV.U32 R22, RZ, RZ, R0 ;  /* 0x000000ffff16a224 */ /* 0x008fc400078e0000 */
[----:B------:R-:W-:Y:S01]  /*403f0*/  @!P2 IMAD.MOV.U32 R23, RZ, RZ, R12 ;  /* 0x000000ffff17a224 */ /* 0x000fe200078e000c */
[----:B------:R-:W-:Y:S02]  /*40400*/  PRMT R68, RZ, 0x7610, R68 ;  /* 0x00007610ff447816 */ /* 0x000fe40000000044 */
[----:B------:R-:W-:Y:S02]  /*40410*/  PRMT R79, RZ, 0x7610, R79 ;  /* 0x00007610ff4f7816 */ /* 0x000fe4000000004f */
[----:B------:R-:W-:Y:S01]  /*40420*/  PRMT R134, RZ, 0x7610, R134 ;  /* 0x00007610ff867816 */ /* 0x000fe20000000086 */
[----:B------:R-:W3:Y:S04]  /*40430*/  LDL R12, [R1+0x17c4] ;  /* 0x0017c400010c7983 */ /* 0x000ee80000100800 */
[----:B------:R4:W3:Y:S04]  /*40440*/  @!P2 LDG.E.U16 R57, desc[UR4][R22.64] ;  /* 0x000000041639a981 */ /* 0x0008e8000c1e1500 */
[----:B------:R-:W3:Y:S01]  /*40450*/  LDL R0, [R1+0x17c8] ;  /* 0x0017c80001007983 */ /* 0x000ee20000100800 */
[----:B----4-:R-:W-:-:S02]  /*40460*/  @!P2 IMAD.MOV.U32 R22, RZ, RZ, R44 ;  /* 0x000000ffff16a224 */ /* 0x010fc400078e002c */
[----:B------:R-:W-:-:S05]  /*40470*/  @!P2 IMAD.MOV.U32 R23, RZ, RZ, R45 ;  /* 0x000000ffff17a224 */ /* 0x000fca00078e002d */
[----:B------:R0:W4:Y:S02]  /*40480*/  @!P2 LDG.E.U16 R68, desc[UR4][R22.64] ;  /* 0x000000041644a981 */ /* 0x000124000c1e1500 */
[----:B0-----:R-:W-:Y:S02]  /*40490*/  @!P2 IMAD.MOV.U32 R22, RZ, RZ, R27 ;  /* 0x000000ffff16a224 */ /* 0x001fe400078e001b */
[----:B------:R-:W-:-:S05]  /*404a0*/  @!P2 IMAD.MOV.U32 R23, RZ, RZ, R28 ;  /* 0x000000ffff17a224 */ /* 0x000fca00078e001c */
[----:B------:R0:W4:Y:S02]  /*404b0*/  @!P2 LDG.E.U16 R79, desc[UR4][R22.64] ;  /* 0x00000004164fa981 */ /* 0x000124000c1e1500 */
[----:B0-----:R-:W-:Y:S02]  /*404c0*/  @!P2 IMAD.MOV.U32 R23, RZ, RZ, R43 ;  /* 0x000000ffff17a224 */ /* 0x001fe400078e002b */
[----:B--2---:R-:W-:-:S05]  /*404d0*/  @!P2 IMAD.MOV.U32 R22, RZ, RZ, R25 ;  /* 0x000000ffff16a224 */ /* 0x004fca00078e0019 */
[----:B------:R-:W2:Y:S04]  /*404e0*/  @!P2 LDG.E.U16 R134, desc[UR4][R22.64] ;  /* 0x000000041686a981 */ /* 0x000ea8000c1e1500 */
[----:B---3--:R-:W-:Y:S04]  /*404f0*/  STL [R1+0x263c], R57 ;  /* 0x00263c3901007387 */ /* 0x008fe80000100800 */
[----:B----4-:R-:W-:Y:S04]  /*40500*/  STL [R1+0x2640], R68 ;  /* 0x0026404401007387 */ /* 0x010fe80000100800 */
[----:B------:R-:W3:Y:S04]  /*40510*/  LDL R28, [R1+0x17bc] ;  /* 0x0017bc00011c7983 */ /* 0x000ee80000100800 */
[----:B------:R-:W4:Y:S04]  /*40520*/  LDL R27, [R1+0x17c0] ;  /* 0x0017c000011b7983 */ /* 0x000f280000100800 */
[----:B------:R-:W-:Y:S04]  /*40530*/  STL [R1+0x2644], R79 ;  /* 0x0026444f01007387 */ /* 0x000fe80000100800 */
[----:B------:R-:W4:Y:S04]  /*40540*/  LDL R45, [R1+0x17ac] ;  /* 0x0017ac00012d7983 */ /* 0x000f280000100800 */
[----:B------:R-:W4:Y:S04]  /*40550*/  LDL R25, [R1+0x17b0] ;  /* 0x0017b00001197983 */ /* 0x000f280000100800 */
[----:B--2---:R-:W-:Y:S04]  /*40560*/  STL [R1+0x2648], R134 ;  /* 0x0026488601007387 */ /* 0x004fe80000100800 */
[----:B------:R-:W2:Y:S04]  /*40570*/  LDL R44, [R1+0x17a4] ;  /* 0x0017a400012c7983 */ /* 0x000ea80000100800 */
[----:B------:R-:W2:Y:S01]  /*40580*/  LDL R43, [R1+0x17a8] ;  /* 0x0017a800012b7983 */ /* 0x000ea20000100800 */
[----:B------:R-:W-:Y:S01]  /*40590*/  PRMT R105, RZ, 0x7610, R105 ;  /* 0x00007610ff697816 */ /* 0x000fe20000000069 */
[----:B------:R-:W-:-:S02]  /*405a0*/  @!P2 IMAD.MOV.U32 R22, RZ, RZ, R0 ;  /* 0x000000ffff16a224 */ /* 0x000fc400078e0000 */
[----:B------:R-:W-:Y:S01]  /*405b0*/  @!P2 IMAD.MOV.U32 R23, RZ, RZ, R12 ;  /* 0x000000ffff17a224 */ /* 0x000fe200078e000c */
[----:B------:R-:W-:Y:S01]  /*405c0*/  PRMT R56, RZ, 0x7610, R56 ;  /* 0x00007610ff387816 */ /* 0x000fe20000000038 */
[----:B------:R-:W2:Y:S04]  /*405d0*/  LDL R12, [R1+0x179c] ;  /* 0x00179c00010c7983 */ /* 0x000ea80000100800 */
[----:B------:R3:W2:Y:S04]  /*405e0*/  @!P2 LDG.E.U16 R105, desc[UR4][R22.64] ;  /* 0x000000041669a981 */ /* 0x0006a8000c1e1500 */
[----:B------:R-:W2:Y:S01]  /*405f0*/  LDL R0, [R1+0x17a0] ;  /* 0x0017a00001007983 */ /* 0x000ea20000100800 */
[----:B------:R-:W-:Y:S01]  /*40600*/  PRMT R29, RZ, 0x7610, R29 ;  /* 0x00007610ff1d7816 */ /* 0x000fe2000000001d */
[----:B---3--:R-:W-:-:S02]  /*40610*/  @!P2 IMAD.MOV.U32 R23, RZ, RZ, R28 ;  /* 0x000000ffff17a224 */ /* 0x008fc400078e001c */
[----:B----4-:R-:W-:-:S05]  /*40620*/  @!P2 IMAD.MOV.U32 R22, RZ, RZ, R27 ;  /* 0x000000ffff16a224 */ /* 0x010fca00078e001b */
[----:B------:R0:W3:Y:S02]  /*40630*/  @!P2 LDG.E.U16 R56, desc[UR4][R22.64] ;  /* 0x000000041638a981 */ /* 0x0000e4000c1e1500 */
[----:B0-----:R-:W-:Y:S02]  /*40640*/  @!P2 IMAD.MOV.U32 R23, RZ, RZ, R45 ;  /* 0x000000ffff17a224 */ /* 0x001fe400078e002d */
[----:B------:R-:W-:-:S05]  /*40650*/  @!P2 IMAD.MOV.U32 R22, RZ, RZ, R25 ;  /* 0x000000ffff16a224 */ /* 0x000fca00078e0019 */
[----:B------:R2:W4:Y:S01]  /*40660*/  @!P2 LDG.E.U16 R29, desc[UR4][R22.64] ;  /* 0x00000004161da981 */ /* 0x000522000c1e1500 */
[----:B------:R-:W-:Y:S01]  /*40670*/  PRMT R106, RZ, 0x7610, R106 ;  /* 0x00007610ff6a7816 */ /* 0x000fe2000000006a */
[----:B--2---:R-:W-:Y:S02]  /*40680*/  @!P2 IMAD.MOV.U32 R23, RZ, RZ, R44 ;  /* 0x000000ffff17a224 */ /* 0x004fe400078e002c */
[----:B------:R-:W-:-:S05]  /*40690*/  @!P2 IMAD.MOV.U32 R22, RZ, RZ, R43 ;  /* 0x000000ffff16a224 */ /* 0x000fca00078e002b */
[----:B------:R0:W2:Y:S04]  /*406a0*/  @!P2 LDG.E.U16 R106, desc[UR4][R22.64] ;  /* 0x00000004166aa981 */ /* 0x0000a8000c1e1500 */
[----:B------:R-:W-:Y:S04]  /*406b0*/  STL [R1+0x264c], R105 ;  /* 0x00264c6901007387 */ /* 0x000fe80000100800 */
[----:B------:R-:W2:Y:S04]  /*406c0*/  LDL R28, [R1+0x1794] ;  /* 0x00179400011c7983 */ /* 0x000ea80000100800 */
[----:B------:R-:W2:Y:S01]  /*406d0*/  LDL R27, [R1+0x1798] ;  /* 0x00179800011b7983 */ /* 0x000ea20000100800 */
[----:B------:R-:W-:Y:S01]  /*406e0*/  PRMT R62, RZ, 0x7610, R62 ;  /* 0x00007610ff3e7816 */ /* 0x000fe2000000003e */
[----:B0-----:R-:W-:-:S02]  /*406f0*/  @!P2 IMAD.MOV.U32 R22, RZ, RZ, R0 ;  /* 0x000000ffff16a224 */ /* 0x001fc400078e0000 */
[----:B------:R-:W-:-:S05]  /*40700*/  @!P2 IMAD.MOV.U32 R23, RZ, RZ, R12 ;  /* 0x000000ffff17a224 */ /* 0x000fca00078e000c */
[----:B------:R0:W2:Y:S04]  /*40710*/  @!P2 LDG.E.U16 R62, desc[UR4][R22.64] ;  /* 0x00000004163ea981 */ /* 0x0000a8000c1e1500 */
[----:B---3--:R-:W-:Y:S04]  /*40720*/  STL [R1+0x2650], R56 ;  /* 0x0026503801007387 */ /* 0x008fe80000100800 */
[----:B------:R-:W3:Y:S04]  /*40730*/  LDL R25, [R1+0x1790] ;  /* 0x0017900001197983 */ /* 0x000ee80000100800 */
[----:B----4-:R1:W-:Y:S04]  /*40740*/  STL [R1+0x810], R29 ;  /* 0x0008101d01007387 */ /* 0x0103e80000100800 */
[----:B-1----:R-:W4:Y:S04]  /*40750*/  LDL R29, [R1+0x178c] ;  /* 0x00178c00011d7983 */ /* 0x002f280000100800 */
[----:B--2---:R-:W-:Y:S04]  /*40760*/  STL [R1+0x2654], R106 ;  /* 0x0026546a01007387 */ /* 0x004fe80000100800 */
[----:B------:R-:W2:Y:S04]  /*40770*/  LDL R12, [R1+0x1784] ;  /* 0x00178400010c7983 */ /* 0x000ea80000100800 */
[----:B------:R-:W2:Y:S01]  /*40780*/  LDL R0, [R1+0x1788] ;  /* 0x0017880001007983 */ /* 0x000ea20000100800 */
[----:B------:R-:W-:Y:S01]  /*40790*/  PRMT R70, RZ, 0x7610, R70 ;  /* 0x00007610ff467816 */ /* 0x000fe20000000046 */
[----:B0-----:R-:W-:-:S02]  /*407a0*/  @!P2 IMAD.MOV.U32 R22, RZ, RZ, R27 ;  /* 0x000000ffff16a224 */ /* 0x001fc400078e001b */
[----:B------:R-:W-:-:S05]  /*407b0*/  @!P2 IMAD.MOV.U32 R23, RZ, RZ, R28 ;  /* 0x000000ffff17a224 */ /* 0x000fca00078e001c */
[----:B------:R3:W2:Y:S01]  /*407c0*/  @!P2 LDG.E.U16 R70, desc[UR4][R22.64] ;  /* 0x000000041646a981 */ /* 0x0006a2000c1e1500 */
[----:B------:R-:W-:-:S03]  /*407d0*/  PRMT R86, RZ, 0x7610, R86 ;  /* 0x00007610ff567816 */ /* 0x000fc60000000056 */
[----:B------:R-:W-:Y:S04]  /*407e0*/  STL [R1+0x2658], R62 ;  /* 0x0026583e01007387 */ /* 0x000fe80000100800 */
[----:B------:R-:W2:Y:S04]  /*407f0*/  LDL R28, [R1+0x177c] ;  /* 0x00177c00011c7983 */ /* 0x000ea80000100800 */
[----:B------:R-:W2:Y:S01]  /*40800*/  LDL R27, [R1+0x1780] ;  /* 0x00178000011b7983 */ /* 0x000ea20000100800 */
[----:B---3--:R-:W-:Y:S01]  /*40810*/  @!P2 IMAD.MOV.U32 R22, RZ, RZ, R25 ;  /* 0x000000ffff16a224 */ /* 0x008fe200078e0019 */
[----:B------:R-:W-:Y:S01]  /*40820*/  PRMT R104, RZ, 0x7610, R104 ;  /* 0x00007610ff687816 */ /* 0x000fe20000000068 */
[----:B----4-:R-:W-:-:S05]  /*40830*/  @!P2 IMAD.MOV.U32 R23, RZ, RZ, R29 ;  /* 0x000000ffff17a224 */ /* 0x010fca00078e001d */
[----:B------:R2:W3:Y:S02]  /*40840*/  @!P2 LDG.E.U16 R86, desc[UR4][R22.64] ;  /* 0x000000041656a981 */ /* 0x0004e4000c1e1500 */
[----:B--2---:R-:W-:Y:S02]  /*40850*/  @!P2 IMAD.MOV.U32 R23, RZ, RZ, R12 ;  /* 0x000000ffff17a224 */ /* 0x004fe400078e000c */
[----:B------:R-:W-:-:S05]  /*40860*/  @!P2 IMAD.MOV.U32 R22, RZ, RZ, R0 ;  /* 0x000000ffff16a224 */ /* 0x000fca00078e0000 */
[----:B------:R0:W2:Y:S04]  /*40870*/  @!P2 LDG.E.U16 R104, desc[UR4][R22.64] ;  /* 0x000000041668a981 */ /* 0x0000a8000c1e1500 */
[----:B------:R-:W-:Y:S04]  /*40880*/  STL [R1+0x265c], R70 ;  /* 0x00265c4601007387 */ /* 0x000fe80000100800 */
[----:B------:R-:W4:Y:S04]  /*40890*/  LDL R44, [R1+0x176c] ;  /* 0x00176c00012c7983 */ /* 0x000f280000100800 */
[----:B------:R-:W4:Y:S01]  /*408a0*/  LDL R43, [R1+0x1770] ;  /* 0x00177000012b7983 */ /* 0x000f220000100800 */
[----:B------:R-:W-:-:S03]  /*408b0*/  PRMT R55, RZ, 0x7610, R55 ;  /* 0x00007610ff377816 */ /* 0x000fc60000000037 */
[----:B------:R-:W4:Y:S04]  /*408c0*/  LDL R29, [R1+0x1764] ;  /* 0x00176400011d7983 */ /* 0x000f280000100800 */
[----:B------:R-:W4:Y:S01]  /*408d0*/  LDL R25, [R1+0x1768] ;  /* 0x0017680001197983 */ /* 0x000f220000100800 */
[----:B0-----:R-:W-:Y:S02]  /*408e0*/  @!P2 IMAD.MOV.U32 R23, RZ, RZ, R28 ;  /* 0x000000ffff17a224 */ /* 0x001fe400078e001c */
[----:B------:R-:W-:-:S05]  /*408f0*/  @!P2 IMAD.MOV.U32 R22, RZ, RZ, R27 ;  /* 0x000000ffff16a224 */ /* 0x000fca00078e001b */
[----:B------:R4:W4:Y:S04]  /*40900*/  @!P2 LDG.E.U16 R55, desc[UR4][R22.64] ;  /* 0x000000041637a981 */ /* 0x000928000c1e1500 */
[----:B---3--:R-:W-:Y:S04]  /*40910*/  STL [R1+0x2660], R86 ;  /* 0x0026605601007387 */ /* 0x008fe80000100800 */
[----:B------:R-:W3:Y:S04]  /*40920*/  LDL R12, [R1+0x175c] ;  /* 0x00175c00010c7983 */ /* 0x000ee80000100800 */
[----:B------:R-:W3:Y:S04]  /*40930*/  LDL R0, [R1+0x1760] ;  /* 0x0017600001007983 */ /* 0x000ee80000100800 */
[----:B--2---:R-:W-:Y:S04]  /*40940*/  STL [R1+0x2664], R104 ;  /* 0x0026646801007387 */ /* 0x004fe80000100800 */
[----:B------:R-:W2:Y:S04]  /*40950*/  LDL R28, [R1+0x1754] ;  /* 0x00175400011c7983 */ /* 0x000ea80000100800 */
[----:B------:R-:W2:Y:S01]  /*40960*/  LDL R27, [R1+0x1758] ;  /* 0x00175800011b7983 */ /* 0x000ea20000100800 */
[----:B------:R-:W-:Y:S01]  /*40970*/  PRMT R30, RZ, 0x7610, R30 ;  /* 0x00007610ff1e7816 */ /* 0x000fe2000000001e */
[----:B----4-:R-:W-:-:S02]  /*40980*/  @!P2 IMAD.MOV.U32 R22, RZ, RZ, R43 ;  /* 0x000000ffff16a224 */ /* 0x010fc400078e002b */
[----:B------:R-:W-:Y:S01]  /*40990*/  @!P2 IMAD.MOV.U32 R23, RZ, RZ, R44 ;  /* 0x000000ffff17a224 */ /* 0x000fe200078e002c */
[----:B------:R-:W-:-:S04]  /*409a0*/  PRMT R85, RZ, 0x7610, R85 ;  /* 0x00007610ff557816 */ /* 0x000fc80000000055 */
[----:B------:R0:W4:Y:S01]  /*409b0*/  @!P2 LDG.E.U16 R30, desc[UR4][R22.64] ;  /* 0x00000004161ea981 */ /* 0x000122000c1e1500 */
[----:B------:R-:W-:-:S03]  /*409c0*/  PRMT R111, RZ, 0x7610, R111 ;  /* 0x00007610ff6f7816 */ /* 0x000fc6000000006f */
[----:B------:R-:W-:Y:S04]  /*409d0*/  STL [R1+0x2668], R55 ;  /* 0x0026683701007387 */ /* 0x000fe80000100800 */
[----:B------:R-:W4:Y:S01]  /*409e0*/  LDL R43, [R1+0x174c] ;  /* 0x00174c00012b7983 */ /* 0x000f220000100800 */
[----:B0-----:R-:W-:Y:S02]  /*409f0*/  @!P2 IMAD.MOV.U32 R22, RZ, RZ, R25 ;  /* 0x000000ffff16a224 */ /* 0x001fe400078e0019 */
[----:B------:R-:W-:Y:S01]  /*40a00*/  @!P2 IMAD.MOV.U32 R23, RZ, RZ, R29 ;  /* 0x000000ffff17a224 */ /* 0x000fe200078e001d */
[----:B------:R-:W4:Y:S04]  /*40a10*/  LDL R25, [R1+0x1750] ;  /* 0x0017500001197983 */ /* 0x000f280000100800 */
[----:B------:R3:W4:Y:S01]  /*40a20*/  @!P2 LDG.E.U16 R85, desc[UR4][R22.64] ;  /* 0x000000041655a981 */ /* 0x000722000c1e1500 */
[----:B------:R-:W-:Y:S01]  /*40a30*/  PRMT R119, RZ, 0x7610, R119 ;  /* 0x00007610ff777816 */ /* 0x000fe20000000077 */
[----:B---3--:R-:W-:-:S02]  /*40a40*/  @!P2 IMAD.MOV.U32 R23, RZ, RZ, R12 ;  /* 0x000000ffff17a224 */ /* 0x008fc400078e000c */
[----:B------:R-:W-:-:S05]  /*40a50*/  @!P2 IMAD.MOV.U32 R22, RZ, RZ, R0 ;  /* 0x000000ffff16a224 */ /* 0x000fca00078e0000 */
[----:B------:R2:W3:Y:S02]  /*40a60*/  @!P2 LDG.E.U16 R111, desc[UR4][R22.64] ;  /* 0x00000004166fa981 */ /* 0x0004e4000c1e1500 */
[----:B--2---:R-:W-:Y:S02]  /*40a70*/  @!P2 IMAD.MOV.U32 R23, RZ, RZ, R28 ;  /* 0x000000ffff17a224 */ /* 0x004fe400078e001c */
[----:B------:R-:W-:-:S05]  /*40a80*/  @!P2 IMAD.MOV.U32 R22, RZ, RZ, R27 ;  /* 0x000000ffff16a224 */ /* 0x000fca00078e001b */
[----:B------:R4:W2:Y:S01]  /*40a90*/  @!P2 LDG.E.U16 R119, desc[UR4][R22.64] ;  /* 0x000000041677a981 */ /* 0x0008a2000c1e1500 */
[----:B------:R-:W-:Y:S01]  /*40aa0*/  PRMT R135, RZ, 0x7610, R135 ;  /* 0x00007610ff877816 */ /* 0x000fe20000000087 */
[----:B----4-:R-:W-:Y:S02]  /*40ab0*/  @!P2 IMAD.MOV.U32 R23, RZ, RZ, R43 ;  /* 0x000000ffff17a224 */ /* 0x010fe400078e002b */
[----:B------:R-:W-:Y:S01]  /*40ac0*/  @!P2 IMAD.MOV.U32 R22, RZ, RZ, R25 ;  /* 0x000000ffff16a224 */ /* 0x000fe200078e0019 */
[----:B------:R-:W-:Y:S04]  /*40ad0*/  STL [R1+0x266c], R85 ;  /* 0x00266c5501007387 */ /* 0x000fe80000100800 */
[----:B------:R-:W4:Y:S04]  /*40ae0*/  LDL R12, [R1+0x1744] ;  /* 0x00174400010c7983 */ /* 0x000f280000100800 */
[----:B------:R-:W4:Y:S04]  /*40af0*/  LDL R0, [R1+0x1748] ;  /* 0x0017480001007983 */ /* 0x000f280000100800 */
[----:B------:R4:W4:Y:S04]  /*40b00*/  @!P2 LDG.E.U16 R135, desc[UR4][R22.64] ;  /* 0x000000041687a981 */ /* 0x000928000c1e1500 */
[----:B---3--:R-:W-:Y:S04]  /*40b10*/  STL [R1+0x2670], R111 ;  /* 0x0026706f01007387 */ /* 0x008fe80000100800 */
[----:B------:R0:W-:Y:S04]  /*40b20*/  STL [R1+0x7f4], R30 ;  /* 0x0007f41e01007387 */ /* 0x0001e80000100800 */
[----:B------:R-:W3:Y:S04]  /*40b30*/  LDL R29, [R1+0x1740] ;  /* 0x00174000011d7983 */ /* 0x000ee80000100800 */
[----:B------:R-:W3:Y:S04]  /*40b40*/  LDL R28, [R1+0x172c] ;  /* 0x00172c00011c7983 */ /* 0x000ee80000100800 */
[----:B------:R-:W3:Y:S04]  /*40b50*/  LDL R27, [R1+0x1730] ;  /* 0x00173000011b7983 */ /* 0x000ee80000100800 */
[----:B0-----:R-:W3:Y:S04]  /*40b60*/  LDL R30, [R1+0x173c] ;  /* 0x00173c00011e7983 */ /* 0x001ee80000100800 */
[----:B--2---:R-:W-:Y:S04]  /*40b70*/  STL [R1+0x2674], R119 ;  /* 0x0026747701007387 */ /* 0x004fe80000100800 */
[----:B------:R-:W2:Y:S04]  /*40b80*/  LDL R43, [R1+0x1724] ;  /* 0x00172400012b7983 */ /* 0x000ea80000100800 */
[----:B------:R-:W2:Y:S01]  /*40b90*/  LDL R25, [R1+0x1728] ;  /* 0x0017280001197983 */ /* 0x000ea20000100800 */
[----:B------:R-:W-:-:S02]  /*40ba0*/  PRMT R103, RZ, 0x7610, R103 ;  /* 0x00007610ff677816 */ /* 0x000fc40000000067 */
[----:B------:R-:W-:Y:S01]  /*40bb0*/  PRMT R54, RZ, 0x7610, R54 ;  /* 0x00007610ff367816 */ /* 0x000fe20000000036 */
[----:B----4-:R-:W-:Y:S02]  /*40bc0*/  @!P2 IMAD.MOV.U32 R23, RZ, RZ, R12 ;  /* 0x000000ffff17a224 */ /* 0x010fe400078e000c */
[----:B------:R-:W-:Y:S01]  /*40bd0*/  @!P2 IMAD.MOV.U32 R22, RZ, RZ, R0 ;  /* 0x000000ffff16a224 */ /* 0x000fe200078e0000 */
[----:B------:R0:W-:Y:S04]  /*40be0*/  STL [R1+0x2678], R135 ;  /* 0x0026788701007387 */ /* 0x0001e80000100800 */
[----:B------:R-:W4:Y:S04]  /*40bf0*/  LDL R12, [R1+0x171c] ;  /* 0x00171c00010c7983 */ /* 0x000f280000100800 */
[----:B------:R-:W4:Y:S04]  /*40c00*/  LDL R0, [R1+0x1720] ;  /* 0x0017200001007983 */ /* 0x000f280000100800 */
[----:B------:R3:W4:Y:S01]  /*40c10*/  @!P2 LDG.E.U16 R103, desc[UR4][R22.64] ;  /* 0x000000041667a981 */ /* 0x000722000c1e1500 */
[----:B0-----:R-:W-:Y:S01]  /*40c20*/  PRMT R135, RZ, 0x7610, R135 ;  /* 0x00007610ff877816 */ /* 0x001fe20000000087 */
[----:B---3--:R-:W-:-:S02]  /*40c30*/  @!P2 IMAD.MOV.U32 R22, RZ, RZ, R29 ;  /* 0x000000ffff16a224 */ /* 0x008fc400078e001d */
[----:B------:R-:W3:Y:S01]  /*40c40*/  LDL R29, [R1+0x1718] ;  /* 0x00171800011d7983 */ /* 0x000ee20000100800 */
[----:B------:R-:W-:-:S03]  /*40c50*/  @!P2 IMAD.MOV.U32 R23, RZ, RZ, R30 ;  /* 0x000000ffff17a224 */ /* 0x000fc600078e001e */
[----:B------:R-:W3:Y:S04]  /*40c60*/  LDL R30, [R1+0x1714] ;  /* 0x00171400011e7983 */ /* 0x000ee80000100800 */
[----:B------:R0:W3:Y:S02]  /*40c70*/  @!P2 LDG.E.U16 R54, desc[UR4][R22.64] ;  /* 0x000000041636a981 */ /* 0x0000e4000c1e1500 */
[----:B0-----:R-:W-:Y:S02]  /*40c80*/  @!P2 IMAD.MOV.U32 R22, RZ, RZ, R27 ;  /* 0x000000ffff16a224 */ /* 0x001fe400078e001b */
[----:B------:R-:W-:Y:S01]  /*40c90*/  @!P2 IMAD.MOV.U32 R23, RZ, RZ, R28 ;  /* 0x000000ffff17a224 */ /* 0x000fe200078e001c */
[----:B------:R-:W3:Y:S04]  /*40ca0*/  LDL R27, [R1+0x1710] ;  /* 0x00171000011b7983 */ /* 0x000ee80000100800 */
[----:B------:R-:W3:Y:S04]  /*40cb0*/  LDL R28, [R1+0x170c] ;  /* 0x00170c00011c7983 */ /* 0x000ee80000100800 */
[----:B------:R2:W3:Y:S02]  /*40cc0*/  @!P2 LDG.E.U16 R135, desc[UR4][R22.64] ;  /* 0x000000041687a981 */ /* 0x0004e4000c1e1500 */
[----:B--2---:R-:W-:-:S02]  /*40cd0*/  @!P2 IMAD.MOV.U32 R23, RZ, RZ, R43 ;  /* 0x000000ffff17a224 */ /* 0x004fc400078e002b */
[----:B------:R-:W-:Y:S01]  /*40ce0*/  @!P2 IMAD.MOV.U32 R22, RZ, RZ, R25 ;  /* 0x000000ffff16a224 */ /* 0x000fe200078e0019 */
[----:B------:R-:W2:Y:S04]  /*40cf0*/  LDL R43, [R1+0x1704] ;  /* 0x00170400012b7983 */ /* 0x000ea80000100800 */
[----:B------:R-:W2:Y:S01]  /*40d00*/  LDL R25, [R1+0x1708] ;  /* 0x0017080001197983 */ /* 0x000ea20000100800 */
[----:B------:R-:W-:Y:S02]  /*40d10*/  PRMT R118, RZ, 0x7610, R118 ;  /* 0x00007610ff767816 */ /* 0x000fe40000000076 */
[----:B------:R-:W-:-:S04]  /*40d20*/  PRMT R131, RZ, 0x7610, R131 ;  /* 0x00007610ff837816 */ /* 0x000fc80000000083 */
[----:B------:R4:W2:Y:S01]  /*40d30*/  @!P2 LDG.E.U16 R118, desc[UR4][R22.64] ;  /* 0x000000041676a981 */ /* 0x0008a2000c1e1500 */
[----:B------:R-:W-:Y:S01]  /*40d40*/  PRMT R127, RZ, 0x7610, R127 ;  /* 0x00007610ff7f7816 */ /* 0x000fe2000000007f */
[----:B----4-:R-:W-:Y:S02]  /*40d50*/  @!P2 IMAD.MOV.U32 R23, RZ, RZ, R12 ;  /* 0x000000ffff17a224 */ /* 0x010fe400078e000c */
[----:B------:R-:W-:Y:S01]  /*40d60*/  @!P2 IMAD.MOV.U32 R22, RZ, RZ, R0 ;  /* 0x000000ffff16a224 */ /* 0x000fe200078e0000 */
[----:B------:R-:W4:Y:S04]  /*40d70*/  LDL R12, [R1+0x16fc] ;  /* 0x0016fc00010c7983 */ /* 0x000f280000100800 */
[----:B------:R-:W4:Y:S04]  /*40d80*/  LDL R0, [R1+0x1700] ;  /* 0x0017000001007983 */ /* 0x000f280000100800 */
[----:B------:R3:W4:Y:S01]  /*40d90*/  @!P2 LDG.E.U16 R131, desc[UR4][R22.64] ;  /* 0x000000041683a981 */ /* 0x000722000c1e1500 */
[----:B------:R-:W-:Y:S01]  /*40da0*/  PRMT R5, RZ, 0x7610, R5 ;  /* 0x00007610ff057816 */ /* 0x000fe20000000005 */
        /* <DEDUP_REMOVED lines=212> */
[----:B------:R-:W-:Y:S02]  /*41af0*/  PRMT R97, RZ, 0x7610, R97 ;  /* 0x00007610ff617816 */ /* 0x000fe40000000061 */
[----:B------:R-:W-:Y:S01]  /*41b00*/  PRMT R26, RZ, 0x7610, R26 ;  /* 0x00007610ff1a7816 */ /* 0x000fe2000000001a */
[----:B------:R-:W4:Y:S04]  /*41b10*/  LDL R12, [R1+0x15ac] ;  /* 0x0015ac00010c7983 */ /* 0x000f280000100800 */
[----:B------:R3:W4:Y:S04]  /*41b20*/  @!P2 LDG.E.U16 R121, desc[UR4][R22.64] ;  /* 0x000000041679a981 */ /* 0x000728000c1e1500 */
[----:B------:R-:W4:Y:S01]  /*41b30*/  LDL R0, [R1+0x15b0] ;  /* 0x0015b00001007983 */ /* 0x000f220000100800 */
[----:B---3--:R-:W-:-:S03]  /*41b40*/  @!P2 IMAD.MOV.U32 R22, RZ, RZ, R29 ;  /* 0x000000ffff16a224 */ /* 0x008fc600078e001d */
        /* <DEDUP_REMOVED lines=10> */
[----:B------:R-:W-:Y:S02]  /*41bf0*/  @!P2 IMAD.MOV.U32 R22, RZ, RZ, R25 ;  /* 0x000000ffff16a224 */ /* 0x000fe400078e0019 */
[----:B------:R-:W2:Y:S04]  /*41c00*/  LDL R25, [R1+0x1598] ;  /* 0x0015980001197983 */ /* 0x000ea80000100800 */
[----:B------:R4:W3:Y:S02]  /*41c10*/  @!P2 LDG.E.U16 R26, desc[UR4][R22.64] ;  /* 0x00000004161aa981 */ /* 0x0008e4000c1e1500 */
[----:B----4-:R-:W-:Y:S02]  /*41c20*/  @!P2 IMAD.MOV.U32 R23, RZ, RZ, R12 ;  /* 0x000000ffff17a224 */ /* 0x010fe400078e000c */
[----:B------:R-:W-:Y:S01]  /*41c30*/  @!P2 IMAD.MOV.U32 R22, RZ, RZ, R0 ;  /* 0x000000ffff16a224 */ /* 0x000fe200078e0000 */
[----:B------:R-:W-:-:S02]  /*41c40*/  PRMT R86, RZ, 0x7610, R86 ;  /* 0x00007610ff567816 */ /* 0x000fc40000000056 */
[----:B------:R-:W-:-:S04]  /*41c50*/  PRMT R110, RZ, 0x7610, R110 ;  /* 0x00007610ff6e7816 */ /* 0x000fc8000000006e */
[----:B------:R0:W4:Y:S04]  /*41c60*/  @!P2 LDG.E.U16 R86, desc[UR4][R22.64] ;  /* 0x000000041656a981 */ /* 0x000128000c1e1500 */
[----:B---3--:R1:W-:Y:S04]  /*41c70*/  STL [R1+0x72c], R26 ;  /* 0x00072c1a01007387 */ /* 0x0083e80000100800 */
[----:B------:R-:W3:Y:S04]  /*41c80*/  LDL R12, [R1+0x158c] ;  /* 0x00158c00010c7983 */ /* 0x000ee80000100800 */
[----:B------:R-:W4:Y:S04]  /*41c90*/  LDL R0, [R1+0x1590] ;  /* 0x0015900001007983 */ /* 0x000f280000100800 */
[----:B-1----:R-:W3:Y:S01]  /*41ca0*/  LDL R26, [R1+0x1594] ;  /* 0x00159400011a7983 */ /* 0x002ee20000100800 */
[----:B0-----:R-:W-:-:S02]  /*41cb0*/  @!P2 IMAD.MOV.U32 R22, RZ, RZ, R29 ;  /* 0x000000ffff16a224 */ /* 0x001fc400078e001d */
[----:B------:R-:W-:Y:S01]  /*41cc0*/  @!P2 IMAD.MOV.U32 R23, RZ, RZ, R30 ;  /* 0x000000ffff17a224 */ /* 0x000fe200078e001e */
[----:B------:R-:W4:Y:S04]  /*41cd0*/  LDL R29, [R1+0x1588] ;  /* 0x00158800011d7983 */ /* 0x000f280000100800 */
[----:B------:R-:W4:Y:S04]  /*41ce0*/  LDL R30, [R1+0x1584] ;  /* 0x00158400011e7983 */ /* 0x000f280000100800 */
[----:B------:R0:W4:Y:S02]  /*41cf0*/  @!P2 LDG.E.U16 R110, desc[UR4][R22.64] ;  /* 0x00000004166ea981 */ /* 0x000124000c1e1500 */
[----:B0-----:R-:W-:-:S02]  /*41d00*/  @!P2 IMAD.MOV.U32 R23, RZ, RZ, R28 ;  /* 0x000000ffff17a224 */ /* 0x001fc400078e001c */
[----:B------:R-:W4:Y:S01]  /*41d10*/  LDL R28, [R1+0x157c] ;  /* 0x00157c00011c7983 */ /* 0x000f220000100800 */
[----:B------:R-:W-:-:S03]  /*41d20*/  @!P2 IMAD.MOV.U32 R22, RZ, RZ, R27 ;  /* 0x000000ffff16a224 */ /* 0x000fc600078e001b */
[----:B------:R-:W4:Y:S01]  /*41d30*/  LDL R27, [R1+0x1580] ;  /* 0x00158000011b7983 */ /* 0x000f220000100800 */
[----:B------:R-:W-:-:S06]  /*41d40*/  PRMT R64, RZ, 0x7610, R64 ;  /* 0x00007610ff407816 */ /* 0x000fcc0000000040 */
[----:B------:R2:W4:Y:S01]  /*41d50*/  @!P2 LDG.E.U16 R64, desc[UR4][R22.64] ;  /* 0x000000041640a981 */ /* 0x000522000c1e1500 */
[----:B------:R-:W-:Y:S01]  /*41d60*/  PRMT R126, RZ, 0x7610, R126 ;  /* 0x00007610ff7e7816 */ /* 0x000fe2000000007e */
[----:B--2---:R-:W-:Y:S02]  /*41d70*/  @!P2 IMAD.MOV.U32 R22, RZ, RZ, R25 ;  /* 0x000000ffff16a224 */ /* 0x004fe400078e0019 */
[----:B------:R-:W2:Y:S01]  /*41d80*/  LDL R25, [R1+0x1570] ;  /* 0x0015700001197983 */ /* 0x000ea20000100800 */
[----:B---3--:R-:W-:-:S03]  /*41d90*/  @!P2 IMAD.MOV.U32 R23, RZ, RZ, R26 ;  /* 0x000000ffff17a224 */ /* 0x008fc600078e001a */
[----:B------:R-:W3:Y:S04]  /*41da0*/  LDL R26, [R1+0x156c] ;  /* 0x00156c00011a7983 */ /* 0x000ee80000100800 */
[----:B------:R0:W3:Y:S02]  /*41db0*/  @!P2 LDG.E.U16 R126, desc[UR4][R22.64] ;  /* 0x00000004167ea981 */ /* 0x0000e4000c1e1500 */
[----:B0-----:R-:W-:Y:S02]  /*41dc0*/  @!P2 IMAD.MOV.U32 R23, RZ, RZ, R12 ;  /* 0x000000ffff17a224 */ /* 0x001fe400078e000c */
[----:B------:R-:W3:Y:S01]  /*41dd0*/  LDL R12, [R1+0x1564] ;  /* 0x00156400010c7983 */ /* 0x000ee20000100800 */
[----:B----4-:R-:W-:-:S03]  /*41de0*/  @!P2 IMAD.MOV.U32 R22, RZ, RZ, R0 ;  /* 0x000000ffff16a224 */ /* 0x010fc600078e0000 */
[----:B------:R-:W4:Y:S01]  /*41df0*/  LDL R0, [R1+0x1568] ;  /* 0x0015680001007983 */ /* 0x000f220000100800 */
[----:B------:R-:W-:Y:S02]  /*41e00*/  PRMT R146, RZ, 0x7610, R146 ;  /* 0x00007610ff927816 */ /* 0x000fe40000000092 */
[----:B------:R-:W-:-:S04]  /*41e10*/  PRMT R96, RZ, 0x7610, R96 ;  /* 0x00007610ff607816 */ /* 0x000fc80000000060 */
[----:B------:R0:W4:Y:S02]  /*41e20*/  @!P2 LDG.E.U16 R146, desc[UR4][R22.64] ;  /* 0x000000041692a981 */ /* 0x000124000c1e1500 */
[----:B0-----:R-:W-:Y:S02]  /*41e30*/  @!P2 IMAD.MOV.U32 R22, RZ, RZ, R29 ;  /* 0x000000ffff16a224 */ /* 0x001fe400078e001d */
        /* <DEDUP_REMOVED lines=45> */
[----:B------:R-:W-:Y:S01]  /*42110*/  PRMT R37, RZ, 0x7610, R37 ;  /* 0x00007610ff257816 */ /* 0x000fe20000000025 */
[----:B------:R-:W-:Y:S04]  /*42120*/  STL [R1+0x710], R39 ;  /* 0x0007102701007387 */ /* 0x000fe80000100800 */
[----:B------:R0:W4:Y:S02]  /*42130*/  @!P2 LDG.E.U16 R95, desc[UR4][R22.64] ;  /* 0x00000004165fa981 */ /* 0x000124000c1e1500 */
        /* <DEDUP_REMOVED lines=40> */
[----:B------:R0:W3:Y:S04]  /*423c0*/  @!P2 LDG.E.U16 R94, desc[UR4][R22.64] ;  /* 0x00000004165ea981 */ /* 0x0000e8000c1e1500 */
[----:B------:R-:W-:Y:S01]  /*423d0*/  STL [R1+0x6f4], R37 ;  /* 0x0006f42501007387 */ /* 0x000fe20000100800 */
[----:B0-----:R-:W-:-:S03]  /*423e0*/  @!P2 IMAD.MOV.U32 R23, RZ, RZ, R12 ;  /* 0x000000ffff17a224 */ /* 0x001fc600078e000c */
        /* <DEDUP_REMOVED lines=39> */
[----:B------:R-:W-:-:S03]  /*42660*/  PRMT R93, RZ, 0x7610, R93 ;  /* 0x00007610ff5d7816 */ /* 0x000fc6000000005d */
[----:B------:R-:W-:Y:S04]  /*42670*/  STL [R1+0x6d8], R36 ;  /* 0x0006d82401007387 */ /* 0x000fe80000100800 */
        /* <DEDUP_REMOVED lines=42> */
[----:B------:R0:W4:Y:S04]  /*42920*/  @!P2 LDG.E.U16 R92, desc[UR4][R22.64] ;  /* 0x00000004165ca981 */ /* 0x000128000c1e1500 */
[----:B------:R-:W-:Y:S01]  /*42930*/  STL [R1+0x6bc], R35 ;  /* 0x0006bc2301007387 */ /* 0x000fe20000100800 */
[----:B0-----:R-:W-:-:S03]  /*42940*/  @!P2 IMAD.MOV.U32 R23, RZ, RZ, R28 ;  /* 0x000000ffff17a224 */ /* 0x001fc600078e001c */
        /* <DEDUP_REMOVED lines=126> */
[----:B------:R0:W-:Y:S04]  /*43130*/  STL [R1+0x668], R32 ;  /* 0x0006682001007387 */ /* 0x0001e80000100800 */
[----:B------:R2:W4:Y:S01]  /*43140*/  @!P2 LDG.E.U16 R89, desc[UR4][R22.64] ;  /* 0x000000041659a981 */ /* 0x000522000c1e1500 */
[----:B------:R-:W-:Y:S01]  /*43150*/  PRMT R31, RZ, 0x7610, R31 ;  /* 0x00007610ff1f7816 */ /* 0x000fe2000000001f */
[----:B--2---:R-:W-:Y:S02]  /*43160*/  @!P2 IMAD.MOV.U32 R22, RZ, RZ, R25 ;  /* 0x000000ffff16a224 */ /* 0x004fe400078e0019 */
[----:B------:R-:W2:Y:S01]  /*43170*/  LDL R25, [R1+0x1398] ;  /* 0x0013980001197983 */ /* 0x000ea20000100800 */
[----:B---3--:R-:W-:-:S03]  /*43180*/  @!P2 IMAD.MOV.U32 R23, RZ, RZ, R26 ;  /* 0x000000ffff17a224 */ /* 0x008fc600078e001a */
[----:B------:R-:W3:Y:S04]  /*43190*/  LDL R26, [R1+0x1394] ;  /* 0x00139400011a7983 */ /* 0x000ee80000100800 */
[----:B------:R1:W3:Y:S02]  /*431a0*/  @!P2 LDG.E.U16 R31, desc[UR4][R22.64] ;  /* 0x00000004161fa981 */ /* 0x0002e4000c1e1500 */
[----:B-1----:R-:W-:Y:S02]  /*431b0*/  @!P2 IMAD.MOV.U32 R23, RZ, RZ, R12 ;  /* 0x000000ffff17a224 */ /* 0x002fe400078e000c */
[----:B------:R-:W3:Y:S01]  /*431c0*/  LDL R12, [R1+0x138c] ;  /* 0x00138c00010c7983 */ /* 0x000ee20000100800 */
[----:B----4-:R-:W-:-:S03]  /*431d0*/  @!P2 IMAD.MOV.U32 R22, RZ, RZ, R0 ;  /* 0x000000ffff16a224 */ /* 0x010fc600078e0000 */
[----:B------:R-:W4:Y:S01]  /*431e0*/  LDL R0, [R1+0x1390] ;  /* 0x0013900001007983 */ /* 0x000f220000100800 */
[----:B------:R-:W-:Y:S02]  /*431f0*/  PRMT R68, RZ, 0x7610, R68 ;  /* 0x00007610ff447816 */ /* 0x000fe40000000044 */
[----:B------:R-:W-:-:S04]  /*43200*/  PRMT R132, RZ, 0x7610, R132 ;  /* 0x00007610ff847816 */ /* 0x000fc80000000084 */
[----:B------:R1:W4:Y:S02]  /*43210*/  @!P2 LDG.E.U16 R68, desc[UR4][R22.64] ;  /* 0x000000041644a981 */ /* 0x000324000c1e1500 */
[----:B-1----:R-:W-:Y:S02]  /*43220*/  @!P2 IMAD.MOV.U32 R22, RZ, RZ, R29 ;  /* 0x000000ffff16a224 */ /* 0x002fe400078e001d */
[----:B------:R-:W-:Y:S01]  /*43230*/  @!P2 IMAD.MOV.U32 R23, RZ, RZ, R30 ;  /* 0x000000ffff17a224 */ /* 0x000fe200078e001e */
[----:B------:R-:W4:Y:S04]  /*43240*/  LDL R29, [R1+0x1388] ;  /* 0x00138800011d7983 */ /* 0x000f280000100800 */
[----:B------:R-:W4:Y:S04]  /*43250*/  LDL R30, [R1+0x1384] ;  /* 0x00138400011e7983 */ /* 0x000f280000100800 */
[----:B------:R1:W4:Y:S02]  /*43260*/  @!P2 LDG.E.U16 R132, desc[UR4][R22.64] ;  /* 0x000000041684a981 */ /* 0x000324000c1e1500 */
[----:B-1----:R-:W-:-:S02]  /*43270*/  @!P2 IMAD.MOV.U32 R23, RZ, RZ, R28 ;  /* 0x000000ffff17a224 */ /* 0x002fc400078e001c */
        /* <DEDUP_REMOVED lines=22> */
[----:B------:R1:W4:Y:S04]  /*433e0*/  @!P2 LDG.E.U16 R88, desc[UR4][R22.64] ;  /* 0x000000041658a981 */ /* 0x000328000c1e1500 */
[----:B------:R0:W-:Y:S01]  /*433f0*/  STL [R1+0x64c], R31 ;  /* 0x00064c1f01007387 */ /* 0x0001e20000100800 */
[----:B------:R-:W-:-:S02]  /*43400*/  PRMT R153, RZ, 0x7610, R153 ;  /* 0x00007610ff997816 */ /* 0x000fc40000000099 */
[----:B------:R-:W-:Y:S02]  /*43410*/  PRMT R57, RZ, 0x7610, R57 ;  /* 0x00007610ff397816 */ /* 0x000fe40000000039 */
[----:B------:R-:W-:Y:S02]  /*43420*/  PRMT R117, RZ, 0x7610, R117 ;  /* 0x00007610ff757816 */ /* 0x000fe40000000075 */
[----:B------:R-:W-:Y:S02]  /*43430*/  PRMT R115, RZ, 0x7610, R115 ;  /* 0x00007610ff737816 */ /* 0x000fe40000000073 */
[----:B------:R-:W-:Y:S02]  /*43440*/  PRMT R76, RZ, 0x7610, R76 ;  /* 0x00007610ff4c7816 */ /* 0x000fe4000000004c */
[----:B------:R-:W-:Y:S02]  /*43450*/  PRMT R137, RZ, 0x7610, R137 ;  /* 0x00007610ff897816 */ /* 0x000fe40000000089 */
[----:B------:R-:W-:-:S02]  /*43460*/  PRMT R87, RZ, 0x7610, R87 ;  /* 0x00007610ff577816 */ /* 0x000fc40000000057 */
[----:B------:R-:W-:Y:S01]  /*43470*/  PRMT R2, RZ, 0x7610, R2 ;  /* 0x00007610ff027816 */ /* 0x000fe20000000002 */
[----:B-1----:R-:W-:Y:S01]  /*43480*/  @!P2 IMAD.MOV.U32 R23, RZ, RZ, R28 ;  /* 0x000000ffff17a224 */ /* 0x002fe200078e001c */
[----:B------:R-:W-:Y:S01]  /*43490*/  PRMT R9, RZ, 0x7610, R9 ;  /* 0x00007610ff097816 */ /* 0x000fe20000000009 */
[----:B------:R-:W4:Y:S01]  /*434a0*/  LDL R28, [R1+0xf3c] ;  /* 0x000f3c00011c7983 */ /* 0x000f220000100800 */
[----:B------:R-:W-:-:S03]  /*434b0*/  @!P2 IMAD.MOV.U32 R22, RZ, RZ, R27 ;  /* 0x000000ffff16a224 */ /* 0x000fc600078e001b */
[----:B------:R-:W4:Y:S01]  /*434c0*/  LDL R27, [R1+0x1358] ;  /* 0x00135800011b7983 */ /* 0x000f220000100800 */
[----:B------:R-:W-:Y:S02]  /*434d0*/  PRMT R8, RZ, 0x7610, R8 ;  /* 0x00007610ff087816 */ /* 0x000fe40000000008 */
[----:B------:R-:W-:Y:S02]  /*434e0*/  PRMT R7, RZ, 0x7610, R7 ;  /* 0x00007610ff077816 */ /* 0x000fe40000000007 */
[----:B------:R-:W-:Y:S01]  /*434f0*/  PRMT R6, RZ, 0x7610, R6 ;  /* 0x00007610ff067816 */ /* 0x000fe20000000006 */
[----:B------:R2:W4:Y:S01]  /*43500*/  @!P2 LDG.E.U16 R153, desc[UR4][R22.64] ;  /* 0x000000041699a981 */ /* 0x000522000c1e1500 */
[----:B------:R-:W-:Y:S02]  /*43510*/  PRMT R136, RZ, 0x7610, R136 ;  /* 0x00007610ff887816 */ /* 0x000fe40000000088 */
[----:B------:R-:W-:Y:S02]  /*43520*/  PRMT R252, RZ, 0x7610, R252 ;  /* 0x00007610fffc7816 */ /* 0x000fe400000000fc */
[----:B------:R-:W-:-:S02]  /*43530*/  PRMT R251, RZ, 0x7610, R251 ;  /* 0x00007610fffb7816 */ /* 0x000fc400000000fb */
[----:B------:R-:W-:Y:S02]  /*43540*/  PRMT R250, RZ, 0x7610, R250 ;  /* 0x00007610fffa7816 */ /* 0x000fe400000000fa */
[----:B------:R-:W-:Y:S02]  /*43550*/  PRMT R249, RZ, 0x7610, R249 ;  /* 0x00007610fff97816 */ /* 0x000fe400000000f9 */
[----:B------:R-:W-:Y:S02]  /*43560*/  PRMT R248, RZ, 0x7610, R248 ;  /* 0x00007610fff87816 */ /* 0x000fe400000000f8 */
[----:B------:R-:W-:Y:S02]  /*43570*/  PRMT R247, RZ, 0x7610, R247 ;  /* 0x00007610fff77816 */ /* 0x000fe400000000f7 */
[----:B------:R-:W-:Y:S02]  /*43580*/  PRMT R246, RZ, 0x7610, R246 ;  /* 0x00007610fff67816 */ /* 0x000fe400000000f6 */
[----:B------:R-:W-:-:S02]  /*43590*/  PRMT R245, RZ, 0x7610, R245 ;  /* 0x00007610fff57816 */ /* 0x000fc400000000f5 */
[----:B------:R-:W-:Y:S02]  /*435a0*/  PRMT R244, RZ, 0x7610, R244 ;  /* 0x00007610fff47816 */ /* 0x000fe400000000f4 */
[----:B------:R-:W-:Y:S02]  /*435b0*/  PRMT R243, RZ, 0x7610, R243 ;  /* 0x00007610fff37816 */ /* 0x000fe400000000f3 */
[----:B------:R-:W-:Y:S01]  /*435c0*/  PRMT R242, RZ, 0x7610, R242 ;  /* 0x00007610fff27816 */ /* 0x000fe200000000f2 */
[----:B--2---:R-:W-:Y:S01]  /*435d0*/  @!P2 IMAD.MOV.U32 R22, RZ, RZ, R25 ;  /* 0x000000ffff16a224 */ /* 0x004fe200078e0019 */
[----:B------:R-:W-:Y:S01]  /*435e0*/  PRMT R241, RZ, 0x7610, R241 ;  /* 0x00007610fff17816 */ /* 0x000fe200000000f1 */
[----:B------:R-:W2:Y:S01]  /*435f0*/  LDL R25, [R1+0xf38] ;  /* 0x000f380001197983 */ /* 0x000ea20000100800 */
        /* <DEDUP_REMOVED lines=27> */
[----:B0-----:R-:W2:Y:S04]  /*437b0*/  LDL R32, [R1+0xd6c] ;  /* 0x000d6c0001207983 */ /* 0x001ea80000100800 */
[----:B------:R-:W2:Y:S01]  /*437c0*/  LDL R31, [R1+0xd70] ;  /* 0x000d7000011f7983 */ /* 0x000ea20000100800 */
[----:B---3--:R-:W-:-:S03]  /*437d0*/  @!P2 IMAD.MOV.U32 R23, RZ, RZ, R26 ;  /* 0x000000ffff17a224 */ /* 0x008fc600078e001a */
[----:B------:R-:W3:Y:S04]  /*437e0*/  LDL R26, [R1+0xf34] ;  /* 0x000f3400011a7983 */ /* 0x000ee80000100800 */
[----:B------:R0:W3:Y:S02]  /*437f0*/  @!P2 LDG.E.U16 R57, desc[UR4][R22.64] ;  /* 0x000000041639a981 */ /* 0x0000e4000c1e1500 */
[----:B0-----:R-:W-:Y:S02]  /*43800*/  @!P2 IMAD.MOV.U32 R23, RZ, RZ, R12 ;  /* 0x000000ffff17a224 */ /* 0x001fe400078e000c */
[----:B------:R-:W3:Y:S01]  /*43810*/  LDL R12, [R1+0xf2c] ;  /* 0x000f2c00010c7983 */ /* 0x000ee20000100800 */
[----:B----4-:R-:W-:-:S03]  /*43820*/  @!P2 IMAD.MOV.U32 R22, RZ, RZ, R0 ;  /* 0x000000ffff16a224 */ /* 0x010fc600078e0000 */
[----:B------:R-:W4:Y:S04]  /*43830*/  LDL R0, [R1+0xf30] ;  /* 0x000f300001007983 */ /* 0x000f280000100800 */
        /* <DEDUP_REMOVED lines=9> */
[----:B------:R-:W4:Y:S04]  /*438d0*/  LDL R27, [R1+0xf18] ;  /* 0x000f1800011b7983 */ /* 0x000f280000100800 */
[----:B------:R2:W4:Y:S02]  /*438e0*/  @!P2 LDG.E.U16 R76, desc[UR4][R22.64] ;  /* 0x00000004164ca981 */ /* 0x000524000c1e1500 */
        /* <DEDUP_REMOVED lines=232> */
[----:B------:R-:W-:Y:S02]  /*44770*/  PRMT R213, RZ, 0x7610, R213 ;  /* 0x00007610ffd57816 */ /* 0x000fe400000000d5 */
[----:B------:R-:W-:Y:S01]  /*44780*/  PRMT R212, RZ, 0x7610, R212 ;  /* 0x00007610ffd47816 */ /* 0x000fe200000000d4 */
[----:B------:R-:W4:Y:S04]  /*44790*/  LDL R30, [R1+0xd4c] ;  /* 0x000d4c00011e7983 */ /* 0x000f280000100800 */
[----:B------:R0:W4:Y:S04]  /*447a0*/  @!P2 LDG.E.U16 R214, desc[UR4][R22.64] ;  /* 0x0000000416d6a981 */ /* 0x000128000c1e1500 */
[----:B------:R-:W4:Y:S01]  /*447b0*/  LDL R29, [R1+0xd50] ;  /* 0x000d5000011d7983 */ /* 0x000f220000100800 */
[----:B0-----:R-:W-:-:S03]  /*447c0*/  @!P2 IMAD.MOV.U32 R23, RZ, RZ, R28 ;  /* 0x000000ffff17a224 */ /* 0x001fc600078e001c */
        /* <DEDUP_REMOVED lines=18> */
[----:B------:R-:W-:Y:S02]  /*448f0*/  PRMT R209, RZ, 0x7610, R209 ;  /* 0x00007610ffd17816 */ /* 0x000fe400000000d1 */
[----:B------:R-:W-:Y:S02]  /*44900*/  PRMT R208, RZ, 0x7610, R208 ;  /* 0x00007610ffd07816 */ /* 0x000fe400000000d0 */
[----:B------:R-:W-:Y:S01]  /*44910*/  PRMT R207, RZ, 0x7610, R207 ;  /* 0x00007610ffcf7816 */ /* 0x000fe200000000cf */
        /* <DEDUP_REMOVED lines=13> */
[----:B------:R-:W-:Y:S02]  /*449f0*/  @!P2 IMAD.MOV.U32 R23, RZ, RZ, R30 ;  /* 0x000000ffff17a224 */ /* 0x000fe400078e001e */
[----:B------:R-:W3:Y:S04]  /*44a00*/  LDL R30, [R1+0xd30] ;  /* 0x000d3000011e7983 */ /* 0x000ee80000100800 */
[----:B------:R0:W3:Y:S02]  /*44a10*/  @!P2 LDG.E.U16 R207, desc[UR4][R22.64] ;  /* 0x0000000416cfa981 */ /* 0x0000e4000c1e1500 */
[----:B0-----:R-:W-:-:S02]  /*44a20*/  @!P2 IMAD.MOV.U32 R23, RZ, RZ, R12 ;  /* 0x000000ffff17a224 */ /* 0x001fc400078e000c */
[----:B------:R-:W3:Y:S01]  /*44a30*/  LDL R12, [R1+0xd24] ;  /* 0x000d2400010c7983 */ /* 0x000ee20000100800 */
[----:B----4-:R-:W-:-:S03]  /*44a40*/  @!P2 IMAD.MOV.U32 R22, RZ, RZ, R0 ;  /* 0x000000ffff16a224 */ /* 0x010fc600078e0000 */
[----:B------:R-:W4:Y:S01]  /*44a50*/  LDL R0, [R1+0xd28] ;  /* 0x000d280001007983 */ /* 0x000f220000100800 */
[----:B------:R-:W-:-:S06]  /*44a60*/  PRMT R206, RZ, 0x7610, R206 ;  /* 0x00007610ffce7816 */ /* 0x000fcc00000000ce */
[----:B------:R0:W4:Y:S02]  /*44a70*/  @!P2 LDG.E.U16 R206, desc[UR4][R22.64] ;  /* 0x0000000416cea981 */ /* 0x000124000c1e1500 */
[----:B0-----:R-:W-:Y:S02]  /*44a80*/  @!P2 IMAD.MOV.U32 R23, RZ, RZ, R28 ;  /* 0x000000ffff17a224 */ /* 0x001fe400078e001c */
[----:B------:R-:W4:Y:S04]  /*44a90*/  LDL R28, [R1+0xd18] ;  /* 0x000d1800011c7983 */ /* 0x000f280000100800 */
[----:B------:R-:W4:Y:S04]  /*44aa0*/  LDL.LU R154, [R1+0xcd4] ;  /* 0x000cd400019a7983 */ /* 0x000f280000300800 */
[----:B------:R-:W4:Y:S01]  /*44ab0*/  LDL R29, [R1+0xd14] ;  /* 0x000d1400011d7983 */ /* 0x000f220000100800 */
[----:B------:R-:W-:-:S03]  /*44ac0*/  @!P2 IMAD.MOV.U32 R22, RZ, RZ, R27 ;  /* 0x000000ffff16a224 */ /* 0x000fc600078e001b */
[----:B------:R-:W4:Y:S01]  /*44ad0*/  LDL R27, [R1+0xcd8] ;  /* 0x000cd800011b7983 */ /* 0x000f220000100800 */
[----:B------:R-:W-:-:S06]  /*44ae0*/  PRMT R205, RZ, 0x7610, R205 ;  /* 0x00007610ffcd7816 */ /* 0x000fcc00000000cd */
[----:B------:R2:W4:Y:S01]  /*44af0*/  @!P2 LDG.E.U16 R205, desc[UR4][R22.64] ;  /* 0x0000000416cda981 */ /* 0x000522000c1e1500 */
[----:B------:R-:W-:Y:S02]  /*44b00*/  PRMT R204, RZ, 0x7610, R204 ;  /* 0x00007610ffcc7816 */ /* 0x000fe400000000cc */
[----:B------:R-:W-:Y:S01]  /*44b10*/  PRMT R203, RZ, 0x7610, R203 ;  /* 0x00007610ffcb7816 */ /* 0x000fe200000000cb */
[----:B--2---:R-:W-:Y:S02]  /*44b20*/  @!P2 IMAD.MOV.U32 R22, RZ, RZ, R25 ;  /* 0x000000ffff16a224 */ /* 0x004fe400078e0019 */
[----:B------:R-:W2:Y:S01]  /*44b30*/  LDL R25, [R1+0xc98] ;  /* 0x000c980001197983 */ /* 0x000ea20000100800 */
[----:B---3--:R-:W-:-:S03]  /*44b40*/  @!P2 IMAD.MOV.U32 R23, RZ, RZ, R26 ;  /* 0x000000ffff17a224 */ /* 0x008fc600078e001a */
[----:B------:R-:W3:Y:S04]  /*44b50*/  LDL R26, [R1+0xc94] ;  /* 0x000c9400011a7983 */ /* 0x000ee80000100800 */
[----:B------:R0:W3:Y:S04]  /*44b60*/  @!P2 LDG.E.U16 R204, desc[UR4][R22.64] ;  /* 0x0000000416cca981 */ /* 0x0000e8000c1e1500 */
[----:B------:R-:W3:Y:S04]  /*44b70*/  LDL.LU R35, [R1+0xc58] ;  /* 0x000c580001237983 */ /* 0x000ee80000300800 */
[----:B------:R-:W3:Y:S01]  /*44b80*/  LDL.LU R152, [R1+0xc54] ;  /* 0x000c540001987983 */ /* 0x000ee20000300800 */
[----:B0-----:R-:W-:-:S02]  /*44b90*/  @!P2 IMAD.MOV.U32 R23, RZ, RZ, R31 ;  /* 0x000000ffff17a224 */ /* 0x001fc400078e001f */
[----:B------:R-:W-:-:S05]  /*44ba0*/  @!P2 IMAD.MOV.U32 R22, RZ, RZ, R30 ;  /* 0x000000ffff16a224 */ /* 0x000fca00078e001e */
[----:B------:R0:W3:Y:S02]  /*44bb0*/  @!P2 LDG.E.U16 R203, desc[UR4][R22.64] ;  /* 0x0000000416cba981 */ /* 0x0000e4000c1e1500 */
[----:B0-----:R-:W-:Y:S02]  /*44bc0*/  @!P2 IMAD.MOV.U32 R23, RZ, RZ, R12 ;  /* 0x000000ffff17a224 */ /* 0x001fe400078e000c */
[----:B------:R-:W3:Y:S01]  /*44bd0*/  LDL R12, [R1+0xc14] ;  /* 0x000c1400010c7983 */ /* 0x000ee20000100800 */
[----:B----4-:R-:W-:-:S03]  /*44be0*/  @!P2 IMAD.MOV.U32 R22, RZ, RZ, R0 ;  /* 0x000000ffff16a224 */ /* 0x010fc600078e0000 */
[----:B------:R-:W4:Y:S01]  /*44bf0*/  LDL R0, [R1+0xc18] ;  /* 0x000c180001007983 */ /* 0x000f220000100800 */
[----:B------:R-:W-:Y:S02]  /*44c00*/  PRMT R202, RZ, 0x7610, R202 ;  /* 0x00007610ffca7816 */ /* 0x000fe400000000ca */
[----:B------:R-:W-:Y:S01]  /*44c10*/  PRMT R201, RZ, 0x7610, R201 ;  /* 0x00007610ffc97816 */ /* 0x000fe200000000c9 */
[----:B------:R-:W4:Y:S04]  /*44c20*/  LDL.LU R43, [R1+0xbd8] ;  /* 0x000bd800012b7983 */ /* 0x000f280000300800 */
[----:B------:R-:W4:Y:S04]  /*44c30*/  LDL R32, [R1+0xbd4] ;  /* 0x000bd40001207983 */ /* 0x000f280000100800 */
[----:B------:R-:W4:Y:S04]  /*44c40*/  LDL R31, [R1+0xd0c] ;  /* 0x000d0c00011f7983 */ /* 0x000f280000100800 */
[----:B------:R-:W4:Y:S04]  /*44c50*/  LDL R30, [R1+0xd10] ;  /* 0x000d1000011e7983 */ /* 0x000f280000100800 */
[----:B------:R0:W4:Y:S02]  /*44c60*/  @!P2 LDG.E.U16 R202, desc[UR4][R22.64] ;  /* 0x0000000416caa981 */ /* 0x000124000c1e1500 */
[----:B0-----:R-:W-:-:S02]  /*44c70*/  @!P2 IMAD.MOV.U32 R22, RZ, RZ, R28 ;  /* 0x000000ffff16a224 */ /* 0x001fc400078e001c */
[----:B------:R-:W-:Y:S01]  /*44c80*/  @!P2 IMAD.MOV.U32 R23, RZ, RZ, R29 ;  /* 0x000000ffff17a224 */ /* 0x000fe200078e001d */
[----:B------:R-:W-:Y:S01]  /*44c90*/  PRMT R200, RZ, 0x7610, R200 ;  /* 0x00007610ffc87816 */ /* 0x000fe200000000c8 */
[----:B------:R-:W4:Y:S04]  /*44ca0*/  LDL R28, [R1+0xd08] ;  /* 0x000d0800011c7983 */ /* 0x000f280000100800 */
[----:B------:R0:W4:Y:S04]  /*44cb0*/  @!P2 LDG.E.U16 R201, desc[UR4][R22.64] ;  /* 0x0000000416c9a981 */ /* 0x000128000c1e1500 */
[----:B------:R-:W4:Y:S01]  /*44cc0*/  LDL R29, [R1+0xd04] ;  /* 0x000d0400011d7983 */ /* 0x000f220000100800 */
[----:B0-----:R-:W-:-:S03]  /*44cd0*/  @!P2 IMAD.MOV.U32 R22, RZ, RZ, R27 ;  /* 0x000000ffff16a224 */ /* 0x001fc600078e001b */
[----:B------:R-:W4:Y:S01]  /*44ce0*/  LDL R27, [R1+0xb98] ;  /* 0x000b9800011b7983 */ /* 0x000f220000100800 */
[----:B------:R-:W-:-:S05]  /*44cf0*/  @!P2 IMAD.MOV.U32 R23, RZ, RZ, R154 ;  /* 0x000000ffff17a224 */ /* 0x000fca00078e009a */
[----:B------:R2:W4:Y:S01]  /*44d00*/  @!P2 LDG.E.U16 R200, desc[UR4][R22.64] ;  /* 0x0000000416c8a981 */ /* 0x000522000c1e1500 */
[----:B------:R-:W-:Y:S02]  /*44d10*/  PRMT R199, RZ, 0x7610, R199 ;  /* 0x00007610ffc77816 */ /* 0x000fe400000000c7 */
[----:B------:R-:W-:Y:S01]  /*44d20*/  PRMT R198, RZ, 0x7610, R198 ;  /* 0x00007610ffc67816 */ /* 0x000fe200000000c6 */
[----:B--2---:R-:W-:Y:S02]  /*44d30*/  @!P2 IMAD.MOV.U32 R22, RZ, RZ, R25 ;  /* 0x000000ffff16a224 */ /* 0x004fe400078e0019 */
[----:B------:R-:W2:Y:S01]  /*44d40*/  LDL R25, [R1+0xd00] ;  /* 0x000d000001197983 */ /* 0x000ea20000100800 */
[----:B---3--:R-:W-:-:S03]  /*44d50*/  @!P2 IMAD.MOV.U32 R23, RZ, RZ, R26 ;  /* 0x000000ffff17a224 */ /* 0x008fc600078e001a */
[----:B------:R-:W3:Y:S04]  /*44d60*/  LDL R26, [R1+0xcfc] ;  /* 0x000cfc00011a7983 */ /* 0x000ee80000100800 */
[----:B------:R0:W3:Y:S02]  /*44d70*/  @!P2 LDG.E.U16 R199, desc[UR4][R22.64] ;  /* 0x0000000416c7a981 */ /* 0x0000e4000c1e1500 */
[----:B0-----:R-:W-:Y:S02]  /*44d80*/  @!P2 IMAD.MOV.U32 R22, RZ, RZ, R35 ;  /* 0x000000ffff16a224 */ /* 0x001fe400078e0023 */
[----:B------:R-:W-:-:S05]  /*44d90*/  @!P2 IMAD.MOV.U32 R23, RZ, RZ, R152 ;  /* 0x000000ffff17a224 */ /* 0x000fca00078e0098 */
[----:B------:R0:W3:Y:S02]  /*44da0*/  @!P2 LDG.E.U16 R198, desc[UR4][R22.64] ;  /* 0x0000000416c6a981 */ /* 0x0000e4000c1e1500 */
[----:B0-----:R-:W-:Y:S02]  /*44db0*/  @!P2 IMAD.MOV.U32 R23, RZ, RZ, R12 ;  /* 0x000000ffff17a224 */ /* 0x001fe400078e000c */
[----:B------:R-:W3:Y:S01]  /*44dc0*/  LDL R12, [R1+0xcf4] ;  /* 0x000cf400010c7983 */ /* 0x000ee20000100800 */
[----:B----4-:R-:W-:-:S03]  /*44dd0*/  @!P2 IMAD.MOV.U32 R22, RZ, RZ, R0 ;  /* 0x000000ffff16a224 */ /* 0x010fc600078e0000 */
[----:B------:R-:W4:Y:S01]  /*44de0*/  LDL R0, [R1+0xcf8] ;  /* 0x000cf80001007983 */ /* 0x000f220000100800 */
[----:B------:R-:W-:Y:S02]  /*44df0*/  PRMT R197, RZ, 0x7610, R197 ;  /* 0x00007610ffc57816 */ /* 0x000fe400000000c5 */
[----:B------:R-:W-:-:S04]  /*44e00*/  PRMT R196, RZ, 0x7610, R196 ;  /* 0x00007610ffc47816 */ /* 0x000fc800000000c4 */
[----:B------:R0:W4:Y:S01]  /*44e10*/  @!P2 LDG.E.U16 R197, desc[UR4][R22.64] ;  /* 0x0000000416c5a981 */ /* 0x000122000c1e1500 */
[----:B------:R-:W-:Y:S01]  /*44e20*/  PRMT R195, RZ, 0x7610, R195 ;  /* 0x00007610ffc37816 */ /* 0x000fe200000000c3 */
[----:B0-----:R-:W-:Y:S02]  /*44e30*/  @!P2 IMAD.MOV.U32 R22, RZ, RZ, R43 ;  /* 0x000000ffff16a224 */ /* 0x001fe400078e002b */
[----:B------:R-:W-:-:S05]  /*44e40*/  @!P2 IMAD.MOV.U32 R23, RZ, RZ, R32 ;  /* 0x000000ffff17a224 */ /* 0x000fca00078e0020 */
[----:B------:R0:W4:Y:S01]  /*44e50*/  @!P2 LDG.E.U16 R196, desc[UR4][R22.64] ;  /* 0x0000000416c4a981 */ /* 0x000122000c1e1500 */
[----:B------:R-:W-:Y:S01]  /*44e60*/  PRMT R194, RZ, 0x7610, R194 ;  /* 0x00007610ffc27816 */ /* 0x000fe200000000c2 */
[----:B0-----:R-:W-:Y:S02]  /*44e70*/  @!P2 IMAD.MOV.U32 R22, RZ, RZ, R27 ;  /* 0x000000ffff16a224 */ /* 0x001fe400078e001b */
[----:B------:R-:W-:Y:S01]  /*44e80*/  @!P2 IMAD.MOV.U32 R23, RZ, RZ, R17 ;  /* 0x000000ffff17a224 */ /* 0x000fe200078e0011 */
[----:B------:R-:W4:Y:S04]  /*44e90*/  LDL.LU R27, [R1+0xcec] ;  /* 0x000cec00011b7983 */ /* 0x000f280000300800 */
[----:B------:R0:W-:Y:S04]  /*44ea0*/  STL [R1+0x1fb4], R17 ;  /* 0x001fb41101007387 */ /* 0x0001e80000100800 */
[----:B------:R-:W4:Y:S04]  /*44eb0*/  LDL R32, [R1+0xcf0] ;  /* 0x000cf00001207983 */ /* 0x000f280000100800 */
[----:B------:R1:W4:Y:S01]  /*44ec0*/  @!P2 LDG.E.U16 R195, desc[UR4][R22.64] ;  /* 0x0000000416c3a981 */ /* 0x000322000c1e1500 */
[----:B------:R-:W-:-:S03]  /*44ed0*/  PRMT R193, RZ, 0x7610, R193 ;  /* 0x00007610ffc17816 */ /* 0x000fc600000000c1 */
[----:B0-----:R-:W4:Y:S01]  /*44ee0*/  LDL R17, [R1+0xc90] ;  /* 0x000c900001117983 */ /* 0x001f220000100800 */
[----:B-1----:R-:W-:Y:S02]  /*44ef0*/  @!P2 IMAD.MOV.U32 R22, RZ, RZ, R30 ;  /* 0x000000ffff16a224 */ /* 0x002fe400078e001e */
[----:B------:R-:W-:Y:S01]  /*44f00*/  @!P2 IMAD.MOV.U32 R23, RZ, RZ, R31 ;  /* 0x000000ffff17a224 */ /* 0x000fe200078e001f */
[----:B------:R-:W4:Y:S04]  /*44f10*/  LDL R30, [R1+0xcd0] ;  /* 0x000cd000011e7983 */ /* 0x000f280000100800 */
[----:B------:R-:W4:Y:S04]  /*44f20*/  LDL R31, [R1+0xccc] ;  /* 0x000ccc00011f7983 */ /* 0x000f280000100800 */
[----:B------:R0:W4:Y:S02]  /*44f30*/  @!P2 LDG.E.U16 R194, desc[UR4][R22.64] ;  /* 0x0000000416c2a981 */ /* 0x000124000c1e1500 */
[----:B0-----:R-:W-:-:S02]  /*44f40*/  @!P2 IMAD.MOV.U32 R22, RZ, RZ, R28 ;  /* 0x000000ffff16a224 */ /* 0x001fc400078e001c */
[----:B------:R-:W-:-:S05]  /*44f50*/  @!P2 IMAD.MOV.U32 R23, RZ, RZ, R29 ;  /* 0x000000ffff17a224 */ /* 0x000fca00078e001d */
[----:B------:R2:W4:Y:S01]  /*44f60*/  @!P2 LDG.E.U16 R193, desc[UR4][R22.64] ;  /* 0x0000000416c1a981 */ /* 0x000522000c1e1500 */
[----:B------:R-:W-:Y:S01]  /*44f70*/  PRMT R192, RZ, 0x7610, R192 ;  /* 0x00007610ffc07816 */ /* 0x000fe200000000c0 */
[----:B--2---:R-:W-:Y:S02]  /*44f80*/  @!P2 IMAD.MOV.U32 R22, RZ, RZ, R25 ;  /* 0x000000ffff16a224 */ /* 0x004fe400078e0019 */
[----:B---3--:R-:W-:Y:S02]  /*44f90*/  @!P2 IMAD.MOV.U32 R23, RZ, RZ, R26 ;  /* 0x000000ffff17a224 */ /* 0x008fe400078e001a */
[----:B------:R-:W2:Y:S04]  /*44fa0*/  LDL R26, [R1+0xc8c] ;  /* 0x000c8c00011a7983 */ /* 0x000ea80000100800 */
[----:B------:R-:W3:Y:S04]  /*44fb0*/  LDL.LU R39, [R1+0xc4c] ;  /* 0x000c4c0001277983 */ /* 0x000ee80000300800 */
[----:B------:R-:W3:Y:S04]  /*44fc0*/  LDL.LU R25, [R1+0xc0c] ;  /* 0x000c0c0001197983 */ /* 0x000ee80000300800 */
[----:B------:R-:W3:Y:S04]  /*44fd0*/  LDL R29, [R1+0xc50] ;  /* 0x000c5000011d7983 */ /* 0x000ee80000100800 */
[----:B------:R-:W3:Y:S04]  /*44fe0*/  LDL R28, [R1+0xc10] ;  /* 0x000c1000011c7983 */ /* 0x000ee80000100800 */
[----:B------:R0:W3:Y:S02]  /*44ff0*/  @!P2 LDG.E.U16 R192, desc[UR4][R22.64] ;  /* 0x0000000416c0a981 */ /* 0x0000e4000c1e1500 */
[----:B0-----:R-:W-:-:S02]  /*45000*/  @!P2 IMAD.MOV.U32 R23, RZ, RZ, R12 ;  /* 0x000000ffff17a224 */ /* 0x001fc400078e000c */
[----:B------:R-:W3:Y:S01]  /*45010*/  LDL R12, [R1+0xbcc] ;  /* 0x000bcc00010c7983 */ /* 0x000ee20000100800 */
[----:B----4-:R-:W-:-:S03]  /*45020*/  @!P2 IMAD.MOV.U32 R22, RZ, RZ, R0 ;  /* 0x000000ffff16a224 */ /* 0x010fc600078e0000 */
[----:B------:R-:W4:Y:S01]  /*45030*/  LDL R0, [R1+0xbd0] ;  /* 0x000bd00001007983 */ /* 0x000f220000100800 */
[----:B------:R-:W-:Y:S02]  /*45040*/  PRMT R191, RZ, 0x7610, R191 ;  /* 0x00007610ffbf7816 */ /* 0x000fe400000000bf */
[----:B------:R-:W-:-:S04]  /*45050*/  PRMT R190, RZ, 0x7610, R190 ;  /* 0x00007610ffbe7816 */ /* 0x000fc800000000be */
[----:B------:R0:W4:Y:S01]  /*45060*/  @!P2 LDG.E.U16 R191, desc[UR4][R22.64] ;  /* 0x0000000416bfa981 */ /* 0x000122000c1e1500 */
[----:B------:R-:W-:Y:S02]  /*45070*/  PRMT R189, RZ, 0x7610, R189 ;  /* 0x00007610ffbd7816 */ /* 0x000fe400000000bd */
[----:B------:R-:W-:Y:S02]  /*45080*/  PRMT R188, RZ, 0x7610, R188 ;  /* 0x00007610ffbc7816 */ /* 0x000fe400000000bc */
[----:B------:R-:W-:Y:S01]  /*45090*/  PRMT R187, RZ, 0x7610, R187 ;  /* 0x00007610ffbb7816 */ /* 0x000fe200000000bb */
[----:B0-----:R-:W-:Y:S02]  /*450a0*/  @!P2 IMAD.MOV.U32 R23, RZ, RZ, R27 ;  /* 0x000000ffff17a224 */ /* 0x001fe400078e001b */
[----:B------:R-:W-:-:S05]  /*450b0*/  @!P2 IMAD.MOV.U32 R22, RZ, RZ, R32 ;  /* 0x000000ffff16a224 */ /* 0x000fca00078e0020 */
[----:B------:R0:W4:Y:S02]  /*450c0*/  @!P2 LDG.E.U16 R190, desc[UR4][R22.64] ;  /* 0x0000000416bea981 */ /* 0x000124000c1e1500 */
[----:B0-----:R-:W-:Y:S02]  /*450d0*/  @!P2 IMAD.MOV.U32 R22, RZ, RZ, R30 ;  /* 0x000000ffff16a224 */ /* 0x001fe400078e001e */
[----:B------:R-:W-:Y:S01]  /*450e0*/  @!P2 IMAD.MOV.U32 R23, RZ, RZ, R31 ;  /* 0x000000ffff17a224 */ /* 0x000fe200078e001f */
[----:B------:R-:W-:Y:S01]  /*450f0*/  PRMT R186, RZ, 0x7610, R186 ;  /* 0x00007610ffba7816 */ /* 0x000fe200000000ba */
[----:B------:R-:W4:Y:S04]  /*45100*/  LDL R30, [R1+0xcc4] ;  /* 0x000cc400011e7983 */ /* 0x000f280000100800 */
[----:B------:R0:W4:Y:S02]  /*45110*/  @!P2 LDG.E.U16 R189, desc[UR4][R22.64] ;  /* 0x0000000416bda981 */ /* 0x000124000c1e1500 */
[----:B0-----:R-:W-:-:S02]  /*45120*/  @!P2 IMAD.MOV.U32 R22, RZ, RZ, R17 ;  /* 0x000000ffff16a224 */ /* 0x001fc400078e0011 */
[----:B------:R-:W4:Y:S01]  /*45130*/  LDL R17, [R1+0xce8] ;  /* 0x000ce80001117983 */ /* 0x000f220000100800 */
[----:B--2---:R-:W-:-:S03]  /*45140*/  @!P2 IMAD.MOV.U32 R23, RZ, RZ, R26 ;  /* 0x000000ffff17a224 */ /* 0x004fc600078e001a */
[----:B------:R-:W2:Y:S04]  /*45150*/  LDL R26, [R1+0xce4] ;  /* 0x000ce400011a7983 */ /* 0x000ea80000100800 */
[----:B------:R3:W2:Y:S02]  /*45160*/  @!P2 LDG.E.U16 R188, desc[UR4][R22.64] ;  /* 0x0000000416bca981 */ /* 0x0006a4000c1e1500 */
[----:B---3--:R-:W-:Y:S02]  /*45170*/  @!P2 IMAD.MOV.U32 R22, RZ, RZ, R29 ;  /* 0x000000ffff16a224 */ /* 0x008fe400078e001d */
[----:B------:R-:W-:Y:S01]  /*45180*/  @!P2 IMAD.MOV.U32 R23, RZ, RZ, R39 ;  /* 0x000000ffff17a224 */ /* 0x000fe200078e0027 */
[----:B------:R-:W-:Y:S02]  /*45190*/  PRMT R185, RZ, 0x7610, R185 ;  /* 0x00007610ffb97816 */ /* 0x000fe400000000b9 */
[----:B------:R-:W-:Y:S01]  /*451a0*/  PRMT R184, RZ, 0x7610, R184 ;  /* 0x00007610ffb87816 */ /* 0x000fe200000000b8 */
[----:B------:R-:W3:Y:S04]  /*451b0*/  LDL R29, [R1+0xcbc] ;  /* 0x000cbc00011d7983 */ /* 0x000ee80000100800 */
[----:B------:R0:W3:Y:S02]  /*451c0*/  @!P2 LDG.E.U16 R187, desc[UR4][R22.64] ;  /* 0x0000000416bba981 */ /* 0x0000e4000c1e1500 */
[----:B0-----:R-:W-:-:S02]  /*451d0*/  @!P2 IMAD.MOV.U32 R22, RZ, RZ, R28 ;  /* 0x000000ffff16a224 */ /* 0x001fc400078e001c */
[----:B------:R-:W-:-:S05]  /*451e0*/  @!P2 IMAD.MOV.U32 R23, RZ, RZ, R25 ;  /* 0x000000ffff17a224 */ /* 0x000fca00078e0019 */
[----:B------:R0:W3:Y:S02]  /*451f0*/  @!P2 LDG.E.U16 R186, desc[UR4][R22.64] ;  /* 0x0000000416baa981 */ /* 0x0000e4000c1e1500 */
[----:B0-----:R-:W-:Y:S02]  /*45200*/  @!P2 IMAD.MOV.U32 R23, RZ, RZ, R12 ;  /* 0x000000ffff17a224 */ /* 0x001fe400078e000c */
[----:B------:R-:W3:Y:S01]  /*45210*/  LDL R12, [R1+0xcc8] ;  /* 0x000cc800010c7983 */ /* 0x000ee20000100800 */
[----:B----4-:R-:W-:-:S03]  /*45220*/  @!P2 IMAD.MOV.U32 R22, RZ, RZ, R0 ;  /* 0x000000ffff16a224 */ /* 0x010fc600078e0000 */
[----:B------:R-:W4:Y:S04]  /*45230*/  LDL R0, [R1+0xcc0] ;  /* 0x000cc00001007983 */ /* 0x000f280000100800 */
[----:B------:R-:W4:Y:S04]  /*45240*/  LDL.LU R34, [R1+0xcac] ;  /* 0x000cac0001227983 */ /* 0x000f280000300800 */
[----:B------:R0:W4:Y:S04]  /*45250*/  @!P2 LDG.E.U16 R185, desc[UR4][R22.64] ;  /* 0x0000000416b9a981 */ /* 0x000128000c1e1500 */
[----:B------:R-:W-:Y:S04]  /*45260*/  STL [R1+0x1fbc], R11 ;  /* 0x001fbc0b01007387 */ /* 0x000fe80000100800 */
[----:B------:R1:W-:Y:S01]  /*45270*/  STL [R1+0x1fb8], R18 ;  /* 0x001fb81201007387 */ /* 0x0003e20000100800 */
[----:B0-----:R-:W-:-:S02]  /*45280*/  @!P2 IMAD.MOV.U32 R22, RZ, RZ, R11 ;  /* 0x000000ffff16a224 */ /* 0x001fc400078e000b */
[----:B------:R-:W-:Y:S02]  /*45290*/  @!P2 IMAD.MOV.U32 R23, RZ, RZ, R18 ;  /* 0x000000ffff17a224 */ /* 0x000fe400078e0012 */
[----:B-1----:R-:W4:Y:S04]  /*452a0*/  LDL.LU R18, [R1+0xc08] ;  /* 0x000c080001127983 */ /* 0x002f280000300800 */
[----:B------:R0:W4:Y:S04]  /*452b0*/  @!P2 LDG.E.U16 R184, desc[UR4][R22.64] ;  /* 0x0000000416b8a981 */ /* 0x000128000c1e1500 */
[----:B------:R-:W4:Y:S01]  /*452c0*/  LDL R28, [R1+0xcb4] ;  /* 0x000cb400011c7983 */ /* 0x000f220000100800 */
[----:B------:R-:W-:-:S02]  /*452d0*/  PRMT R183, RZ, 0x7610, R183 ;  /* 0x00007610ffb77816 */ /* 0x000fc400000000b7 */
[----:B------:R-:W-:Y:S01]  /*452e0*/  PRMT R182, RZ, 0x7610, R182 ;  /* 0x00007610ffb67816 */ /* 0x000fe200000000b6 */
[----:B0-----:R-:W-:Y:S02]  /*452f0*/  @!P2 IMAD.MOV.U32 R22, RZ, RZ, R17 ;  /* 0x000000ffff16a224 */ /* 0x001fe400078e0011 */
[----:B------:R-:W4:Y:S01]  /*45300*/  LDL R17, [R1+0xcb0] ;  /* 0x000cb00001117983 */ /* 0x000f220000100800 */
[----:B--2---:R-:W-:-:S03]  /*45310*/  @!P2 IMAD.MOV.U32 R23, RZ, RZ, R26 ;  /* 0x000000ffff17a224 */ /* 0x004fc600078e001a */
[----:B------:R-:W2:Y:S04]  /*45320*/  LDL R26, [R1+0xcb8] ;  /* 0x000cb800011a7983 */ /* 0x000ea80000100800 */
[----:B------:R-:W2:Y:S04]  /*45330*/  LDL.LU R37, [R1+0xc84] ;  /* 0x000c840001257983 */ /* 0x000ea80000300800 */
[----:B------:R-:W2:Y:S04]  /*45340*/  LDL.LU R36, [R1+0xc88] ;  /* 0x000c880001247983 */ /* 0x000ea80000300800 */
[----:B------:R0:W2:Y:S04]  /*45350*/  @!P2 LDG.E.U16 R183, desc[UR4][R22.64] ;  /* 0x0000000416b7a981 */ /* 0x0000a8000c1e1500 */
[----:B------:R-:W2:Y:S04]  /*45360*/  LDL.LU R31, [R1+0xc48] ;  /* 0x000c4800011f7983 */ /* 0x000ea80000300800 */
[----:B------:R-:W2:Y:S01]  /*45370*/  LDL R11, [R1+0xbc4] ;  /* 0x000bc400010b7983 */ /* 0x000ea20000100800 */
[----:B0-----:R-:W-:-:S02]  /*45380*/  @!P2 IMAD.MOV.U32 R23, RZ, RZ, R30 ;  /* 0x000000ffff17a224 */ /* 0x001fc400078e001e */
[----:B---3--:R-:W-:Y:S02]  /*45390*/  @!P2 IMAD.MOV.U32 R22, RZ, RZ, R12 ;  /* 0x000000ffff16a224 */ /* 0x008fe400078e000c */
[----:B------:R-:W3:Y:S04]  /*453a0*/  LDL R12, [R1+0xc44] ;  /* 0x000c4400010c7983 */ /* 0x000ee80000100800 */
[----:B------:R4:W3:Y:S02]  /*453b0*/  @!P2 LDG.E.U16 R182, desc[UR4][R22.64] ;  /* 0x0000000416b6a981 */ /* 0x0008e4000c1e1500 */
[----:B----4-:R-:W-:Y:S02]  /*453c0*/  @!P2 IMAD.MOV.U32 R22, RZ, RZ, R0 ;  /* 0x000000ffff16a224 */ /* 0x010fe400078e0000 */
[----:B------:R-:W4:Y:S04]  /*453d0*/  LDL R0, [R1+0xbc8] ;  /* 0x000bc80001007983 */ /* 0x000f280000100800 */
[----:B------:R-:W4:Y:S01]  /*453e0*/  LDL.LU R45, [R1+0xc04] ;  /* 0x000c0400012d7983 */ /* 0x000f220000300800 */
[----:B------:R-:W-:Y:S01]  /*453f0*/  PRMT R181, RZ, 0x7610, R181 ;  /* 0x00007610ffb57816 */ /* 0x000fe200000000b5 */
[----:B------:R-:W-:Y:S01]  /*45400*/  @!P2 IMAD.MOV.U32 R23, RZ, RZ, R29 ;  /* 0x000000ffff17a224 */ /* 0x000fe200078e001d */
[----:B------:R-:W-:-:S04]  /*45410*/  PRMT R180, RZ, 0x7610, R180 ;  /* 0x00007610ffb47816 */ /* 0x000fc800000000b4 */
[----:B------:R0:W4:Y:S01]  /*45420*/  @!P2 LDG.E.U16 R181, desc[UR4][R22.64] ;  /* 0x0000000416b5a981 */ /* 0x000122000c1e1500 */
[----:B------:R-:W-:Y:S01]  /*45430*/  PRMT R179, RZ, 0x7610, R179 ;  /* 0x00007610ffb37816 */ /* 0x000fe200000000b3 */
[----:B0-----:R-:W-:Y:S01]  /*45440*/  @!P2 IMAD.MOV.U32 R23, RZ, RZ, R28 ;  /* 0x000000ffff17a224 */ /* 0x001fe200078e001c */
[----:B------:R-:W-:Y:S02]  /*45450*/  PRMT R178, RZ, 0x7610, R178 ;  /* 0x00007610ffb27816 */ /* 0x000fe400000000b2 */
[----:B------:R-:W-:Y:S02]  /*45460*/  PRMT R177, RZ, 0x7610, R177 ;  /* 0x00007610ffb17816 */ /* 0x000fe400000000b1 */
[----:B------:R-:W-:Y:S01]  /*45470*/  PRMT R176, RZ, 0x7610, R176 ;  /* 0x00007610ffb07816 */ /* 0x000fe200000000b0 */
[----:B--2---:R-:W-:-:S05]  /*45480*/  @!P2 IMAD.MOV.U32 R22, RZ, RZ, R26 ;  /* 0x000000ffff16a224 */ /* 0x004fca00078e001a */
[----:B------:R0:W2:Y:S02]  /*45490*/  @!P2 LDG.E.U16 R180, desc[UR4][R22.64] ;  /* 0x0000000416b4a981 */ /* 0x0000a4000c1e1500 */
[----:B0-----:R-:W-:Y:S02]  /*454a0*/  @!P2 IMAD.MOV.U32 R22, RZ, RZ, R17 ;  /* 0x000000ffff16a224 */ /* 0x001fe400078e0011 */
[----:B------:R-:W-:-:S05]  /*454b0*/  @!P2 IMAD.MOV.U32 R23, RZ, RZ, R34 ;  /* 0x000000ffff17a224 */ /* 0x000fca00078e0022 */
[----:B------:R0:W2:Y:S02]  /*454c0*/  @!P2 LDG.E.U16 R179, desc[UR4][R22.64] ;  /* 0x0000000416b3a981 */ /* 0x0000a4000c1e1500 */
[----:B0-----:R-:W-:Y:S02]  /*454d0*/  @!P2 IMAD.MOV.U32 R22, RZ, RZ, R36 ;  /* 0x000000ffff16a224 */ /* 0x001fe400078e0024 */
[----:B------:R-:W-:-:S05]  /*454e0*/  @!P2 IMAD.MOV.U32 R23, RZ, RZ, R37 ;  /* 0x000000ffff17a224 */ /* 0x000fca00078e0025 */
[----:B------:R0:W2:Y:S02]  /*454f0*/  @!P2 LDG.E.U16 R178, desc[UR4][R22.64] ;  /* 0x0000000416b2a981 */ /* 0x0000a4000c1e1500 */
[----:B0-----:R-:W-:Y:S02]  /*45500*/  @!P2 IMAD.MOV.U32 R22, RZ, RZ, R31 ;  /* 0x000000ffff16a224 */ /* 0x001fe400078e001f */
[----:B---3--:R-:W-:Y:S02]  /*45510*/  @!P2 IMAD.MOV.U32 R23, RZ, RZ, R12 ;  /* 0x000000ffff17a224 */ /* 0x008fe400078e000c */
[----:B------:R-:W3:Y:S04]  /*45520*/  LDL.LU R12, [R1+0xca8] ;  /* 0x000ca800010c7983 */ /* 0x000ee80000300800 */
[----:B------:R0:W2:Y:S04]  /*45530*/  @!P2 LDG.E.U16 R177, desc[UR4][R22.64] ;  /* 0x0000000416b1a981 */ /* 0x0000a8000c1e1500 */
[----:B------:R-:W2:Y:S04]  /*45540*/  LDL.LU R32, [R1+0xca4] ;  /* 0x000ca40001207983 */ /* 0x000ea80000300800 */
[----:B------:R1:W-:Y:S04]  /*45550*/  STL [R1+0x1fe8], R18 ;  /* 0x001fe81201007387 */ /* 0x0003e80000100800 */
[----:B------:R-:W2:Y:S04]  /*45560*/  LDL R44, [R1+0xc7c] ;  /* 0x000c7c00012c7983 */ /* 0x000ea80000100800 */
[----:B------:R-:W2:Y:S01]  /*45570*/  LDL R30, [R1+0xc70] ;  /* 0x000c7000011e7983 */ /* 0x000ea20000100800 */
[----:B0-----:R-:W-:-:S02]  /*45580*/  @!P2 IMAD.MOV.U32 R22, RZ, RZ, R18 ;  /* 0x000000ffff16a224 */ /* 0x001fc400078e0012 */
[----:B----4-:R-:W-:Y:S01]  /*45590*/  @!P2 IMAD.MOV.U32 R23, RZ, RZ, R45 ;  /* 0x000000ffff17a224 */ /* 0x010fe200078e002d */
[----:B-1----:R-:W4:Y:S04]  /*455a0*/  LDL R18, [R1+0xc74] ;  /* 0x000c740001127983 */ /* 0x002f280000100800 */
[----:B------:R0:W4:Y:S02]  /*455b0*/  @!P2 LDG.E.U16 R176, desc[UR4][R22.64] ;  /* 0x0000000416b0a981 */ /* 0x000124000c1e1500 */
[----:B0-----:R-:W-:Y:S02]  /*455c0*/  @!P2 IMAD.MOV.U32 R23, RZ, RZ, R11 ;  /* 0x000000ffff17a224 */ /* 0x001fe400078e000b */
[----:B------:R-:W4:Y:S04]  /*455d0*/  LDL R11, [R1+0xc68] ;  /* 0x000c6800010b7983 */ /* 0x000f280000100800 */
[----:B------:R-:W4:Y:S04]  /*455e0*/  LDL.LU R33, [R1+0xc80] ;  /* 0x000c800001217983 */ /* 0x000f280000300800 */
[----:B------:R-:W4:Y:S04]  /*455f0*/  LDL.LU R29, [R1+0xc40] ;  /* 0x000c4000011d7983 */ /* 0x000f280000300800 */
[----:B------:R-:W4:Y:S01]  /*45600*/  LDL.LU R28, [R1+0xc78] ;  /* 0x000c7800011c7983 */ /* 0x000f220000300800 */
[----:B------:R-:W-:Y:S01]  /*45610*/  PRMT R175, RZ, 0x7610, R175 ;  /* 0x00007610ffaf7816 */ /* 0x000fe200000000af */
[----:B------:R-:W-:-:S02]  /*45620*/  @!P2 IMAD.MOV.U32 R22, RZ, RZ, R0 ;  /* 0x000000ffff16a224 */ /* 0x000fc400078e0000 */
[----:B------:R-:W4:Y:S04]  /*45630*/  LDL.LU R26, [R1+0xc64] ;  /* 0x000c6400011a7983 */ /* 0x000f280000300800 */
[----:B------:R-:W4:Y:S04]  /*45640*/  LDL.LU R0, [R1+0xc38] ;  /* 0x000c380001007983 */ /* 0x000f280000300800 */
[----:B------:R-:W4:Y:S04]  /*45650*/  LDL.LU R17, [R1+0xc2c] ;  /* 0x000c2c0001117983 */ /* 0x000f280000300800 */
[----:B------:R0:W-:Y:S04]  /*45660*/  STL [R1+0x1fc4], R14 ;  /* 0x001fc40e01007387 */ /* 0x0001e80000100800 */
[----:B------:R1:W4:Y:S02]  /*45670*/  @!P2 LDG.E.U16 R175, desc[UR4][R22.64] ;  /* 0x0000000416afa981 */ /* 0x000324000c1e1500 */
[----:B-1----:R-:W-:-:S02]  /*45680*/  @!P2 IMAD.MOV.U32 R22, RZ, RZ, R14 ;  /* 0x000000ffff16a224 */ /* 0x002fc400078e000e */
[----:B0-----:R-:W4:Y:S01]  /*45690*/  LDL R14, [R1+0xc6c] ;  /* 0x000c6c00010e7983 */ /* 0x001f220000100800 */
[----:B------:R-:W-:Y:S01]  /*456a0*/  PRMT R174, RZ, 0x7610, R174 ;  /* 0x00007610ffae7816 */ /* 0x000fe200000000ae */
[----:B------:R-:W-:Y:S01]  /*456b0*/  @!P2 IMAD.MOV.U32 R23, RZ, RZ, R19 ;  /* 0x000000ffff17a224 */ /* 0x000fe200078e0013 */
[----:B------:R-:W-:-:S04]  /*456c0*/  PRMT R173, RZ, 0x7610, R173 ;  /* 0x00007610ffad7816 */ /* 0x000fc800000000ad */
[----:B------:R3:W4:Y:S01]  /*456d0*/  @!P2 LDG.E.U16 R174, desc[UR4][R22.64] ;  /* 0x0000000416aea981 */ /* 0x000722000c1e1500 */
[----:B------:R-:W-:-:S03]  /*456e0*/  PRMT R172, RZ, 0x7610, R172 ;  /* 0x00007610ffac7816 */ /* 0x000fc600000000ac */
[----:B------:R0:W-:Y:S04]  /*456f0*/  STL [R1+0x1fc0], R19 ;  /* 0x001fc01301007387 */ /* 0x0001e80000100800 */
[----:B------:R-:W4:Y:S01]  /*45700*/  LDL R47, [R1+0xc3c] ;  /* 0x000c3c00012f7983 */ /* 0x000f220000100800 */
[----:B------:R-:W-:Y:S01]  /*45710*/  PRMT R171, RZ, 0x7610, R171 ;  /* 0x00007610ffab7816 */ /* 0x000fe200000000ab */
[----:B---3--:R-:W-:Y:S02]  /*45720*/  @!P2 IMAD.MOV.U32 R22, RZ, RZ, R12 ;  /* 0x000000ffff16a224 */ /* 0x008fe400078e000c */
[----:B--2---:R-:W-:-:S05]  /*45730*/  @!P2 IMAD.MOV.U32 R23, RZ, RZ, R32 ;  /* 0x000000ffff17a224 */ /* 0x004fca00078e0020 */
[----:B------:R1:W2:Y:S02]  /*45740*/  @!P2 LDG.E.U16 R173, desc[UR4][R22.64] ;  /* 0x0000000416ada981 */ /* 0x0002a4000c1e1500 */
[----:B-1----:R-:W-:Y:S02]  /*45750*/  @!P2 IMAD.MOV.U32 R23, RZ, RZ, R44 ;  /* 0x000000ffff17a224 */ /* 0x002fe400078e002c */
[----:B----4-:R-:W-:-:S05]  /*45760*/  @!P2 IMAD.MOV.U32 R22, RZ, RZ, R33 ;  /* 0x000000ffff16a224 */ /* 0x010fca00078e0021 */
[----:B------:R1:W3:Y:S02]  /*45770*/  @!P2 LDG.E.U16 R172, desc[UR4][R22.64] ;  /* 0x0000000416aca981 */ /* 0x0002e4000c1e1500 */
[----:B-1----:R-:W-:Y:S02]  /*45780*/  @!P2 IMAD.MOV.U32 R23, RZ, RZ, R18 ;  /* 0x000000ffff17a224 */ /* 0x002fe400078e0012 */
[----:B------:R-:W4:Y:S01]  /*45790*/  LDL R18, [R1+0xc34] ;  /* 0x000c340001127983 */ /* 0x000f220000100800 */
[----:B------:R-:W-:-:S03]  /*457a0*/  @!P2 IMAD.MOV.U32 R22, RZ, RZ, R28 ;  /* 0x000000ffff16a224 */ /* 0x000fc600078e001c */
[----:B------:R-:W2:Y:S01]  /*457b0*/  LDL.LU R44, [R1+0xc30] ;  /* 0x000c3000012c7983 */ /* 0x000ea20000300800 */
[----:B------:R-:W-:-:S03]  /*457c0*/  PRMT R170, RZ, 0x7610, R170 ;  /* 0x00007610ffaa7816 */ /* 0x000fc600000000aa */
[----:B------:R1:W3:Y:S02]  /*457d0*/  @!P2 LDG.E.U16 R171, desc[UR4][R22.64] ;  /* 0x0000000416aba981 */ /* 0x0002e4000c1e1500 */
[----:B-1----:R-:W-:Y:S02]  /*457e0*/  @!P2 IMAD.MOV.U32 R22, RZ, RZ, R30 ;  /* 0x000000ffff16a224 */ /* 0x002fe400078e001e */
[----:B------:R-:W3:Y:S04]  /*457f0*/  LDL.LU R30, [R1+0xc00] ;  /* 0x000c0000011e7983 */ /* 0x000ee80000300800 */
[----:B0-----:R-:W3:Y:S01]  /*45800*/  LDL R19, [R1+0xbfc] ;  /* 0x000bfc0001137983 */ /* 0x001ee20000100800 */
[----:B------:R-:W-:-:S03]  /*45810*/  @!P2 IMAD.MOV.U32 R23, RZ, RZ, R14 ;  /* 0x000000ffff17a224 */ /* 0x000fc600078e000e */
[----:B------:R-:W3:Y:S04]  /*45820*/  LDL R14, [R1+0xbbc] ;  /* 0x000bbc00010e7983 */ /* 0x000ee80000100800 */
[----:B------:R0:W3:Y:S02]  /*45830*/  @!P2 LDG.E.U16 R170, desc[UR4][R22.64] ;  /* 0x0000000416aaa981 */ /* 0x0000e4000c1e1500 */
[----:B0-----:R-:W-:Y:S02]  /*45840*/  @!P2 IMAD.MOV.U32 R22, RZ, RZ, R11 ;  /* 0x000000ffff16a224 */ /* 0x001fe400078e000b */
[----:B------:R-:W3:Y:S01]  /*45850*/  LDL R11, [R1+0xbc0] ;  /* 0x000bc000010b7983 */ /* 0x000ee20000100800 */
[----:B------:R-:W-:Y:S01]  /*45860*/  PRMT R169, RZ, 0x7610, R169 ;  /* 0x00007610ffa97816 */ /* 0x000fe200000000a9 */
[----:B------:R-:W-:Y:S01]  /*45870*/  @!P2 IMAD.MOV.U32 R23, RZ, RZ, R26 ;  /* 0x000000ffff17a224 */ /* 0x000fe200078e001a */
[----:B------:R-:W-:-:S04]  /*45880*/  PRMT R168, RZ, 0x7610, R168 ;  /* 0x00007610ffa87816 */ /* 0x000fc800000000a8 */
[----:B------:R0:W3:Y:S02]  /*45890*/  @!P2 LDG.E.U16 R169, desc[UR4][R22.64] ;  /* 0x0000000416a9a981 */ /* 0x0000e4000c1e1500 */
[----:B0-----:R-:W-:Y:S02]  /*458a0*/  @!P2 IMAD.MOV.U32 R22, RZ, RZ, R29 ;  /* 0x000000ffff16a224 */ /* 0x001fe400078e001d */
[----:B------:R-:W-:-:S05]  /*458b0*/  @!P2 IMAD.MOV.U32 R23, RZ, RZ, R47 ;  /* 0x000000ffff17a224 */ /* 0x000fca00078e002f */
[----:B------:R0:W3:Y:S01]  /*458c0*/  @!P2 LDG.E.U16 R168, desc[UR4][R22.64] ;  /* 0x0000000416a8a981 */ /* 0x0000e2000c1e1500 */
[----:B------:R-:W-:Y:S02]  /*458d0*/  PRMT R167, RZ, 0x7610, R167 ;  /* 0x00007610ffa77816 */ /* 0x000fe400000000a7 */
[----:B------:R-:W-:Y:S01]  /*458e0*/  PRMT R166, RZ, 0x7610, R166 ;  /* 0x00007610ffa67816 */ /* 0x000fe200000000a6 */
[----:B0-----:R-:W-:Y:S02]  /*458f0*/  @!P2 IMAD.MOV.U32 R22, RZ, RZ, R0 ;  /* 0x000000ffff16a224 */ /* 0x001fe400078e0000 */
[----:B----4-:R-:W-:Y:S02]  /*45900*/  @!P2 IMAD.MOV.U32 R23, RZ, RZ, R18 ;  /* 0x000000ffff17a224 */ /* 0x010fe400078e0012 */
[----:B------:R-:W4:Y:S04]  /*45910*/  LDL R18, [R1+0xc24] ;  /* 0x000c240001127983 */ /* 0x000f280000100800 */
[----:B------:R-:W4:Y:S04]  /*45920*/  LDL.LU R47, [R1+0xc28] ;  /* 0x000c2800012f7983 */ /* 0x000f280000300800 */
[----:B------:R2:W4:Y:S01]  /*45930*/  @!P2 LDG.E.U16 R167, desc[UR4][R22.64] ;  /* 0x0000000416a7a981 */ /* 0x000522000c1e1500 */
[----:B------:R-:W-:Y:S01]  /*45940*/  PRMT R165, RZ, 0x7610, R165 ;  /* 0x00007610ffa57816 */ /* 0x000fe200000000a5 */
[----:B--2---:R-:W-:-:S02]  /*45950*/  @!P2 IMAD.MOV.U32 R22, RZ, RZ, R44 ;  /* 0x000000ffff16a224 */ /* 0x004fc400078e002c */
[----:B------:R-:W-:-:S05]  /*45960*/  @!P2 IMAD.MOV.U32 R23, RZ, RZ, R17 ;  /* 0x000000ffff17a224 */ /* 0x000fca00078e0011 */
[----:B------:R3:W2:Y:S04]  /*45970*/  @!P2 LDG.E.U16 R166, desc[UR4][R22.64] ;  /* 0x0000000416a6a981 */ /* 0x0006a8000c1e1500 */
[----:B------:R0:W-:Y:S01]  /*45980*/  STL [R1+0x1fec], R17 ;  /* 0x001fec1101007387 */ /* 0x0001e20000100800 */
[----:B---3--:R-:W-:Y:S02]  /*45990*/  @!P2 IMAD.MOV.U32 R22, RZ, RZ, R30 ;  /* 0x000000ffff16a224 */ /* 0x008fe400078e001e */
[----:B------:R-:W-:-:S05]  /*459a0*/  @!P2 IMAD.MOV.U32 R23, RZ, RZ, R19 ;  /* 0x000000ffff17a224 */ /* 0x000fca00078e0013 */
[----:B------:R1:W3:Y:S02]  /*459b0*/  @!P2 LDG.E.U16 R165, desc[UR4][R22.64] ;  /* 0x0000000416a5a981 */ /* 0x0002e4000c1e1500 */
[----:B-1----:R-:W-:Y:S02]  /*459c0*/  @!P2 IMAD.MOV.U32 R23, RZ, RZ, R14 ;  /* 0x000000ffff17a224 */ /* 0x002fe400078e000e */
[----:B------:R-:W-:Y:S01]  /*459d0*/  @!P2 IMAD.MOV.U32 R22, RZ, RZ, R11 ;  /* 0x000000ffff16a224 */ /* 0x000fe200078e000b */
[----:B------:R-:W2:Y:S04]  /*459e0*/  LDL.LU R14, [R1+0xbb8] ;  /* 0x000bb800010e7983 */ /* 0x000ea80000300800 */
[----:B------:R-:W3:Y:S04]  /*459f0*/  LDL.LU R19, [R1+0xbb0] ;  /* 0x000bb00001137983 */ /* 0x000ee80000300800 */
[----:B------:R-:W3:Y:S01]  /*45a00*/  LDL.LU R11, [R1+0xba8] ;  /* 0x000ba800010b7983 */ /* 0x000ee20000300800 */
[----:B------:R-:W-:-:S02]  /*45a10*/  PRMT R164, RZ, 0x7610, R164 ;  /* 0x00007610ffa47816 */ /* 0x000fc400000000a4 */
[----:B------:R-:W-:-:S04]  /*45a20*/  PRMT R163, RZ, 0x7610, R163 ;  /* 0x00007610ffa37816 */ /* 0x000fc800000000a3 */
[----:B------:R1:W3:Y:S04]  /*45a30*/  @!P2 LDG.E.U16 R164, desc[UR4][R22.64] ;  /* 0x0000000416a4a981 */ /* 0x0002e8000c1e1500 */
[----:B------:R1:W-:Y:S04]  /*45a40*/  STL [R1+0x1fcc], R15 ;  /* 0x001fcc0f01007387 */ /* 0x0003e80000100800 */
[----:B------:R1:W-:Y:S04]  /*45a50*/  STL [R1+0x1fc8], R20 ;  /* 0x001fc81401007387 */ /* 0x0003e80000100800 */
[----:B0-----:R-:W3:Y:S01]  /*45a60*/  LDL R17, [R1+0xba4] ;  /* 0x000ba40001117983 */ /* 0x001ee20000100800 */
[----:B-1----:R-:W-:-:S02]  /*45a70*/  @!P2 IMAD.MOV.U32 R22, RZ, RZ, R15 ;  /* 0x000000ffff16a224 */ /* 0x002fc400078e000f */
[----:B------:R-:W-:Y:S01]  /*45a80*/  @!P2 IMAD.MOV.U32 R23, RZ, RZ, R20 ;  /* 0x000000ffff17a224 */ /* 0x000fe200078e0014 */
[----:B------:R-:W3:Y:S04]  /*45a90*/  LDL R15, [R1+0xb78] ;  /* 0x000b7800010f7983 */ /* 0x000ee80000100800 */
[----:B------:R-:W3:Y:S04]  /*45aa0*/  LDL R20, [R1+0xbb4] ;  /* 0x000bb40001147983 */ /* 0x000ee80000100800 */
[----:B------:R4:W3:Y:S02]  /*45ab0*/  @!P2 LDG.E.U16 R163, desc[UR4][R22.64] ;  /* 0x0000000416a3a981 */ /* 0x0008e4000c1e1500 */
[----:B----4-:R-:W-:-:S02]  /*45ac0*/  @!P2 IMAD.MOV.U32 R23, RZ, RZ, R18 ;  /* 0x000000ffff17a224 */ /* 0x010fc400078e0012 */
[----:B------:R-:W4:Y:S04]  /*45ad0*/  LDL R18, [R1+0xbac] ;  /* 0x000bac0001127983 */ /* 0x000f280000100800 */
[----:B------:R0:W-:Y:S01]  /*45ae0*/  STL [R1+0x24ac], R151 ;  /* 0x0024ac9701007387 */ /* 0x0001e20000100800 */
[----:B------:R-:W-:-:S03]  /*45af0*/  @!P2 IMAD.MOV.U32 R22, RZ, RZ, R47 ;  /* 0x000000ffff16a224 */ /* 0x000fc600078e002f */
[----:B0-----:R-:W4:Y:S04]  /*45b00*/  LDL R151, [R1+0xbe8] ;  /* 0x000be80001977983 */ /* 0x001f280000100800 */
[----:B------:R0:W-:Y:S04]  /*45b10*/  STL [R1+0x24a8], R48 ;  /* 0x0024a83001007387 */ /* 0x0001e80000100800 */
[----:B0-----:R-:W4:Y:S04]  /*45b20*/  LDL R48, [R1+0xbe4] ;  /* 0x000be40001307983 */ /* 0x001f280000100800 */
[----:B------:R0:W-:Y:S04]  /*45b30*/  STL.64 [R1+0x24a0], R46 ;  /* 0x0024a02e01007387 */ /* 0x0001e80000100a00 */
[----:B0-----:R-:W4:Y:S04]  /*45b40*/  LDL R46, [R1+0xbec] ;  /* 0x000bec00012e7983 */ /* 0x001f280000100800 */
[----:B------:R-:W4:Y:S04]  /*45b50*/  LDL R47, [R1+0xbf0] ;  /* 0x000bf000012f7983 */ /* 0x000f280000100800 */
[----:B------:R0:W-:Y:S04]  /*45b60*/  STL.64 [R1+0x2498], R44 ;  /* 0x0024982c01007387 */ /* 0x0001e80000100a00 */
[----:B0-----:R-:W4:Y:S04]  /*45b70*/  LDL R44, [R1+0xbf4] ;  /* 0x000bf400012c7983 */ /* 0x001f280000100800 */
[----:B------:R-:W4:Y:S04]  /*45b80*/  LDL R45, [R1+0xbf8] ;  /* 0x000bf800012d7983 */ /* 0x000f280000100800 */
        /* <DEDUP_REMOVED lines=8> */
[----:B------:R0:W-:Y:S04]  /*45c10*/  STL.64 [R1+0x2450], R26 ;  /* 0x0024501a01007387 */ /* 0x0001e80000100a00 */
[----:B------:R-:W-:Y:S04]  /*45c20*/  STL.64 [R1+0x2448], R24 ;  /* 0x0024481801007387 */ /* 0x000fe80000100a00 */
[----:B--2---:R-:W-:Y:S04]  /*45c30*/  STL [R1+0x1fd0], R14 ;  /* 0x001fd00e01007387 */ /* 0x004fe80000100800 */
[----:B---3--:R-:W-:Y:S04]  /*45c40*/  STL [R1+0x1fd4], R19 ;  /* 0x001fd41301007387 */ /* 0x008fe80000100800 */
[----:B------:R-:W-:Y:S04]  /*45c50*/  STL [R1+0x1fd8], R11 ;  /* 0x001fd80b01007387 */ /* 0x000fe80000100800 */
[----:B0-----:R-:W2:Y:S04]  /*45c60*/  LDL.LU R26, [R1+0xab0] ;  /* 0x000ab000011a7983 */ /* 0x001ea80000300800 */
[----:B------:R-:W3:Y:S04]  /*45c70*/  LDL.LU R27, [R1+0xa94] ;  /* 0x000a9400011b7983 */ /* 0x000ee80000300800 */
[----:B------:R-:W3:Y:S04]  /*45c80*/  LDL.LU R28, [R1+0xa78] ;  /* 0x000a7800011c7983 */ /* 0x000ee80000300800 */
[----:B------:R-:W3:Y:S04]  /*45c90*/  LDL.LU R29, [R1+0xa5c] ;  /* 0x000a5c00011d7983 */ /* 0x000ee80000300800 */
[----:B------:R-:W3:Y:S04]  /*45ca0*/  LDL.LU R30, [R1+0xa40] ;  /* 0x000a4000011e7983 */ /* 0x000ee80000300800 */
[----:B------:R-:W3:Y:S01]  /*45cb0*/  LDL.LU R31, [R1+0xa24] ;  /* 0x000a2400011f7983 */ /* 0x000ee20000300800 */
[----:B------:R-:W-:-:S03]  /*45cc0*/  PRMT R162, RZ, 0x7610, R162 ;  /* 0x00007610ffa27816 */ /* 0x000fc600000000a2 */
[----:B------:R-:W3:Y:S04]  /*45cd0*/  LDL.LU R32, [R1+0xa08] ;  /* 0x000a080001207983 */ /* 0x000ee80000300800 */
[----:B------:R-:W3:Y:S04]  /*45ce0*/  LDL.LU R33, [R1+0x9ec] ;  /* 0x0009ec0001217983 */ /* 0x000ee80000300800 */
[----:B------:R-:W3:Y:S04]  /*45cf0*/  LDL.LU R34, [R1+0x9d0] ;  /* 0x0009d00001227983 */ /* 0x000ee80000300800 */
[----:B------:R-:W3:Y:S04]  /*45d00*/  LDL.LU R35, [R1+0x9b4] ;  /* 0x0009b40001237983 */ /* 0x000ee80000300800 */
[----:B------:R-:W3:Y:S04]  /*45d10*/  LDL.LU R36, [R1+0x998] ;  /* 0x0009980001247983 */ /* 0x000ee80000300800 */
[----:B------:R-:W3:Y:S04]  /*45d20*/  LDL.LU R37, [R1+0x97c] ;  /* 0x00097c0001257983 */ /* 0x000ee80000300800 */
[----:B------:R4:W3:Y:S01]  /*45d30*/  @!P2 LDG.E.U16 R162, desc[UR4][R22.64] ;  /* 0x0000000416a2a981 */ /* 0x0008e2000c1e1500 */
[----:B------:R-:W-:-:S03]  /*45d40*/  PRMT R161, RZ, 0x7610, R161 ;  /* 0x00007610ffa17816 */ /* 0x000fc600000000a1 */
[----:B------:R-:W3:Y:S04]  /*45d50*/  LDL.LU R38, [R1+0x960] ;  /* 0x0009600001267983 */ /* 0x000ee80000300800 */
[----:B------:R-:W3:Y:S04]  /*45d60*/  LDL.LU R39, [R1+0x944] ;  /* 0x0009440001277983 */ /* 0x000ee80000300800 */
[----:B------:R-:W3:Y:S04]  /*45d70*/  LDL.LU R40, [R1+0x928] ;  /* 0x0009280001287983 */ /* 0x000ee80000300800 */
[----:B------:R-:W3:Y:S04]  /*45d80*/  LDL.LU R41, [R1+0x90c] ;  /* 0x00090c0001297983 */ /* 0x000ee80000300800 */
[----:B------:R-:W3:Y:S04]  /*45d90*/  LDL.LU R42, [R1+0x8f0] ;  /* 0x0008f000012a7983 */ /* 0x000ee80000300800 */
[----:B------:R-:W3:Y:S01]  /*45da0*/  LDL.LU R43, [R1+0x8d4] ;  /* 0x0008d400012b7983 */ /* 0x000ee20000300800 */
[----:B------:R-:W-:-:S02]  /*45db0*/  PRMT R160, RZ, 0x7610, R160 ;  /* 0x00007610ffa07816 */ /* 0x000fc400000000a0 */
[----:B------:R-:W-:Y:S02]  /*45dc0*/  PRMT R159, RZ, 0x7610, R159 ;  /* 0x00007610ff9f7816 */ /* 0x000fe4000000009f */
[----:B------:R-:W-:Y:S02]  /*45dd0*/  PRMT R158, RZ, 0x7610, R158 ;  /* 0x00007610ff9e7816 */ /* 0x000fe4000000009e */
[----:B------:R-:W-:Y:S02]  /*45de0*/  PRMT R157, RZ, 0x7610, R157 ;  /* 0x00007610ff9d7816 */ /* 0x000fe4000000009d */
[----:B------:R-:W-:Y:S02]  /*45df0*/  PRMT R156, RZ, 0x7610, R156 ;  /* 0x00007610ff9c7816 */ /* 0x000fe4000000009c */
[----:B------:R-:W-:Y:S02]  /*45e00*/  PRMT R155, RZ, 0x7610, R155 ;  /* 0x00007610ff9b7816 */ /* 0x000fe4000000009b */
[----:B------:R-:W-:Y:S01]  /*45e10*/  PRMT R13, RZ, 0x7610, R13 ;  /* 0x00007610ff0d7816 */ /* 0x000fe2000000000d */
[----:B----4-:R-:W-:-:S02]  /*45e20*/  @!P2 IMAD.MOV.U32 R23, RZ, RZ, R44 ;  /* 0x000000ffff17a224 */ /* 0x010fc400078e002c */
[----:B------:R-:W-:Y:S01]  /*45e30*/  @!P2 IMAD.MOV.U32 R22, RZ, RZ, R45 ;  /* 0x000000ffff16a224 */ /* 0x000fe200078e002d */
[----:B------:R-:W4:Y:S04]  /*45e40*/  LDL.LU R44, [R1+0x8b8] ;  /* 0x0008b800012c7983 */ /* 0x000f280000300800 */
[----:B------:R-:W4:Y:S04]  /*45e50*/  LDL.LU R45, [R1+0x89c] ;  /* 0x00089c00012d7983 */ /* 0x000f280000300800 */
[----:B------:R0:W4:Y:S02]  /*45e60*/  @!P2 LDG.E.U16 R161, desc[UR4][R22.64] ;  /* 0x0000000416a1a981 */ /* 0x000124000c1e1500 */
[----:B0-----:R-:W-:-:S02]  /*45e70*/  @!P2 IMAD.MOV.U32 R23, RZ, RZ, R46 ;  /* 0x000000ffff17a224 */ /* 0x001fc400078e002e */
[----:B------:R-:W-:Y:S01]  /*45e80*/  @!P2 IMAD.MOV.U32 R22, RZ, RZ, R47 ;  /* 0x000000ffff16a224 */ /* 0x000fe200078e002f */
[----:B------:R-:W4:Y:S04]  /*45e90*/  LDL.LU R46, [R1+0x880] ;  /* 0x00088000012e7983 */ /* 0x000f280000300800 */
[----:B------:R-:W4:Y:S04]  /*45ea0*/  LDL.LU R47, [R1+0x864] ;  /* 0x00086400012f7983 */ /* 0x000f280000300800 */
[----:B------:R0:W4:Y:S02]  /*45eb0*/  @!P2 LDG.E.U16 R160, desc[UR4][R22.64] ;  /* 0x0000000416a0a981 */ /* 0x000124000c1e1500 */
[----:B0-----:R-:W-:-:S02]  /*45ec0*/  @!P2 IMAD.MOV.U32 R22, RZ, RZ, R151 ;  /* 0x000000ffff16a224 */ /* 0x001fc400078e0097 */
[----:B------:R-:W-:Y:S02]  /*45ed0*/  @!P2 IMAD.MOV.U32 R23, RZ, RZ, R48 ;  /* 0x000000ffff17a224 */ /* 0x000fe400078e0030 */
[----:B------:R-:W4:Y:S04]  /*45ee0*/  LDL.LU R48, [R1+0x848] ;  /* 0x0008480001307983 */ /* 0x000f280000300800 */
[----:B------:R0:W4:Y:S04]  /*45ef0*/  @!P2 LDG.E.U16 R159, desc[UR4][R22.64] ;  /* 0x00000004169fa981 */ /* 0x000128000c1e1500 */
[----:B------:R-:W4:Y:S01]  /*45f00*/  LDL.LU R151, [R1+0x82c] ;  /* 0x00082c0001977983 */ /* 0x000f220000300800 */
[----:B0-----:R-:W-:-:S02]  /*45f10*/  @!P2 IMAD.MOV.U32 R22, RZ, RZ, R14 ;  /* 0x000000ffff16a224 */ /* 0x001fc400078e000e */
[----:B------:R-:W-:Y:S02]  /*45f20*/  @!P2 IMAD.MOV.U32 R23, RZ, RZ, R20 ;  /* 0x000000ffff17a224 */ /* 0x000fe400078e0014 */
[----:B------:R-:W4:Y:S04]  /*45f30*/  LDL.LU R20, [R1+0x810] ;  /* 0x0008100001147983 */ /* 0x000f280000300800 */
[----:B------:R0:W4:Y:S02]  /*45f40*/  @!P2 LDG.E.U16 R158, desc[UR4][R22.64] ;  /* 0x00000004169ea981 */ /* 0x000124000c1e1500 */
[----:B0-----:R-:W-:Y:S02]  /*45f50*/  @!P2 IMAD.MOV.U32 R22, RZ, RZ, R19 ;  /* 0x000000ffff16a224 */ /* 0x001fe400078e0013 */
[----:B------:R-:W-:-:S05]  /*45f60*/  @!P2 IMAD.MOV.U32 R23, RZ, RZ, R18 ;  /* 0x000000ffff17a224 */ /* 0x000fca00078e0012 */
[----:B------:R0:W4:Y:S02]  /*45f70*/  @!P2 LDG.E.U16 R157, desc[UR4][R22.64] ;  /* 0x00000004169da981 */ /* 0x000124000c1e1500 */
[----:B0-----:R-:W-:Y:S02]  /*45f80*/  @!P2 IMAD.MOV.U32 R22, RZ, RZ, R11 ;  /* 0x000000ffff16a224 */ /* 0x001fe400078e000b */
[----:B------:R-:W-:-:S05]  /*45f90*/  @!P2 IMAD.MOV.U32 R23, RZ, RZ, R17 ;  /* 0x000000ffff17a224 */ /* 0x000fca00078e0011 */
[----:B------:R0:W4:Y:S02]  /*45fa0*/  @!P2 LDG.E.U16 R156, desc[UR4][R22.64] ;  /* 0x00000004169ca981 */ /* 0x000124000c1e1500 */
[----:B0-----:R-:W-:Y:S02]  /*45fb0*/  @!P2 IMAD.MOV.U32 R22, RZ, RZ, R15 ;  /* 0x000000ffff16a224 */ /* 0x001fe400078e000f */
[----:B------:R-:W4:Y:S01]  /*45fc0*/  LDL.LU R15, [R1+0x7f4] ;  /* 0x0007f400010f7983 */ /* 0x000f220000300800 */
[----:B------:R-:W-:-:S05]  /*45fd0*/  @!P2 IMAD.MOV.U32 R23, RZ, RZ, R21 ;  /* 0x000000ffff17a224 */ /* 0x000fca00078e0015 */
[----:B------:R0:W4:Y:S04]  /*45fe0*/  @!P2 LDG.E.U16 R155, desc[UR4][R22.64] ;  /* 0x00000004169ba981 */ /* 0x000128000c1e1500 */
[----:B------:R-:W-:Y:S04]  /*45ff0*/  STL [R1+0x1fdc], R21 ;  /* 0x001fdc1501007387 */ /* 0x000fe80000100800 */
[----:B------:R-:W-:Y:S04]  /*46000*/  STL [R1+0x1fe4], R16 ;  /* 0x001fe41001007387 */ /* 0x000fe80000100800 */
[----:B------:R-:W-:Y:S01]  /*46010*/  STL [R1+0x1fe0], R3 ;  /* 0x001fe00301007387 */ /* 0x000fe20000100800 */
[----:B0-----:R-:W-:-:S02]  /*46020*/  @!P2 IMAD.MOV.U32 R22, RZ, RZ, R16 ;  /* 0x000000ffff16a224 */ /* 0x001fc400078e0010 */
[----:B------:R-:W-:-:S05]  /*46030*/  @!P2 IMAD.MOV.U32 R23, RZ, RZ, R3 ;  /* 0x000000ffff17a224 */ /* 0x000fca00078e0003 */
[----:B------:R-:W4:Y:S04]  /*46040*/  @!P2 LDG.E.U16 R13, desc[UR4][R22.64] ;  /* 0x00000004160da981 */ /* 0x000f28000c1e1500 */
[----:B--2---:R-:W-:Y:S04]  /*46050*/  STS.U16 [R10+0x1c80], R26 ;  /* 0x001c801a0a007388 */ /* 0x004fe80000000400 */
[----:B------:R0:W-:Y:S04]  /*46060*/  STS.U16 [R10+0x10480], R135 ;  /* 0x010480870a007388 */ /* 0x0001e80000000400 */
[----:B------:R1:W-:Y:S04]  /*46070*/  STS.U16 [R10+0x10880], R119 ;  /* 0x010880770a007388 */ /* 0x0003e80000000400 */
[----:B------:R2:W-:Y:S04]  /*46080*/  STS.U16 [R10+0x10c80], R111 ;  /* 0x010c806f0a007388 */ /* 0x0005e80000000400 */
[----:B------:R3:W-:Y:S04]  /*46090*/  STS.U16 [R10+0x11080], R85 ;  /* 0x011080550a007388 */ /* 0x0007e80000000400 */
[----:B------:R3:W-:Y:S04]  /*460a0*/  STS.U16 [R10+0x11480], R55 ;  /* 0x011480370a007388 */ /* 0x0007e80000000400 */
[----:B------:R3:W-:Y:S04]  /*460b0*/  STS.U16 [R10+0x11880], R104 ;  /* 0x011880680a007388 */ /* 0x0007e80000000400 */
[----:B0-----:R-:W4:Y:S04]  /*460c0*/  LDL.LU R135, [R1+0x2678] ;  /* 0x0026780001877983 */ /* 0x001f280000300800 */
[----:B-1----:R-:W4:Y:S04]  /*460d0*/  LDL.LU R119, [R1+0x2674] ;  /* 0x0026740001777983 */ /* 0x002f280000300800 */
[----:B--2---:R-:W2:Y:S04]  /*460e0*/  LDL.LU R111, [R1+0x2670] ;  /* 0x00267000016f7983 */ /* 0x004ea80000300800 */
[----:B---3--:R-:W3:Y:S04]  /*460f0*/  LDL.LU R85, [R1+0x266c] ;  /* 0x00266c0001557983 */ /* 0x008ee80000300800 */
[----:B------:R-:W2:Y:S04]  /*46100*/  LDL.LU R55, [R1+0x2668] ;  /* 0x0026680001377983 */ /* 0x000ea80000300800 */
[----:B------:R-:W2:Y:S04]  /*46110*/  LDL.LU R104, [R1+0x2664] ;  /* 0x0026640001687983 */ /* 0x000ea80000300800 */
[----:B------:R0:W-:Y:S04]  /*46120*/  STS.U16 [R10+0x11c80], R86 ;  /* 0x011c80560a007388 */ /* 0x0001e80000000400 */
[----:B------:R1:W-:Y:S04]  /*46130*/  STS.U16 [R10+0x12080], R70 ;  /* 0x012080460a007388 */ /* 0x0003e80000000400 */
[----:B------:R1:W-:Y:S04]  /*46140*/  STS.U16 [R10+0x12480], R62 ;  /* 0x0124803e0a007388 */ /* 0x0003e80000000400 */
[----:B------:R1:W-:Y:S04]  /*46150*/  STS.U16 [R10+0x12880], R106 ;  /* 0x0128806a0a007388 */ /* 0x0003e80000000400 */
[----:B------:R1:W-:Y:S04]  /*46160*/  STS.U16 [R10+0x12c80], R56 ;  /* 0x012c80380a007388 */ /* 0x0003e80000000400 */
[----:B------:R1:W-:Y:S04]  /*46170*/  STS.U16 [R10+0x13080], R105 ;  /* 0x013080690a007388 */ /* 0x0003e80000000400 */
[----:B0-----:R-:W2:Y:S04]  /*46180*/  LDL.LU R86, [R1+0x2660] ;  /* 0x0026600001567983 */ /* 0x001ea80000300800 */
[----:B-1----:R-:W2:Y:S04]  /*46190*/  LDL.LU R70, [R1+0x265c] ;  /* 0x00265c0001467983 */ /* 0x002ea80000300800 */
[----:B------:R-:W2:Y:S04]  /*461a0*/  LDL.LU R62, [R1+0x2658] ;  /* 0x00265800013e7983 */ /* 0x000ea80000300800 */
[----:B------:R-:W3:Y:S04]  /*461b0*/  LDL.LU R106, [R1+0x2654] ;  /* 0x00265400016a7983 */ /* 0x000ee80000300800 */
[----:B------:R-:W2:Y:S04]  /*461c0*/  LDL.LU R56, [R1+0x2650] ;  /* 0x0026500001387983 */ /* 0x000ea80000300800 */
[----:B------:R-:W2:Y:S04]  /*461d0*/  LDL.LU R105, [R1+0x264c] ;  /* 0x00264c0001697983 */ /* 0x000ea80000300800 */
        /* <DEDUP_REMOVED lines=9> */
[----:B------:R-:W3:Y:S04]  /*46270*/  LDL.LU R9, [R1+0x2638] ;  /* 0x0026380001097983 */ /* 0x000ee80000300800 */
[----:B------:R-:W2:Y:S04]  /*46280*/  LDL.LU R19, [R1+0xb5c] ;  /* 0x000b5c0001137983 */ /* 0x000ea80000300800 */
[----:B------:R-:W2:Y:S04]  /*46290*/  LDL.LU R14, [R1+0xb44] ;  /* 0x000b4400010e7983 */ /* 0x000ea80000300800 */
[----:B------:R-:W2:Y:S04]  /*462a0*/  LDL.LU R24, [R1+0xb2c] ;  /* 0x000b2c0001187983 */ /* 0x000ea80000300800 */
[----:B------:R-:W2:Y:S04]  /*462b0*/  LDL.LU R25, [R1+0xb14] ;  /* 0x000b140001197983 */ /* 0x000ea80000300800 */
[----:B------:R0:W-:Y:S04]  /*462c0*/  STS.U16 [R10+0x2080], R27 ;  /* 0x0020801b0a007388 */ /* 0x0001e80000000400 */
        /* <DEDUP_REMOVED lines=34> */
[----:B----4-:R0:W-:Y:S04]  /*464f0*/  STS.U16 [R10+0x6480], R44 ;  /* 0x0064802c0a007388 */ /* 0x0101e80000000400 */
[----:B------:R1:W-:Y:S04]  /*46500*/  STS.U16 [R10+0x6880], R45 ;  /* 0x0068802d0a007388 */ /* 0x0003e80000000400 */
[----:B0-----:R-:W4:Y:S04]  /*46510*/  LDL.LU R44, [R1+0x908] ;  /* 0x00090800012c7983 */ /* 0x001f280000300800 */
[----:B-1----:R-:W4:Y:S04]  /*46520*/  LDL.LU R45, [R1+0x8ec] ;  /* 0x0008ec00012d7983 */ /* 0x002f280000300800 */
[----:B------:R0:W-:Y:S04]  /*46530*/  STS.U16 [R10+0x6c80], R46 ;  /* 0x006c802e0a007388 */ /* 0x0001e80000000400 */
        /* <DEDUP_REMOVED lines=8> */
[----:B0-----:R-:W4:Y:S04]  /*465c0*/  LDL.LU R20, [R1+0x860] ;  /* 0x0008600001147983 */ /* 0x001f280000300800 */
[----:B------:R0:W-:Y:S04]  /*465d0*/  STS.U16 [R10+0x10080], R15 ;  /* 0x0100800f0a007388 */ /* 0x0001e80000000400 */
[----:B0-----:R-:W4:Y:S04]  /*465e0*/  LDL.LU R15, [R1+0x844] ;  /* 0x00084400010f7983 */ /* 0x001f280000300800 */
        /* <DEDUP_REMOVED lines=14> */
[----:B------:R-:W-:Y:S04]  /*466d0*/  STL [R1+0x1ff0], R10 ;  /* 0x001ff00a01007387 */ /* 0x000fe80000100800 */
[----:B---3--:R0:W-:Y:S04]  /*466e0*/  STS.U16 [R9+0x7900], R57 ;  /* 0x0079003909007388 */ /* 0x0081e80000000400 */
[----:B------:R1:W-:Y:S04]  /*466f0*/  STS.U16 [R9+0x7d00], R106 ;  /* 0x007d006a09007388 */ /* 0x0003e80000000400 */
[----:B------:R3:W-:Y:S04]  /*46700*/  STS.U16 [R9+0x10100], R85 ;  /* 0x0101005509007388 */ /* 0x0007e80000000400 */
[----:B------:R3:W-:Y:S04]  /*46710*/  STS.U16 [R9+0x10500], R118 ;  /* 0x0105007609007388 */ /* 0x0007e80000000400 */
[----:B------:R3:W-:Y:S04]  /*46720*/  STS.U16 [R9+0x10900], R83 ;  /* 0x0109005309007388 */ /* 0x0007e80000000400 */
[----:B------:R3:W-:Y:S04]  /*46730*/  STS.U16 [R9+0x10d00], R58 ;  /* 0x010d003a09007388 */ /* 0x0007e80000000400 */
[----:B0-----:R-:W4:Y:S04]  /*46740*/  LDL.LU R57, [R1+0x2634] ;  /* 0x0026340001397983 */ /* 0x001f280000300800 */
[----:B-1----:R-:W4:Y:S04]  /*46750*/  LDL.LU R106, [R1+0x2630] ;  /* 0x00263000016a7983 */ /* 0x002f280000300800 */
[----:B---3--:R-:W3:Y:S04]  /*46760*/  LDL.LU R85, [R1+0x262c] ;  /* 0x00262c0001557983 */ /* 0x008ee80000300800 */
[----:B------:R-:W3:Y:S04]  /*46770*/  LDL.LU R118, [R1+0x2628] ;  /* 0x0026280001767983 */ /* 0x000ee80000300800 */
[----:B------:R-:W3:Y:S04]  /*46780*/  LDL.LU R83, [R1+0x2624] ;  /* 0x0026240001537983 */ /* 0x000ee80000300800 */
[----:B------:R-:W3:Y:S04]  /*46790*/  LDL.LU R58, [R1+0x2620] ;  /* 0x00262000013a7983 */ /* 0x000ee80000300800 */
[----:B------:R0:W-:Y:S04]  /*467a0*/  STS.U16 [R9+0x11100], R107 ;  /* 0x0111006b09007388 */ /* 0x0001e80000000400 */
[----:B------:R1:W-:Y:S04]  /*467b0*/  STS.U16 [R9+0x11500], R133 ;  /* 0x0115008509007388 */ /* 0x0003e80000000400 */
[----:B------:R1:W-:Y:S04]  /*467c0*/  STS.U16 [R9+0x11900], R69 ;  /* 0x0119004509007388 */ /* 0x0003e80000000400 */
[----:B------:R1:W-:Y:S04]  /*467d0*/  STS.U16 [R9+0x11d00], R110 ;  /* 0x011d006e09007388 */ /* 0x0003e80000000400 */
[----:B------:R1:W-:Y:S04]  /*467e0*/  STS.U16 [R9+0x12100], R59 ;  /* 0x0121003b09007388 */ /* 0x0003e80000000400 */
[----:B------:R1:W-:Y:S04]  /*467f0*/  STS.U16 [R9+0x12500], R108 ;  /* 0x0125006c09007388 */ /* 0x0003e80000000400 */
[----:B0-----:R-:W3:Y:S04]  /*46800*/  LDL.LU R107, [R1+0x261c] ;  /* 0x00261c00016b7983 */ /* 0x001ee80000300800 */
[----:B-1----:R-:W3:Y:S04]  /*46810*/  LDL.LU R133, [R1+0x2618] ;  /* 0x0026180001857983 */ /* 0x002ee80000300800 */
[----:B------:R-:W3:Y:S04]  /*46820*/  LDL.LU R69, [R1+0x2614] ;  /* 0x0026140001457983 */ /* 0x000ee80000300800 */
        /* <DEDUP_REMOVED lines=17> */
[----:B0-----:R-:W3:Y:S04]  /*46940*/  LDL.LU R117, [R1+0x25ec] ;  /* 0x0025ec0001757983 */ /* 0x001ee80000300800 */
[----:B-1----:R-:W3:Y:S04]  /*46950*/  LDL.LU R8, [R1+0x25e8] ;  /* 0x0025e80001087983 */ /* 0x002ee80000300800 */
[----:B--2---:R0:W-:Y:S04]  /*46960*/  STS.U16 [R9+0xd00], R25 ;  /* 0x000d001909007388 */ /* 0x0041e80000000400 */
[----:B------:R1:W-:Y:S04]  /*46970*/  STS.U16 [R9+0x1100], R26 ;  /* 0x0011001a09007388 */ /* 0x0003e80000000400 */
[----:B------:R2:W-:Y:S04]  /*46980*/  STS.U16 [R9+0x1500], R27 ;  /* 0x0015001b09007388 */ /* 0x0005e80000000400 */
[----:B------:R2:W-:Y:S04]  /*46990*/  STS.U16 [R9+0x1900], R28 ;  /* 0x0019001c09007388 */ /* 0x0005e80000000400 */
[----:B------:R2:W-:Y:S04]  /*469a0*/  STS.U16 [R9+0x1d00], R29 ;  /* 0x001d001d09007388 */ /* 0x0005e80000000400 */
[----:B------:R2:W-:Y:S04]  /*469b0*/  STS.U16 [R9+0x2100], R30 ;  /* 0x0021001e09007388 */ /* 0x0005e80000000400 */
[----:B0-----:R-:W3:Y:S04]  /*469c0*/  LDL.LU R25, [R1+0xb58] ;  /* 0x000b580001197983 */ /* 0x001ee80000300800 */
[----:B-1----:R-:W3:Y:S04]  /*469d0*/  LDL.LU R26, [R1+0xb40] ;  /* 0x000b4000011a7983 */ /* 0x002ee80000300800 */
[----:B--2---:R-:W2:Y:S04]  /*469e0*/  LDL.LU R27, [R1+0xb28] ;  /* 0x000b2800011b7983 */ /* 0x004ea80000300800 */
        /* <DEDUP_REMOVED lines=28> */
[----:B0-----:R-:W2:Y:S04]  /*46bb0*/  LDL.LU R43, [R1+0x974] ;  /* 0x00097400012b7983 */ /* 0x001ea80000300800 */
        /* <DEDUP_REMOVED lines=75> */
[----:B--2---:R2:W-:Y:S04]  /*47070*/  STS.U16 [R8+0x1980], R31 ;  /* 0x0019801f08007388 */ /* 0x0045e80000000400 */
[----:B0-----:R-:W3:Y:S04]  /*47080*/  LDL.LU R81, [R1+0x259c] ;  /* 0x00259c0001517983 */ /* 0x001ee80000300800 */
[----:B-1----:R-:W3:Y:S04]  /*47090*/  LDL.LU R129, [R1+0x2598] ;  /* 0x0025980001817983 */ /* 0x002ee80000300800 */
[----:B------:R-:W3:Y:S04]  /*470a0*/  LDL.LU R66, [R1+0x2594] ;  /* 0x0025940001427983 */ /* 0x000ee80000300800 */
[----:B------:R-:W3:Y:S04]  /*470b0*/  LDL.LU R115, [R1+0x2590] ;  /* 0x0025900001737983 */ /* 0x000ee80000300800 */
[----:B------:R-:W3:Y:S04]  /*470c0*/  LDL.LU R7, [R1+0x258c] ;  /* 0x00258c0001077983 */ /* 0x000ee80000300800 */
[----:B------:R0:W-:Y:S04]  /*470d0*/  STS.U16 [R8+0x1d80], R32 ;  /* 0x001d802008007388 */ /* 0x0001e80000000400 */
[----:B--2---:R-:W3:Y:S04]  /*470e0*/  LDL.LU R31, [R1+0xb54] ;  /* 0x000b5400011f7983 */ /* 0x004ee80000300800 */
        /* <DEDUP_REMOVED lines=60> */
[----:B---3--:R-:W-:Y:S04]  /*474b0*/  STS.U16 [R7+0x200], R31 ;  /* 0x0002001f07007388 */ /* 0x008fe80000000400 */
[----:B------:R-:W-:Y:S04]  /*474c0*/  STS.U16 [R7+0x600], R32 ;  /* 0x0006002007007388 */ /* 0x000fe80000000400 */
[----:B------:R-:W-:Y:S04]  /*474d0*/  STS.U16 [R7+0xa00], R33 ;  /* 0x000a002107007388 */ /* 0x000fe80000000400 */
[----:B--2---:R-:W-:Y:S04]  /*474e0*/  STS.U16 [R7+0xe00], R34 ;  /* 0x000e002207007388 */ /* 0x004fe80000000400 */
        /* <DEDUP_REMOVED lines=9> */
[----:B----4-:R-:W-:Y:S04]  /*47580*/  STS.U16 [R7+0x3600], R44 ;  /* 0x0036002c07007388 */ /* 0x010fe80000000400 */
[----:B------:R-:W-:Y:S04]  /*47590*/  STS.U16 [R7+0x3a00], R45 ;  /* 0x003a002d07007388 */ /* 0x000fe80000000400 */
[----:B------:R-:W-:Y:S04]  /*475a0*/  STS.U16 [R7+0x3e00], R46 ;  /* 0x003e002e07007388 */ /* 0x000fe80000000400 */
[----:B------:R-:W-:Y:S04]  /*475b0*/  STS.U16 [R7+0x4200], R47 ;  /* 0x0042002f07007388 */ /* 0x000fe80000000400 */
        /* <DEDUP_REMOVED lines=10> */
[----:B----4-:R-:W4:Y:S04]  /*47660*/  LDL.LU R68, [R1+0x2578] ;  /* 0x0025780001447983 */ /* 0x010f280000300800 */
[----:B------:R-:W2:Y:S04]  /*47670*/  LDL.LU R117, [R1+0x2574] ;  /* 0x0025740001757983 */ /* 0x000ea80000300800 */
[----:B------:R0:W-:Y:S04]  /*47680*/  STS.U16 [R7+0x6e00], R128 ;  /* 0x006e008007007388 */ /* 0x0001e80000000400 */
[----:B------:R1:W-:Y:S04]  /*47690*/  STS.U16 [R7+0x7200], R69 ;  /* 0x0072004507007388 */ /* 0x0003e80000000400 */
[----:B------:R1:W-:Y:S04]  /*476a0*/  STS.U16 [R7+0x7600], R118 ;  /* 0x0076007607007388 */ /* 0x0003e80000000400 */
[----:B------:R1:W-:Y:S04]  /*476b0*/  STS.U16 [R7+0x7a00], R79 ;  /* 0x007a004f07007388 */ /* 0x0003e80000000400 */
[----:B------:R1:W-:Y:S04]  /*476c0*/  STS.U16 [R7+0x7e00], R70 ;  /* 0x007e004607007388 */ /* 0x0003e80000000400 */
[----:B------:R1:W-:Y:S04]  /*476d0*/  STS.U16 [R7+0x10200], R119 ;  /* 0x0102007707007388 */ /* 0x0003e80000000400 */
[----:B0-----:R-:W3:Y:S04]  /*476e0*/  LDL.LU R128, [R1+0x2570] ;  /* 0x0025700001807983 */ /* 0x001ee80000300800 */
[----:B-1----:R-:W4:Y:S04]  /*476f0*/  LDL.LU R69, [R1+0x256c] ;  /* 0x00256c0001457983 */ /* 0x002f280000300800 */
[----:B------:R-:W2:Y:S04]  /*47700*/  LDL.LU R118, [R1+0x2568] ;  /* 0x0025680001767983 */ /* 0x000ea80000300800 */
[----:B------:R-:W3:Y:S04]  /*47710*/  LDL.LU R79, [R1+0x2564] ;  /* 0x00256400014f7983 */ /* 0x000ee80000300800 */
[----:B------:R-:W4:Y:S04]  /*47720*/  LDL.LU R70, [R1+0x2560] ;  /* 0x0025600001467983 */ /* 0x000f280000300800 */
        /* <DEDUP_REMOVED lines=25> */
[----:B------:R-:W4:Y:S04]  /*478c0*/  LDL.LU R41, [R1+0xb50] ;  /* 0x000b500001297983 */ /* 0x000f280000300800 */
[----:B------:R-:W2:Y:S04]  /*478d0*/  LDL.LU R42, [R1+0xb38] ;  /* 0x000b3800012a7983 */ /* 0x000ea80000300800 */
        /* <DEDUP_REMOVED lines=13> */
[----:B------:R-:W4:Y:S04]  /*479b0*/  LDL.LU R20, [R1+0xa68] ;  /* 0x000a680001147983 */ /* 0x000f280000300800 */
[----:B------:R-:W2:Y:S04]  /*479c0*/  LDL.LU R15, [R1+0xa4c] ;  /* 0x000a4c00010f7983 */ /* 0x000ea80000300800 */
[----:B------:R-:W3:Y:S04]  /*479d0*/  LDL.LU R125, [R1+0x2528] ;  /* 0x00252800017d7983 */ /* 0x000ee80000300800 */
[----:B------:R-:W2:Y:S04]  /*479e0*/  LDL.LU R75, [R1+0x2524] ;  /* 0x00252400014b7983 */ /* 0x000ea80000300800 */
[----:B------:R0:W-:Y:S04]  /*479f0*/  STS.U16 [R7+0x13e00], R124 ;  /* 0x013e007c07007388 */ /* 0x0001e80000000400 */
[----:B------:R1:W-:Y:S04]  /*47a00*/  STS.U16 [R7+0x14200], R76 ;  /* 0x0142004c07007388 */ /* 0x0003e80000000400 */
[----:B------:R1:W-:Y:S04]  /*47a10*/  STS.U16 [R7+0x14600], R6 ;  /* 0x0146000607007388 */ /* 0x0003e80000000400 */
[----:B0-----:R-:W2:Y:S04]  /*47a20*/  LDL.LU R124, [R1+0x2520] ;  /* 0x00252000017c7983 */ /* 0x001ea80000300800 */
[----:B-1----:R-:W4:Y:S04]  /*47a30*/  LDL.LU R76, [R1+0x251c] ;  /* 0x00251c00014c7983 */ /* 0x002f280000300800 */
[----:B------:R-:W4:Y:S04]  /*47a40*/  LDL.LU R6, [R1+0x2518] ;  /* 0x0025180001067983 */ /* 0x000f280000300800 */
        /* <DEDUP_REMOVED lines=15> */
[----:B----4-:R0:W-:Y:S04]  /*47b40*/  STS.U16 [R6+0x2e80], R76 ;  /* 0x002e804c06007388 */ /* 0x0101e80000000400 */
[----:B---3--:R1:W-:Y:S04]  /*47b50*/  STS.U16 [R6+0x3280], R125 ;  /* 0x0032807d06007388 */ /* 0x0083e80000000400 */
[----:B------:R3:W-:Y:S04]  /*47b60*/  STS.U16 [R6+0x3680], R77 ;  /* 0x0036804d06007388 */ /* 0x0007e80000000400 */
[----:B------:R4:W-:Y:S04]  /*47b70*/  STS.U16 [R6+0x3a80], R126 ;  /* 0x003a807e06007388 */ /* 0x0009e80000000400 */
[----:B------:R2:W-:Y:S04]  /*47b80*/  STS.U16 [R6+0x3e80], R78 ;  /* 0x003e804e06007388 */ /* 0x0005e80000000400 */
[----:B------:R2:W-:Y:S04]  /*47b90*/  STS.U16 [R6+0x4280], R127 ;  /* 0x0042807f06007388 */ /* 0x0005e80000000400 */
[----:B0-----:R-:W2:Y:S04]  /*47ba0*/  LDL.LU R76, [R1+0x2514] ;  /* 0x00251400014c7983 */ /* 0x001ea80000300800 */
[----:B-1----:R-:W2:Y:S04]  /*47bb0*/  LDL.LU R125, [R1+0x2510] ;  /* 0x00251000017d7983 */ /* 0x002ea80000300800 */
[----:B---3--:R-:W3:Y:S04]  /*47bc0*/  LDL.LU R77, [R1+0x250c] ;  /* 0x00250c00014d7983 */ /* 0x008ee80000300800 */
[----:B----4-:R-:W4:Y:S04]  /*47bd0*/  LDL.LU R126, [R1+0x2508] ;  /* 0x00250800017e7983 */ /* 0x010f280000300800 */
[----:B--2---:R-:W2:Y:S04]  /*47be0*/  LDL.LU R78, [R1+0x2504] ;  /* 0x00250400014e7983 */ /* 0x004ea80000300800 */
[----:B------:R-:W3:Y:S04]  /*47bf0*/  LDL.LU R127, [R1+0x2500] ;  /* 0x00250000017f7983 */ /* 0x000ee80000300800 */
[----:B------:R0:W-:Y:S04]  /*47c00*/  STS.U16 [R6+0x4680], R79 ;  /* 0x0046804f06007388 */ /* 0x0001e80000000400 */
[----:B------:R1:W-:Y:S04]  /*47c10*/  STS.U16 [R6+0x4a80], R128 ;  /* 0x004a808006007388 */ /* 0x0003e80000000400 */
[----:B------:R1:W-:Y:S04]  /*47c20*/  STS.U16 [R6+0x4e80], R80 ;  /* 0x004e805006007388 */ /* 0x0003e80000000400 */
[----:B------:R1:W-:Y:S04]  /*47c30*/  STS.U16 [R6+0x5280], R129 ;  /* 0x0052808106007388 */ /* 0x0003e80000000400 */
[----:B------:R1:W-:Y:S04]  /*47c40*/  STS.U16 [R6+0x5680], R81 ;  /* 0x0056805106007388 */ /* 0x0003e80000000400 */
[----:B------:R1:W-:Y:S04]  /*47c50*/  STS.U16 [R6+0x5a80], R130 ;  /* 0x005a808206007388 */ /* 0x0003e80000000400 */
[----:B0-----:R-:W2:Y:S04]  /*47c60*/  LDL.LU R79, [R1+0x24fc] ;  /* 0x0024fc00014f7983 */ /* 0x001ea80000300800 */
[----:B-1----:R-:W4:Y:S04]  /*47c70*/  LDL.LU R128, [R1+0x24f8] ;  /* 0x0024f80001807983 */ /* 0x002f280000300800 */
[----:B------:R-:W2:Y:S04]  /*47c80*/  LDL.LU R80, [R1+0x24f4] ;  /* 0x0024f40001507983 */ /* 0x000ea80000300800 */
[----:B------:R-:W3:Y:S04]  /*47c90*/  LDL.LU R129, [R1+0x24f0] ;  /* 0x0024f00001817983 */ /* 0x000ee80000300800 */
[----:B------:R-:W2:Y:S04]  /*47ca0*/  LDL.LU R81, [R1+0x24ec] ;  /* 0x0024ec0001517983 */ /* 0x000ea80000300800 */
[----:B------:R-:W4:Y:S04]  /*47cb0*/  LDL.LU R130, [R1+0x24e8] ;  /* 0x0024e80001827983 */ /* 0x000f280000300800 */
[----:B------:R0:W-:Y:S04]  /*47cc0*/  STS.U16 [R6+0x5e80], R82 ;  /* 0x005e805206007388 */ /* 0x0001e80000000400 */
[----:B------:R1:W-:Y:S04]  /*47cd0*/  STS.U16 [R6+0x6280], R131 ;  /* 0x0062808306007388 */ /* 0x0003e80000000400 */
[----:B------:R1:W-:Y:S04]  /*47ce0*/  STS.U16 [R6+0x6680], R83 ;  /* 0x0066805306007388 */ /* 0x0003e80000000400 */
[----:B------:R1:W-:Y:S04]  /*47cf0*/  STS.U16 [R6+0x6a80], R132 ;  /* 0x006a808406007388 */ /* 0x0003e80000000400 */
[----:B------:R1:W-:Y:S04]  /*47d00*/  STS.U16 [R6+0x6e80], R84 ;  /* 0x006e805406007388 */ /* 0x0003e80000000400 */
[----:B------:R1:W-:Y:S04]  /*47d10*/  STS.U16 [R6+0x7280], R133 ;  /* 0x0072808506007388 */ /* 0x0003e80000000400 */
[----:B0-----:R-:W2:Y:S04]  /*47d20*/  LDL.LU R82, [R1+0x24e4] ;  /* 0x0024e40001527983 */ /* 0x001ea80000300800 */
[----:B-1----:R-:W3:Y:S04]  /*47d30*/  LDL.LU R131, [R1+0x24e0] ;  /* 0x0024e00001837983 */ /* 0x002ee80000300800 */
[----:B------:R-:W2:Y:S04]  /*47d40*/  LDL.LU R83, [R1+0x24dc] ;  /* 0x0024dc0001537983 */ /* 0x000ea80000300800 */
[----:B------:R-:W4:Y:S04]  /*47d50*/  LDL.LU R132, [R1+0x24d8] ;  /* 0x0024d80001847983 */ /* 0x000f280000300800 */
[----:B------:R-:W2:Y:S04]  /*47d60*/  LDL.LU R84, [R1+0x24d4] ;  /* 0x0024d40001547983 */ /* 0x000ea80000300800 */
[----:B------:R-:W3:Y:S04]  /*47d70*/  LDL.LU R133, [R1+0x24d0] ;  /* 0x0024d00001857983 */ /* 0x000ee80000300800 */
        /* <DEDUP_REMOVED lines=9> */
[----:B------:R-:W4:Y:S04]  /*47e10*/  LDL.LU R5, [R1+0x24bc] ;  /* 0x0024bc0001057983 */ /* 0x000f280000300800 */
[----:B------:R0:W-:Y:S04]  /*47e20*/  STS.U16 [R6+0x10a80], R4 ;  /* 0x010a800406007388 */ /* 0x0001e80000000400 */
[----:B0-----:R-:W2:Y:S04]  /*47e30*/  LDL.LU R4, [R1+0x24b8] ;  /* 0x0024b80001047983 */ /* 0x001ea80000300800 */
[----:B------:R-:W-:Y:S04]  /*47e40*/  STL [R1+0x2000], R6 ;  /* 0x0020000601007387 */ /* 0x000fe80000100800 */
[----:B------:R0:W-:Y:S04]  /*47e50*/  STS.U16 [R6+0x2680], R20 ;  /* 0x0026801406007388 */ /* 0x0001e80000000400 */
[----:B------:R1:W-:Y:S04]  /*47e60*/  STS.U16 [R6+0x2a80], R15 ;  /* 0x002a800f06007388 */ /* 0x0003e80000000400 */
[----:B------:R3:W-:Y:S04]  /*47e70*/  STS.U16 [R6+0x280], R41 ;  /* 0x0002802906007388 */ /* 0x0007e80000000400 */
[----:B------:R-:W-:Y:S04]  /*47e80*/  STS.U16 [R6+0x680], R42 ;  /* 0x0006802a06007388 */ /* 0x000fe80000000400 */
[----:B------:R2:W-:Y:S04]  /*47e90*/  STS.U16 [R6+0xa80], R43 ;  /* 0x000a802b06007388 */ /* 0x0005e80000000400 */
[----:B------:R-:W-:Y:S04]  /*47ea0*/  STS.U16 [R6+0xe80], R44 ;  /* 0x000e802c06007388 */ /* 0x000fe80000000400 */
[----:B------:R2:W-:Y:S04]  /*47eb0*/  STS.U16 [R6+0x1280], R45 ;  /* 0x0012802d06007388 */ /* 0x0005e80000000400 */
[----:B------:R-:W-:Y:S04]  /*47ec0*/  STS.U16 [R6+0x1680], R46 ;  /* 0x0016802e06007388 */ /* 0x000fe80000000400 */
[----:B------:R2:W-:Y:S04]  /*47ed0*/  STS.U16 [R6+0x1a80], R47 ;  /* 0x001a802f06007388 */ /* 0x0005e80000000400 */
        /* <DEDUP_REMOVED lines=31> */
[----:B----4-:R-:W-:Y:S04]  /*480d0*/  STL [R1+0x2004], R5 ;  /* 0x0020040501007387 */ /* 0x010fe80000100800 */
        /* <DEDUP_REMOVED lines=8> */
[----:B-1----:R-:W4:Y:S04]  /*48160*/  LDL.LU R15, [R1+0x64c] ;  /* 0x00064c00010f7983 */ /* 0x002f280000300800 */
[----:B------:R-:W4:Y:S04]  /*48170*/  LDL.LU.64 R24, [R1+0x400] ;  /* 0x0004000001187983 */ /* 0x000f280000300a00 */
[----:B------:R-:W4:Y:S04]  /*48180*/  LDL.LU.64 R26, [R1+0x408] ;  /* 0x00040800011a7983 */ /* 0x000f280000300a00 */
[----:B------:R-:W4:Y:S04]  /*48190*/  LDL.LU.64 R28, [R1+0x410] ;  /* 0x00041000011c7983 */ /* 0x000f280000300a00 */
[----:B------:R-:W4:Y:S04]  /*481a0*/  LDL.LU.64 R30, [R1+0x418] ;  /* 0x00041800011e7983 */ /* 0x000f280000300a00 */
[----:B------:R-:W4:Y:S04]  /*481b0*/  LDL.LU.64 R32, [R1+0x420] ;  /* 0x0004200001207983 */ /* 0x000f280000300a00 */
[----:B------:R-:W4:Y:S04]  /*481c0*/  LDL.LU.64 R34, [R1+0x428] ;  /* 0x0004280001227983 */ /* 0x000f280000300a00 */
[----:B------:R-:W4:Y:S04]  /*481d0*/  LDL.LU.64 R36, [R1+0x430] ;  /* 0x0004300001247983 */ /* 0x000f280000300a00 */
[----:B------:R-:W4:Y:S04]  /*481e0*/  LDL.LU.64 R38, [R1+0x438] ;  /* 0x0004380001267983 */ /* 0x000f280000300a00 */
[----:B---3--:R-:W-:Y:S04]  /*481f0*/  STS.U16 [R5+0x300], R135 ;  /* 0x0003008705007388 */ /* 0x008fe80000000400 */
        /* <DEDUP_REMOVED lines=63> */
[----:B------:R-:W3:Y:S04]  /*485f0*/  LDL.LU.64 R40, [R1+0x440] ;  /* 0x0004400001287983 */ /* 0x000ee80000300a00 */
        /* <DEDUP_REMOVED lines=26> */
[----:B------:R-:W-:Y:S04]  /*487a0*/  STS.U16 [R4+0x6780], R61 ;  /* 0x0067803d04007388 */ /* 0x000fe80000000400 */
[----:B------:R-:W3:Y:S04]  /*487b0*/  LDL.LU.64 R44, [R1+0x450] ;  /* 0x00045000012c7983 */ /* 0x000ee80000300a00 */
[----:B------:R0:W-:Y:S04]  /*487c0*/  STS.U16 [R4+0x11780], R49 ;  /* 0x0117803104007388 */ /* 0x0001e80000000400 */
[----:B------:R-:W3:Y:S04]  /*487d0*/  LDL.LU.64 R46, [R1+0x458] ;  /* 0x00045800012e7983 */ /* 0x000ee80000300a00 */
[----:B------:R-:W-:Y:S04]  /*487e0*/  STS.U16 [R4+0x10f80], R51 ;  /* 0x010f803304007388 */ /* 0x000fe80000000400 */
[----:B------:R1:W-:Y:S04]  /*487f0*/  STS.U16 [R4+0x11380], R50 ;  /* 0x0113803204007388 */ /* 0x0003e80000000400 */
[----:B------:R-:W-:Y:S04]  /*48800*/  STS.U16 [R4+0x10780], R53 ;  /* 0x0107803504007388 */ /* 0x000fe80000000400 */
[----:B------:R2:W-:Y:S04]  /*48810*/  STS.U16 [R4+0x10b80], R52 ;  /* 0x010b803404007388 */ /* 0x0005e80000000400 */
[----:B------:R-:W-:Y:S04]  /*48820*/  STS.U16 [R4+0x7f80], R55 ;  /* 0x007f803704007388 */ /* 0x000fe80000000400 */
[----:B------:R4:W-:Y:S04]  /*48830*/  STS.U16 [R4+0x10380], R54 ;  /* 0x0103803604007388 */ /* 0x0009e80000000400 */
[----:B0-----:R-:W3:Y:S04]  /*48840*/  LDL.LU.64 R48, [R1+0x460] ;  /* 0x0004600001307983 */ /* 0x001ee80000300a00 */
[----:B------:R-:W-:Y:S04]  /*48850*/  STS.U16 [R4+0x7780], R57 ;  /* 0x0077803904007388 */ /* 0x000fe80000000400 */
[----:B------:R0:W-:Y:S04]  /*48860*/  STS.U16 [R4+0x7b80], R56 ;  /* 0x007b803804007388 */ /* 0x0001e80000000400 */
[----:B-1----:R-:W3:Y:S04]  /*48870*/  LDL.LU.64 R50, [R1+0x468] ;  /* 0x0004680001327983 */ /* 0x002ee80000300a00 */
[----:B------:R-:W-:Y:S04]  /*48880*/  STS.U16 [R4+0x6f80], R59 ;  /* 0x006f803b04007388 */ /* 0x000fe80000000400 */
[----:B--2---:R-:W3:Y:S04]  /*48890*/  LDL.LU.64 R52, [R1+0x470] ;  /* 0x0004700001347983 */ /* 0x004ee80000300a00 */
[----:B------:R1:W-:Y:S04]  /*488a0*/  STS.U16 [R4+0x7380], R58 ;  /* 0x0073803a04007388 */ /* 0x0003e80000000400 */
[----:B----4-:R-:W3:Y:S04]  /*488b0*/  LDL.LU.64 R54, [R1+0x478] ;  /* 0x0004780001367983 */ /* 0x010ee80000300a00 */
[----:B------:R2:W-:Y:S04]  /*488c0*/  STS.U16 [R4+0x6b80], R60 ;  /* 0x006b803c04007388 */ /* 0x0005e80000000400 */
[----:B0-----:R-:W3:Y:S04]  /*488d0*/  LDL.LU.64 R56, [R1+0x480] ;  /* 0x0004800001387983 */ /* 0x001ee80000300a00 */
[----:B-1----:R-:W3:Y:S04]  /*488e0*/  LDL.LU.64 R58, [R1+0x488] ;  /* 0x00048800013a7983 */ /* 0x002ee80000300a00 */
[----:B--2---:R-:W3:Y:S04]  /*488f0*/  LDL.LU.64 R60, [R1+0x490] ;  /* 0x00049000013c7983 */ /* 0x004ee80000300a00 */
[----:B------:R-:W3:Y:S04]  /*48900*/  LDL.LU.64 R62, [R1+0x498] ;  /* 0x00049800013e7983 */ /* 0x000ee80000300a00 */
        /* <DEDUP_REMOVED lines=44> */
[----:B------:R0:W-:Y:S04]  /*48bd0*/  STS.U16 [R4+0x13f80], R153 ;  /* 0x013f809904007388 */ /* 0x0001e80000000400 */
[----:B0-----:R-:W2:Y:S04]  /*48be0*/  LDL.LU R153, [R1+0x24b4] ;  /* 0x0024b40001997983 */ /* 0x001ea80000300800 */
        /* <DEDUP_REMOVED lines=14> */
[----:B------:R-:W-:Y:S01]  /*48cd0*/  STS.U16 [R4+0x17b80], R156 ;  /* 0x017b809c04007388 */ /* 0x000fe20000000400 */
[----:B------:R-:W-:-:S03]  /*48ce0*/  MOV R17, UR5 ;  /* 0x0000000500117c02 */ /* 0x000fc60008000f00 */
[----:B------:R-:W-:Y:S04]  /*48cf0*/  STS.U16 [R4+0x11b80], R23 ;  /* 0x011b801704007388 */ /* 0x000fe80000000400 */
[----:B------:R-:W-:Y:S04]  /*48d00*/  STS.U16 [R4+0x11f80], R3 ;  /* 0x011f800304007388 */ /* 0x000fe80000000400 */
[----:B------:R-:W-:Y:S04]  /*48d10*/  STS.U16 [R4+0x12380], R16 ;  /* 0x0123801004007388 */ /* 0x000fe80000000400 */
[----:B------:R-:W-:Y:S04]  /*48d20*/  STS.U16 [R4+0x12780], R21 ;  /* 0x0127801504007388 */ /* 0x000fe80000000400 */
[----:B------:R-:W-:Y:S04]  /*48d30*/  STS.U16 [R4+0x12b80], R11 ;  /* 0x012b800b04007388 */ /* 0x000fe80000000400 */
[----:B------:R-:W-:Y:S04]  /*48d40*/  STS.U16 [R4+0x12f80], R19 ;  /* 0x012f801304007388 */ /* 0x000fe80000000400 */
[----:B------:R1:W-:Y:S04]  /*48d50*/  STS.U16 [R4+0x13380], R14 ;  /* 0x0133800e04007388 */ /* 0x0003e80000000400 */
[----:B------:R4:W-:Y:S04]  /*48d60*/  STS.U16 [R4+0x13780], R20 ;  /* 0x0137801404007388 */ /* 0x0009e80000000400 */
[----:B------:R4:W-:Y:S04]  /*48d70*/  STS.U16 [R4+0x13b80], R15 ;  /* 0x013b800f04007388 */ /* 0x0009e80000000400 */
[----:B--2---:R2:W-:Y:S01]  /*48d80*/  STS.U16 [R4+0x17f80], R153 ;  /* 0x017f809904007388 */ /* 0x0045e20000000400 */
[----:B------:R0:W-:Y:S06]  /*48d90*/  MEMBAR.ALL.CTA ;  /* 0x0000000000007992 */ /* 0x0001ec0000008000 */
[----:B0-----:R-:W0:Y:S01]  /*48da0*/  FENCE.VIEW.ASYNC.S ;  /* 0x00000000000073c6 */ /* 0x001e220000000000 */
[----:B------:R-:W-:Y:S01]  /*48db0*/  MOV R18, UR4 ;  /* 0x0000000400127c02 */ /* 0x000fe20008000f00 */
[----:B------:R-:W-:Y:S01]  /*48dc0*/  UMOV UR8, UR32 ;  /* 0x0000002000087c82 */ /* 0x000fe20008000000 */
[----:B------:R-:W-:Y:S01]  /*48dd0*/  UMOV UR9, UR33 ;  /* 0x0000002100097c82 */ /* 0x000fe20008000000 */
[----:B------:R-:W-:-:S02]  /*48de0*/  UIADD3.64 UR48, UR36, 0x100, URZ ;  /* 0x0000010024307897 */ /* 0x000fc4000fffe03f */
[----:B------:R-:W-:Y:S01]  /*48df0*/  UIADD3.64 UR50, UR38, 0x4, URZ ;  /* 0x0000000426327897 */ /* 0x000fe2000fffe03f */
[----:B------:R-:W-:Y:S02]  /*48e00*/  MOV R22, UR41 ;  /* 0x0000002900167c02 */ /* 0x000fe40008000f00 */
[----:B------:R-:W-:Y:S01]  /*48e10*/  MOV R13, UR40 ;  /* 0x00000028000d7c02 */ /* 0x000fe20008000f00 */
[----:B------:R-:W3:Y:S01]  /*48e20*/  LDL.LU R2, [R1+0x24b0] ;  /* 0x0024b00001027983 */ /* 0x000ee20000300800 */
[----:B0-----:R-:W-:Y:S06]  /*48e30*/  BAR.SYNC.DEFER_BLOCKING 0x0 ;  /* 0x0000000000007b1d */ /* 0x001fec0000010000 */
[----:B------:R-:W-:Y:S01]  /*48e40*/  UMOV UR4, UR34 ;  /* 0x0000002200047c82 */ /* 0x000fe20008000000 */
[----:B------:R-:W-:Y:S01]  /*48e50*/  UMOV UR5, UR35 ;  /* 0x0000002300057c82 */ /* 0x000fe20008000000 */
[----:B------:R-:W-:Y:S01]  /*48e60*/  UMOV UR16, UR48 ;  /* 0x0000003000107c82 */ /* 0x000fe20008000000 */
[----:B------:R-:W-:Y:S01]  /*48e70*/  UMOV UR17, UR49 ;  /* 0x0000003100117c82 */ /* 0x000fe20008000000 */
[----:B------:R-:W-:Y:S01]  /*48e80*/  UMOV UR6, UR50 ;  /* 0x0000003200067c82 */ /* 0x000fe20008000000 */
[----:B------:R-:W-:Y:S01]  /*48e90*/  UMOV UR7, UR51 ;  /* 0x0000003300077c82 */ /* 0x000fe20008000000 */
[----:B------:R-:W-:Y:S01]  /*48ea0*/  UIADD3.64 UR40, UR36, 0x200, URZ ;  /* 0x0000020024287897 */ /* 0x000fe2000fffe03f */
[----:B-1----:R-:W3:Y:S04]  /*48eb0*/  LDL.LU R14, [R1+0x1f60] ;  /* 0x001f6000010e7983 */ /* 0x002ee80000300800 */
[----:B----4-:R-:W4:Y:S04]  /*48ec0*/  LDL.LU R20, [R1+0x1f5c] ;  /* 0x001f5c0001147983 */ /* 0x010f280000300800 */
[----:B------:R-:W4:Y:S04]  /*48ed0*/  LDL.LU R15, [R1+0x1f68] ;  /* 0x001f6800010f7983 */ /* 0x000f280000300800 */
[----:B--2---:R-:W2:Y:S01]  /*48ee0*/  LDL.LU R153, [R1+0x1f64] ;  /* 0x001f640001997983 */ /* 0x004ea20000300800 */
[----:B---3--:R-:W-:-:S06]  /*48ef0*/  WARPGROUP.ARRIVE ;  /* 0x00000000000079c5 */ /* 0x008fcc0000000000 */
[----:B------:R-:W-:Y:S01]  /*48f00*/  HGMMA.64x256x16.F32 R24, gdesc[UR32].tnspA, R24, gsb0 ;  /* 0x23e00000201879f0 */ /* 0x000fe20008000818 */
[----:B------:R-:W-:Y:S02]  /*48f10*/  UIADD3.64 UR32, UR36, 0x80, URZ ;  /* 0x0000008024207897 */ /* 0x000fe4000fffe03f */
[----:B------:R-:W-:Y:S01]  /*48f20*/  UIADD3.64 UR34, UR38, 0x2, URZ ;  /* 0x0000000226227897 */ /* 0x000fe2000fffe03f */
[----:B------:R-:W-:Y:S02]  /*48f30*/  WARPGROUP.DEPBAR.LE gsb0, 0x0 ;  /* 0x00008000000079c5 */ /* 0x000fe40000010000 */
[----:B------:R-:W-:-:S15]  /*48f40*/  WARPGROUP.ARRIVE ;  /* 0x00000000000079c5 */ /* 0x000fde0000000000 */
[----:B------:R-:W-:-:S07]  /*48f50*/  NOP ;  /* 0x0000000000007918 */ /* 0x000fce0000000000 */
[----:B------:R-:W-:Y:S03]  /*48f60*/  HGMMA.64x256x16.F32 R24, gdesc[UR36].tnspA, R24, gsb0 ;  /* 0x23e00000241879f0 */ /* 0x000fe60008000818 */
[----:B------:R-:W-:Y:S02]  /*48f70*/  WARPGROUP.DEPBAR.LE gsb0, 0x0 ;  /* 0x00008000000079c5 */ /* 0x000fe40000010000 */
[----:B------:R-:W-:-:S15]  /*48f80*/  WARPGROUP.ARRIVE ;  /* 0x00000000000079c5 */ /* 0x000fde0000000000 */
[----:B------:R-:W-:-:S08]  /*48f90*/  NOP ;  /* 0x0000000000007918 */ /* 0x000fd00000000000 */
[----:B------:R-:W-:Y:S03]  /*48fa0*/  HGMMA.64x256x16.F32 R24, gdesc[UR32].tnspA, R24, gsb0 ;  /* 0x23e00000201879f0 */ /* 0x000fe60008000818 */
[----:B------:R-:W-:Y:S02]  /*48fb0*/  WARPGROUP.DEPBAR.LE gsb0, 0x0 ;  /* 0x00008000000079c5 */ /* 0x000fe40000010000 */
[----:B------:R-:W-:-:S15]  /*48fc0*/  WARPGROUP.ARRIVE ;  /* 0x00000000000079c5 */ /* 0x000fde0000000000 */
[----:B------:R-:W-:-:S08]  /*48fd0*/  NOP ;  /* 0x0000000000007918 */ /* 0x000fd00000000000 */
[----:B------:R-:W-:Y:S01]  /*48fe0*/  HGMMA.64x256x16.F32 R24, gdesc[UR48].tnspA, R24, gsb0 ;  /* 0x23e00000301879f0 */ /* 0x000fe20008000818 */
[----:B------:R-:W-:Y:S02]  /*48ff0*/  UIADD3.64 UR48, UR36, 0x180, URZ ;  /* 0x0000018024307897 */ /* 0x000fe4000fffe03f */
[----:B------:R-:W-:-:S07]  /*49000*/  UIADD3.64 UR50, UR38, 0x7fe, URZ ;  /* 0x000007fe26327897 */ /* 0x000fce000fffe03f */
[----:B------:R-:W-:Y:S01]  /*49010*/  UMOV UR42, UR50 ;  /* 0x00000032002a7c82 */ /* 0x000fe20008000000 */
[----:B------:R-:W-:Y:S01]  /*49020*/  UMOV UR43, UR51 ;  /* 0x00000033002b7c82 */ /* 0x000fe20008000000 */
[----:B------:R-:W-:Y:S02]  /*49030*/  MOV R23, UR42 ;  /* 0x0000002a00177c02 */ /* 0x000fe40008000f00 */
[----:B------:R-:W-:Y:S01]  /*49040*/  MOV R155, UR43 ;  /* 0x0000002b009b7c02 */ /* 0x000fe20008000f00 */
[----:B------:R-:W-:Y:S01]  /*49050*/  UIADD3.64 UR42, UR38, 0x800, URZ ;  /* 0x00000800262a7897 */ /* 0x000fe2000fffe03f */
[----:B------:R-:W-:Y:S02]  /*49060*/  WARPGROUP.DEPBAR.LE gsb0, 0x0 ;  /* 0x00008000000079c5 */ /* 0x000fe40000010000 */
[----:B------:R-:W-:-:S10]  /*49070*/  WARPGROUP.ARRIVE ;  /* 0x00000000000079c5 */ /* 0x000fd40000000000 */
[----:B------:R-:W-:Y:S01]  /*49080*/  HGMMA.64x256x16.F32 R24, gdesc[UR48].tnspA, R24, gsb0 ;  /* 0x23e00000301879f0 */ /* 0x000fe20008000818 */
[----:B------:R-:W-:Y:S01]  /*49090*/  UMOV UR20, UR48 ;  /* 0x0000003000147c82 */ /* 0x000fe20008000000 */
[----:B------:R-:W-:Y:S01]  /*490a0*/  UMOV UR21, UR49 ;  /* 0x0000003100157c82 */ /* 0x000fe20008000000 */
[----:B------:R-:W-:Y:S02]  /*490b0*/  UIADD3.64 UR48, UR36, 0x280, URZ ;  /* 0x0000028024307897 */ /* 0x000fe4000fffe03f */
[----:B------:R-:W-:Y:S01]  /*490c0*/  UIADD3.64 UR50, UR38, 0x802, URZ ;  /* 0x0000080226327897 */ /* 0x000fe2000fffe03f */
[----:B------:R-:W-:Y:S02]  /*490d0*/  WARPGROUP.DEPBAR.LE gsb0, 0x0 ;  /* 0x00008000000079c5 */ /* 0x000fe40000010000 */
[----:B------:R-:W-:-:S15]  /*490e0*/  WARPGROUP.ARRIVE ;  /* 0x00000000000079c5 */ /* 0x000fde0000000000 */
[----:B------:R-:W-:-:S05]  /*490f0*/  NOP ;  /* 0x0000000000007918 */ /* 0x000fca0000000000 */
[----:B------:R-:W-:Y:S01]  /*49100*/  HGMMA.64x256x16.F32 R24, gdesc[UR40].tnspA, R24, gsb0 ;  /* 0x23e00000281879f0 */ /* 0x000fe20008000818 */
[----:B------:R-:W-:Y:S01]  /*49110*/  UMOV UR24, UR40 ;  /* 0x0000002800187c82 */ /* 0x000fe20008000000 */
[----:B------:R-:W-:Y:S01]  /*49120*/  UMOV UR25, UR41 ;  /* 0x0000002900197c82 */ /* 0x000fe20008000000 */
[----:B------:R-:W-:Y:S01]  /*49130*/  UMOV UR46, UR42 ;  /* 0x0000002a002e7c82 */ /* 0x000fe20008000000 */
[----:B------:R-:W-:Y:S01]  /*49140*/  UMOV UR47, UR43 ;  /* 0x0000002b002f7c82 */ /* 0x000fe20008000000 */
[----:B------:R-:W-:Y:S02]  /*49150*/  UIADD3.64 UR40, UR36, 0x300, URZ ;  /* 0x0000030024287897 */ /* 0x000fe4000fffe03f */
[----:B------:R-:W-:Y:S01]  /*49160*/  UIADD3.64 UR42, UR38, 0x804, URZ ;  /* 0x00000804262a7897 */ /* 0x000fe2000fffe03f */
[----:B------:R-:W-:Y:S02]  /*49170*/  WARPGROUP.DEPBAR.LE gsb0, 0x0 ;  /* 0x00008000000079c5 */ /* 0x000fe40000010000 */
[----:B------:R-:W-:-:S15]  /*49180*/  WARPGROUP.ARRIVE ;  /* 0x00000000000079c5 */ /* 0x000fde0000000000 */
[----:B------:R-:W-:-:S03]  /*49190*/  NOP ;  /* 0x0000000000007918 */ /* 0x000fc60000000000 */
[----:B------:R-:W-:Y:S01]  /*491a0*/  HGMMA.64x256x16.F32 R24, gdesc[UR48].tnspA, R24, gsb0 ;  /* 0x23e00000301879f0 */ /* 0x000fe20008000818 */
[----:B------:R-:W-:Y:S02]  /*491b0*/  STL [R1+0x2008], R4 ;  /* 0x0020080401007387 */ /* 0x000fe40000100800 */
[----:B------:R-:W-:Y:S02]  /*491c0*/  WARPGROUP.DEPBAR.LE gsb0, 0x0 ;  /* 0x00008000000079c5 */ /* 0x000fe40000010000 */
[----:B------:R-:W-:-:S15]  /*491d0*/  WARPGROUP.ARRIVE ;  /* 0x00000000000079c5 */ /* 0x000fde0000000000 */
[----:B------:R-:W-:-:S08]  /*491e0*/  NOP ;  /* 0x0000000000007918 */ /* 0x000fd00000000000 */
[----:B------:R-:W-:Y:S03]  /*491f0*/  HGMMA.64x256x16.F32 R24, gdesc[UR40].tnspA, R24, gsb0 ;  /* 0x23e00000281879f0 */ /* 0x000fe60008000818 */
[----:B------:R-:W-:Y:S02]  /*49200*/  WARPGROUP.DEPBAR.LE gsb0, 0x0 ;  /* 0x00008000000079c5 */ /* 0x000fe40000010000 */
        /* <DEDUP_REMOVED lines=63> */
[----:B------:R0:W-:Y:S01]  /*49600*/  STL.64 [R1+0x5f8], R150 ;  /* 0x0005f89601007387 */ /* 0x0001e20000100a00 */
[----:B------:R-:W-:-:S02]  /*49610*/  IMAD.MOV.U32 R192, RZ, RZ, R48 ;  /* 0x000000ffffc07224 */ /* 0x000fc400078e0030 */
[----:B------:R-:W-:Y:S02]  /*49620*/  IMAD.MOV.U32 R201, RZ, RZ, R46 ;  /* 0x000000ffffc97224 */ /* 0x000fe400078e002e */
[----:B------:R-:W-:Y:S02]  /*49630*/  IMAD.MOV.U32 R200, RZ, RZ, R44 ;  /* 0x000000ffffc87224 */ /* 0x000fe400078e002c */
[----:B------:R-:W-:Y:S02]  /*49640*/  IMAD.MOV.U32 R209, RZ, RZ, R42 ;  /* 0x000000ffffd17224 */ /* 0x000fe400078e002a */
[----:B------:R-:W-:Y:S02]  /*49650*/  IMAD.MOV.U32 R208, RZ, RZ, R40 ;  /* 0x000000ffffd07224 */ /* 0x000fe400078e0028 */
[----:B------:R-:W-:Y:S01]  /*49660*/  IMAD.MOV.U32 R217, RZ, RZ, R38 ;  /* 0x000000ffffd97224 */ /* 0x000fe200078e0026 */
[----:B0-----:R-:W3:Y:S04]  /*49670*/  LDL.LU R151, [R1+0x24ac] ;  /* 0x0024ac0001977983 */ /* 0x001ee80000300800 */
[----:B------:R-:W3:Y:S04]  /*49680*/  LDL.LU R48, [R1+0x24a8] ;  /* 0x0024a80001307983 */ /* 0x000ee80000300800 */
[----:B------:R-:W3:Y:S04]  /*49690*/  LDL.LU.64 R46, [R1+0x24a0] ;  /* 0x0024a000012e7983 */ /* 0x000ee80000300a00 */
[----:B------:R-:W3:Y:S04]  /*496a0*/  LDL.LU.64 R44, [R1+0x2498] ;  /* 0x00249800012c7983 */ /* 0x000ee80000300a00 */
[----:B------:R-:W3:Y:S04]  /*496b0*/  LDL.LU.64 R42, [R1+0x2490] ;  /* 0x00249000012a7983 */ /* 0x000ee80000300a00 */
[----:B------:R-:W3:Y:S01]  /*496c0*/  LDL.LU.64 R40, [R1+0x2488] ;  /* 0x0024880001287983 */ /* 0x000ee20000300a00 */
[----:B------:R-:W-:-:S03]  /*496d0*/  IMAD.MOV.U32 R216, RZ, RZ, R36 ;  /* 0x000000ffffd87224 */ /* 0x000fc600078e0024 */
[----:B------:R-:W3:Y:S01]  /*496e0*/  LDL.LU.64 R38, [R1+0x2480] ;  /* 0x0024800001267983 */ /* 0x000ee20000300a00 */
[----:B------:R-:W-:-:S03]  /*496f0*/  IMAD.MOV.U32 R225, RZ, RZ, R34 ;  /* 0x000000ffffe17224 */ /* 0x000fc600078e0022 */
[----:B------:R-:W3:Y:S01]  /*49700*/  LDL.LU.64 R36, [R1+0x2478] ;  /* 0x0024780001247983 */ /* 0x000ee20000300a00 */
[----:B------:R-:W-:-:S03]  /*49710*/  IMAD.MOV.U32 R224, RZ, RZ, R32 ;  /* 0x000000ffffe07224 */ /* 0x000fc600078e0020 */
[----:B------:R-:W3:Y:S01]  /*49720*/  LDL.LU.64 R34, [R1+0x2470] ;  /* 0x0024700001227983 */ /* 0x000ee20000300a00 */
[----:B------:R-:W-:-:S03]  /*49730*/  IMAD.MOV.U32 R233, RZ, RZ, R30 ;  /* 0x000000ffffe97224 */ /* 0x000fc600078e001e */
[----:B------:R-:W3:Y:S01]  /*49740*/  LDL.LU.64 R32, [R1+0x2468] ;  /* 0x0024680001207983 */ /* 0x000ee20000300a00 */
[----:B------:R-:W-:Y:S02]  /*49750*/  IMAD.MOV.U32 R252, RZ, RZ, R29 ;  /* 0x000000fffffc7224 */ /* 0x000fe400078e001d */
[----:B------:R-:W-:Y:S01]  /*49760*/  IMAD.MOV.U32 R232, RZ, RZ, R28 ;  /* 0x000000ffffe87224 */ /* 0x000fe200078e001c */
[----:B------:R-:W3:Y:S01]  /*49770*/  LDL.LU.64 R30, [R1+0x2460] ;  /* 0x00246000011e7983 */ /* 0x000ee20000300a00 */
[----:B------:R-:W-:Y:S02]  /*49780*/  IMAD.MOV.U32 R249, RZ, RZ, R27 ;  /* 0x000000fffff97224 */ /* 0x000fe400078e001b */
[----:B------:R-:W-:Y:S01]  /*49790*/  IMAD.MOV.U32 R241, RZ, RZ, R26 ;  /* 0x000000fffff17224 */ /* 0x000fe200078e001a */
[----:B------:R-:W3:Y:S01]  /*497a0*/  LDL.LU.64 R28, [R1+0x2458] ;  /* 0x00245800011c7983 */ /* 0x000ee20000300a00 */
[----:B------:R-:W-:Y:S02]  /*497b0*/  IMAD.MOV.U32 R248, RZ, RZ, R25 ;  /* 0x000000fffff87224 */ /* 0x000fe400078e0019 */
[----:B------:R-:W-:Y:S01]  /*497c0*/  IMAD.MOV.U32 R240, RZ, RZ, R24 ;  /* 0x000000fffff07224 */ /* 0x000fe200078e0018 */
[----:B------:R-:W3:Y:S04]  /*497d0*/  LDL.LU.64 R26, [R1+0x2450] ;  /* 0x00245000011a7983 */ /* 0x000ee80000300a00 */
[----:B------:R-:W3:Y:S01]  /*497e0*/  LDL.LU.64 R24, [R1+0x2448] ;  /* 0x0024480001187983 */ /* 0x000ee20000300a00 */
[----:B------:R-:W-:Y:S01]  /*497f0*/  IMAD.MOV.U32 R250, RZ, RZ, R0 ;  /* 0x000000fffffa7224 */ /* 0x000fe200078e0000 */
[----:B------:R-:W-:Y:S01]  /*49800*/  UMOV UR60, UR34 ;  /* 0x00000022003c7c82 */ /* 0x000fe20008000000 */
[----:B------:R-:W-:Y:S01]  /*49810*/  IMAD.MOV.U32 R219, RZ, RZ, R18 ;  /* 0x000000ffffdb7224 */ /* 0x000fe200078e0012 */
[----:B----4-:R-:W-:Y:S01]  /*49820*/  R2UR UR34, R20 ;  /* 0x00000000142272ca */ /* 0x010fe200000e0000 */
[----:B------:R-:W-:Y:S01]  /*49830*/  UMOV UR28, UR48 ;  /* 0x00000030001c7c82 */ /* 0x000fe20008000000 */
[----:B------:R-:W-:Y:S01]  /*49840*/  IMAD.MOV.U32 R163, RZ, RZ, R17 ;  /* 0x000000ffffa37224 */ /* 0x000fe200078e0011 */
[----:B------:R-:W-:Y:S01]  /*49850*/  UMOV UR61, UR35 ;  /* 0x00000023003d7c82 */ /* 0x000fe20008000000 */
[----:B--2---:R-:W-:-:S02]  /*49860*/  R2UR UR48, R153 ;  /* 0x00000000993072ca */ /* 0x004fc400000e0000 */
[----:B------:R-:W-:Y:S01]  /*49870*/  R2UR UR35, R14 ;  /* 0x000000000e2372ca */ /* 0x000fe200000e0000 */
[----:B------:R-:W-:Y:S01]  /*49880*/  IMAD.MOV.U32 R8, RZ, RZ, R12 ;  /* 0x000000ffff087224 */ /* 0x000fe200078e000c */
[----:B------:R-:W-:Y:S01]  /*49890*/  UMOV UR29, UR49 ;  /* 0x00000031001d7c82 */ /* 0x000fe20008000000 */
[----:B------:R-:W-:Y:S01]  /*498a0*/  R2UR UR49, R15 ;  /* 0x000000000f3172ca */ /* 0x000fe200000e0000 */
[----:B------:R-:W-:Y:S02]  /*498b0*/  IMAD.MOV.U32 R193, RZ, RZ, R50 ;  /* 0x000000ffffc17224 */ /* 0x000fe400078e0032 */
[----:B------:R-:W-:Y:S02]  /*498c0*/  IMAD.MOV.U32 R184, RZ, RZ, R52 ;  /* 0x000000ffffb87224 */ /* 0x000fe400078e0034 */
[----:B------:R-:W-:Y:S02]  /*498d0*/  IMAD.MOV.U32 R185, RZ, RZ, R54 ;  /* 0x000000ffffb97224 */ /* 0x000fe400078e0036 */
[----:B------:R-:W-:-:S02]  /*498e0*/  IMAD.MOV.U32 R176, RZ, RZ, R56 ;  /* 0x000000ffffb07224 */ /* 0x000fc400078e0038 */
[----:B------:R-:W-:Y:S02]  /*498f0*/  IMAD.MOV.U32 R177, RZ, RZ, R58 ;  /* 0x000000ffffb17224 */ /* 0x000fe400078e003a */
[----:B------:R-:W-:Y:S02]  /*49900*/  IMAD.MOV.U32 R168, RZ, RZ, R60 ;  /* 0x000000ffffa87224 */ /* 0x000fe400078e003c */
[----:B------:R-:W-:Y:S02]  /*49910*/  IMAD.MOV.U32 R169, RZ, RZ, R62 ;  /* 0x000000ffffa97224 */ /* 0x000fe400078e003e */
[----:B------:R-:W-:Y:S02]  /*49920*/  IMAD.MOV.U32 R160, RZ, RZ, R64 ;  /* 0x000000ffffa07224 */ /* 0x000fe400078e0040 */
[----:B------:R-:W-:Y:S02]  /*49930*/  IMAD.MOV.U32 R161, RZ, RZ, R66 ;  /* 0x000000ffffa17224 */ /* 0x000fe400078e0042 */
[----:B---3--:R-:W-:-:S02]  /*49940*/  IMAD.MOV.U32 R15, RZ, RZ, R48 ;  /* 0x000000ffff0f7224 */ /* 0x008fc400078e0030 */
[----:B------:R-:W-:Y:S02]  /*49950*/  IMAD.MOV.U32 R226, RZ, RZ, R47 ;  /* 0x000000ffffe27224 */ /* 0x000fe400078e002f */
[----:B------:R-:W-:Y:S02]  /*49960*/  IMAD.MOV.U32 R9, RZ, RZ, R45 ;  /* 0x000000ffff097224 */ /* 0x000fe400078e002d */
        /* <DEDUP_REMOVED lines=18> */
[----:B------:R-:W-:Y:S01]  /*49a90*/  IMAD.MOV.U32 R195, RZ, RZ, R26 ;  /* 0x000000ffffc37224 */ /* 0x000fe200078e001a */
[----:B------:R-:W2:Y:S04]  /*49aa0*/  LDL.LU.64 R24, [R1] ;  /* 0x0000000001187983 */ /* 0x000ea80000300a00 */
[----:B------:R-:W3:Y:S04]  /*49ab0*/  LDL.LU.64 R26, [R1+0x8] ;  /* 0x00000800011a7983 */ /* 0x000ee80000300a00 */
[----:B------:R-:W4:Y:S04]  /*49ac0*/  LDL.LU.64 R28, [R1+0x10] ;  /* 0x00001000011c7983 */ /* 0x000f280000300a00 */
[----:B------:R-:W2:Y:S04]  /*49ad0*/  LDL.LU.64 R30, [R1+0x18] ;  /* 0x00001800011e7983 */ /* 0x000ea80000300a00 */
[----:B------:R-:W3:Y:S04]  /*49ae0*/  LDL.LU.64 R32, [R1+0x20] ;  /* 0x0000200001207983 */ /* 0x000ee80000300a00 */
[----:B------:R-:W4:Y:S04]  /*49af0*/  LDL.LU.64 R34, [R1+0x28] ;  /* 0x0000280001227983 */ /* 0x000f280000300a00 */
[----:B------:R-:W2:Y:S04]  /*49b00*/  LDL.LU.64 R36, [R1+0x30] ;  /* 0x0000300001247983 */ /* 0x000ea80000300a00 */
[----:B------:R-:W3:Y:S01]  /*49b10*/  LDL.LU.64 R38, [R1+0x38] ;  /* 0x0000380001267983 */ /* 0x000ee20000300a00 */
[----:B------:R-:W-:-:S03]  /*49b20*/  IMAD.MOV.U32 R12, RZ, RZ, R42 ;  /* 0x000000ffff0c7224 */ /* 0x000fc600078e002a */
[----:B------:R-:W4:Y:S01]  /*49b30*/  LDL.LU.64 R40, [R1+0x40] ;  /* 0x0000400001287983 */ /* 0x000f220000300a00 */
[----:B------:R-:W-:-:S03]  /*49b40*/  IMAD.MOV.U32 R19, RZ, RZ, R44 ;  /* 0x000000ffff137224 */ /* 0x000fc600078e002c */
[----:B------:R-:W2:Y:S01]  /*49b50*/  LDL.LU.64 R42, [R1+0x48] ;  /* 0x00004800012a7983 */ /* 0x000ea20000300a00 */
[----:B------:R-:W-:-:S03]  /*49b60*/  IMAD.MOV.U32 R11, RZ, RZ, R46 ;  /* 0x000000ffff0b7224 */ /* 0x000fc600078e002e */
[----:B------:R-:W3:Y:S04]  /*49b70*/  LDL.LU.64 R44, [R1+0x50] ;  /* 0x00005000012c7983 */ /* 0x000ee80000300a00 */
[----:B------:R-:W4:Y:S04]  /*49b80*/  LDL.LU.64 R46, [R1+0x58] ;  /* 0x00005800012e7983 */ /* 0x000f280000300a00 */
[----:B------:R-:W2:Y:S04]  /*49b90*/  LDL.LU.64 R48, [R1+0x60] ;  /* 0x0000600001307983 */ /* 0x000ea80000300a00 */
        /* <DEDUP_REMOVED lines=40> */
[----:B------:R-:W4:Y:S01]  /*49e20*/  LDL.LU.64 R130, [R1+0x1a8] ;  /* 0x0001a80001827983 */ /* 0x000f220000300a00 */
[----:B------:R-:W-:-:S03]  /*49e30*/  IMAD.MOV.U32 R10, RZ, RZ, R151 ;  /* 0x000000ffff0a7224 */ /* 0x000fc600078e0097 */
[----:B----4-:R-:W-:Y:S04]  /*49e40*/  STL.64 [R1+0x2440], R130 ;  /* 0x0024408201007387 */ /* 0x010fe80000100a00 */
[----:B---3--:R-:W-:Y:S04]  /*49e50*/  STL.64 [R1+0x2438], R128 ;  /* 0x0024388001007387 */ /* 0x008fe80000100a00 */
[----:B--2---:R-:W-:Y:S04]  /*49e60*/  STL.64 [R1+0x2430], R126 ;  /* 0x0024307e01007387 */ /* 0x004fe80000100a00 */
        /* <DEDUP_REMOVED lines=59> */
[----:B------:R-:W2:Y:S04]  /*4a220*/  LDL.LU.64 R4, [R1+0x200] ;  /* 0x0002000001047983 */ /* 0x000ea80000300a00 */
[----:B------:R-:W2:Y:S04]  /*4a230*/  LDL.LU.64 R6, [R1+0x208] ;  /* 0x0002080001067983 */ /* 0x000ea80000300a00 */
[----:B0-----:R-:W2:Y:S04]  /*4a240*/  LDL.LU.64 R8, [R1+0x210] ;  /* 0x0002100001087983 */ /* 0x001ea80000300a00 */
[----:B------:R-:W2:Y:S04]  /*4a250*/  LDL.LU.64 R10, [R1+0x218] ;  /* 0x00021800010a7983 */ /* 0x000ea80000300a00 */
        /* <DEDUP_REMOVED lines=59> */
[----:B------:R-:W2:Y:S01]  /*4a610*/  LDL.LU.64 R130, [R1+0x3f8] ;  /* 0x0003f80001827983 */ /* 0x000ea20000300a00 */
[----:B------:R-:W-:Y:S01]  /*4a620*/  UMOV UR56, UR8 ;  /* 0x0000000800387c82 */ /* 0x000fe20008000000 */
[----:B------:R-:W-:Y:S01]  /*4a630*/  UMOV UR57, UR9 ;  /* 0x0000000900397c82 */ /* 0x000fe20008000000 */
[----:B------:R-:W-:Y:S01]  /*4a640*/  UMOV UR8, UR36 ;  /* 0x0000002400087c82 */ /* 0x000fe20008000000 */
[----:B------:R-:W-:Y:S01]  /*4a650*/  UMOV UR9, UR37 ;  /* 0x0000002500097c82 */ /* 0x000fe20008000000 */
[----:B------:R-:W-:Y:S01]  /*4a660*/  UMOV UR12, UR32 ;  /* 0x00000020000c7c82 */ /* 0x000fe20008000000 */
[----:B------:R-:W-:Y:S01]  /*4a670*/  UMOV UR13, UR33 ;  /* 0x00000021000d7c82 */ /* 0x000fe20008000000 */
[----:B------:R-:W-:Y:S01]  /*4a680*/  MOV R157, UR7 ;  /* 0x00000007009d7c02 */ /* 0x000fe20008000f00 */
[----:B--2---:R-:W-:Y:S01]  /*4a690*/  WARPGROUP.ARRIVE ;  /* 0x00000000000079c5 */ /* 0x004fe20000000000 */
[----:B------:R-:W-:Y:S01]  /*4a6a0*/  MOV R156, UR6 ;  /* 0x00000006009c7c02 */ /* 0x000fe20008000f00 */
[----:B------:R-:W2:Y:S04]  /*4a6b0*/  LDL.LU.64 R132, [R1+0x1b0] ;  /* 0x0001b00001847983 */ /* 0x000ea80000300a00 */
[----:B------:R-:W-:Y:S01]  /*4a6c0*/  HGMMA.64x256x16.F32 R4, gdesc[UR56].tnspA, R4, gsb0 ;  /* 0x23e00000380479f0 */ /* 0x000fe20008000804 */
[----:B------:R-:W-:Y:S01]  /*4a6d0*/  UMOV UR6, UR4 ;  /* 0x0000000400067c82 */ /* 0x000fe20008000000 */
[----:B------:R-:W-:Y:S01]  /*4a6e0*/  UMOV UR7, UR5 ;  /* 0x0000000500077c82 */ /* 0x000fe20008000000 */
[----:B------:R-:W2:Y:S01]  /*4a6f0*/  LDL.LU.64 R134, [R1+0x1b8] ;  /* 0x0001b80001867983 */ /* 0x000ea20000300a00 */
[----:B------:R-:W-:-:S02]  /*4a700*/  WARPGROUP.DEPBAR.LE gsb0, 0x0 ;  /* 0x00008000000079c5 */ /* 0x000fc40000010000 */
[----:B------:R-:W-:Y:S01]  /*4a710*/  WARPGROUP.ARRIVE ;  /* 0x00000000000079c5 */ /* 0x000fe20000000000 */
[----:B------:R-:W-:Y:S01]  /*4a720*/  UMOV UR4, UR40 ;  /* 0x0000002800047c82 */ /* 0x000fe20008000000 */
[----:B------:R-:W-:Y:S01]  /*4a730*/  UMOV UR5, UR41 ;  /* 0x0000002900057c82 */ /* 0x000fe20008000000 */
[----:B------:R-:W2:-:S15]  /*4a740*/  LDL.LU.64 R136, [R1+0x1c0] ;  /* 0x0001c00001887983 */ /* 0x000e9e0000300a00 */
[----:B------:R-:W-:-:S04]  /*4a750*/  NOP ;  /* 0x0000000000007918 */ /* 0x000fc80000000000 */
[----:B------:R-:W-:Y:S01]  /*4a760*/  HGMMA.64x256x16.F32 R4, gdesc[UR8].tnspA, R4, gsb0 ;  /* 0x23e00000080479f0 */ /* 0x000fe20008000804 */
[----:B------:R-:W-:Y:S01]  /*4a770*/  UMOV UR32, UR4 ;  /* 0x0000000400207c82 */ /* 0x000fe20008000000 */
[----:B------:R-:W-:Y:S01]  /*4a780*/  UMOV UR33, UR5 ;  /* 0x0000000500217c82 */ /* 0x000fe20008000000 */
[----:B------:R-:W2:Y:S04]  /*4a790*/  LDL.LU.64 R138, [R1+0x1c8] ;  /* 0x0001c800018a7983 */ /* 0x000ea80000300a00 */
[----:B------:R-:W2:Y:S04]  /*4a7a0*/  LDL.LU.64 R140, [R1+0x1d0] ;  /* 0x0001d000018c7983 */ /* 0x000ea80000300a00 */
[----:B------:R-:W2:Y:S04]  /*4a7b0*/  LDL.LU.64 R142, [R1+0x1d8] ;  /* 0x0001d800018e7983 */ /* 0x000ea80000300a00 */
[----:B------:R-:W2:Y:S04]  /*4a7c0*/  LDL.LU.64 R144, [R1+0x1e0] ;  /* 0x0001e00001907983 */ /* 0x000ea80000300a00 */
[----:B------:R-:W2:Y:S04]  /*4a7d0*/  LDL.LU.64 R146, [R1+0x1e8] ;  /* 0x0001e80001927983 */ /* 0x000ea80000300a00 */
[----:B------:R-:W2:Y:S04]  /*4a7e0*/  LDL.LU.64 R148, [R1+0x1f0] ;  /* 0x0001f00001947983 */ /* 0x000ea80000300a00 */
[----:B------:R-:W2:Y:S01]  /*4a7f0*/  LDL.LU.64 R150, [R1+0x1f8] ;  /* 0x0001f80001967983 */ /* 0x000ea20000300a00 */
[----:B------:R-:W-:-:S02]  /*4a800*/  WARPGROUP.DEPBAR.LE gsb0, 0x0 ;  /* 0x00008000000079c5 */ /* 0x000fc40000010000 */
[----:B------:R-:W-:-:S06]  /*4a810*/  WARPGROUP.ARRIVE ;  /* 0x00000000000079c5 */ /* 0x000fcc0000000000 */
        /* <DEDUP_REMOVED lines=17> */
[----:B------:R-:W-:Y:S04]  /*4a930*/  STL [R1+0x203c], R184 ;  /* 0x00203cb801007387 */ /* 0x000fe80000100800 */
[----:B------:R-:W-:Y:S04]  /*4a940*/  STL [R1+0x2024], R185 ;  /* 0x002024b901007387 */ /* 0x000fe80000100800 */
[----:B------:R-:W-:Y:S04]  /*4a950*/  STL [R1+0x2020], R176 ;  /* 0x002020b001007387 */ /* 0x000fe80000100800 */
[----:B------:R-:W-:Y:S04]  /*4a960*/  STL [R1+0x201c], R177 ;  /* 0x00201cb101007387 */ /* 0x000fe80000100800 */
[----:B------:R-:W-:Y:S04]  /*4a970*/  STL [R1+0x2018], R168 ;  /* 0x002018a801007387 */ /* 0x000fe80000100800 */
[----:B------:R-:W-:Y:S04]  /*4a980*/  STL [R1+0x2014], R169 ;  /* 0x002014a901007387 */ /* 0x000fe80000100800 */
[----:B------:R-:W-:Y:S04]  /*4a990*/  STL [R1+0x2010], R160 ;  /* 0x002010a001007387 */ /* 0x000fe80000100800 */
[----:B------:R-:W-:Y:S01]  /*4a9a0*/  STL [R1+0x200c], R161 ;  /* 0x00200ca101007387 */ /* 0x000fe20000100800 */
[----:B------:R-:W-:-:S02]  /*4a9b0*/  WARPGROUP.DEPBAR.LE gsb0, 0x0 ;  /* 0x00008000000079c5 */ /* 0x000fc40000010000 */
[----:B------:R-:W-:-:S06]  /*4a9c0*/  WARPGROUP.ARRIVE ;  /* 0x00000000000079c5 */ /* 0x000fcc0000000000 */
        /* <DEDUP_REMOVED lines=72> */
[----:B0-----:R-:W2:Y:S04]  /*4ae50*/  LDL.LU.64 R130, [R1+0x2440] ;  /* 0x0024400001827983 */ /* 0x001ea80000300a00 */
[----:B------:R-:W2:Y:S04]  /*4ae60*/  LDL.LU.64 R128, [R1+0x2438] ;  /* 0x0024380001807983 */ /* 0x000ea80000300a00 */
[----:B------:R-:W2:Y:S04]  /*4ae70*/  LDL.LU.64 R126, [R1+0x2430] ;  /* 0x00243000017e7983 */ /* 0x000ea80000300a00 */
[----:B------:R-:W2:Y:S04]  /*4ae80*/  LDL.LU.64 R124, [R1+0x2428] ;  /* 0x00242800017c7983 */ /* 0x000ea80000300a00 */
[----:B------:R-:W2:Y:S04]  /*4ae90*/  LDL.LU.64 R122, [R1+0x2420] ;  /* 0x00242000017a7983 */ /* 0x000ea80000300a00 */
[----:B------:R-:W2:Y:S04]  /*4aea0*/  LDL.LU.64 R120, [R1+0x2418] ;  /* 0x0024180001787983 */ /* 0x000ea80000300a00 */
[----:B------:R-:W2:Y:S01]  /*4aeb0*/  LDL.LU.64 R118, [R1+0x2410] ;  /* 0x0024100001767983 */ /* 0x000ea20000300a00 */
[----:B------:R-:W-:-:S02]  /*4aec0*/  IMAD.MOV.U32 R237, RZ, RZ, R115 ;  /* 0x000000ffffed7224 */ /* 0x000fc400078e0073 */
[----:B------:R-:W-:Y:S01]  /*4aed0*/  IMAD.MOV.U32 R236, RZ, RZ, R114 ;  /* 0x000000ffffec7224 */ /* 0x000fe200078e0072 */
[----:B------:R-:W2:Y:S01]  /*4aee0*/  LDL.LU.64 R116, [R1+0x2408] ;  /* 0x0024080001747983 */ /* 0x000ea20000300a00 */
[----:B------:R-:W-:Y:S02]  /*4aef0*/  IMAD.MOV.U32 R231, RZ, RZ, R113 ;  /* 0x000000ffffe77224 */ /* 0x000fe400078e0071 */
[----:B------:R-:W-:Y:S01]  /*4af00*/  IMAD.MOV.U32 R230, RZ, RZ, R112 ;  /* 0x000000ffffe67224 */ /* 0x000fe200078e0070 */
[----:B------:R-:W2:Y:S01]  /*4af10*/  LDL.LU.64 R114, [R1+0x2400] ;  /* 0x0024000001727983 */ /* 0x000ea20000300a00 */
[----:B------:R-:W-:Y:S02]  /*4af20*/  IMAD.MOV.U32 R229, RZ, RZ, R111 ;  /* 0x000000ffffe57224 */ /* 0x000fe400078e006f */
[----:B------:R-:W-:Y:S01]  /*4af30*/  IMAD.MOV.U32 R228, RZ, RZ, R110 ;  /* 0x000000ffffe47224 */ /* 0x000fe200078e006e */
        /* <DEDUP_REMOVED lines=79> */
[----:B------:R-:W-:Y:S01]  /*4b430*/  UIADD3.64 UR40, UR36, 0x380, URZ ;  /* 0x0000038024287897 */ /* 0x000fe2000fffe03f */
[----:B------:R-:W-:Y:S01]  /*4b440*/  UMOV UR54, UR42 ;  /* 0x0000002a00367c82 */ /* 0x000fe20008000000 */
[----:B------:R-:W-:Y:S01]  /*4b450*/  UMOV UR55, UR43 ;  /* 0x0000002b00377c82 */ /* 0x000fe20008000000 */
[----:B------:R-:W-:Y:S01]  /*4b460*/  UMOV UR42, UR6 ;  /* 0x00000006002a7c82 */ /* 0x000fe20008000000 */
[----:B------:R-:W-:Y:S01]  /*4b470*/  UMOV UR43, UR7 ;  /* 0x00000007002b7c82 */ /* 0x000fe20008000000 */
[----:B------:R-:W-:Y:S01]  /*4b480*/  UIADD3.64 UR4, UR36, 0x400, URZ ;  /* 0x0000040024047897 */ /* 0x000fe2000fffe03f */
[----:B------:R-:W-:Y:S01]  /*4b490*/  UMOV UR6, UR38 ;  /* 0x0000002600067c82 */ /* 0x000fe20008000000 */
[----:B------:R-:W-:Y:S01]  /*4b4a0*/  UMOV UR7, UR39 ;  /* 0x0000002700077c82 */ /* 0x000fe20008000000 */
[----:B--2---:R-:W-:Y:S01]  /*4b4b0*/  WARPGROUP.ARRIVE ;  /* 0x00000000000079c5 */ /* 0x004fe20000000000 */
[----:B------:R-:W2:Y:S01]  /*4b4c0*/  LDL.LU.64 R22, [R1+0x2290] ;  /* 0x0022900001167983 */ /* 0x000ea20000300a00 */
[----:B------:R-:W-:Y:S01]  /*4b4d0*/  UMOV UR16, UR40 ;  /* 0x0000002800107c82 */ /* 0x000fe20008000000 */
[----:B------:R-:W-:-:S02]  /*4b4e0*/  UMOV UR17, UR41 ;  /* 0x0000002900117c82 */ /* 0x000fc40008000000 */
[----:B------:R-:W3:Y:S04]  /*4b4f0*/  LDL.LU.64 R20, [R1+0x2288] ;  /* 0x0022880001147983 */ /* 0x000ee80000300a00 */
[----:B------:R-:W4:Y:S01]  /*4b500*/  LDL.LU.64 R18, [R1+0x2280] ;  /* 0x0022800001127983 */ /* 0x000f220000300a00 */
[----:B------:R-:W-:Y:S01]  /*4b510*/  HGMMA.64x256x16.F32 R24, gdesc[UR40].tnspA, R24, gsb0 ;  /* 0x23e00000281879f0 */ /* 0x000fe20008000818 */
[----:B------:R-:W-:Y:S01]  /*4b520*/  UIADD3.64 UR40, UR36, 0x480, URZ ;  /* 0x0000048024287897 */ /* 0x000fe2000fffe03f */
[----:B------:R-:W-:Y:S01]  /*4b530*/  UMOV UR42, UR60 ;  /* 0x0000003c002a7c82 */ /* 0x000fe20008000000 */
[----:B------:R-:W-:Y:S01]  /*4b540*/  UMOV UR43, UR61 ;  /* 0x0000003d002b7c82 */ /* 0x000fe20008000000 */
[----:B------:R-:W3:Y:S04]  /*4b550*/  LDL.LU.64 R16, [R1+0x2278] ;  /* 0x0022780001107983 */ /* 0x000ee80000300a00 */
[----:B------:R-:W3:Y:S04]  /*4b560*/  LDL.LU.64 R14, [R1+0x2270] ;  /* 0x00227000010e7983 */ /* 0x000ee80000300a00 */
[----:B------:R-:W4:Y:S01]  /*4b570*/  LDL.LU.64 R12, [R1+0x2268] ;  /* 0x00226800010c7983 */ /* 0x000f220000300a00 */
[----:B------:R-:W-:Y:S01]  /*4b580*/  UMOV UR8, UR4 ;  /* 0x0000000400087c82 */ /* 0x000fe20008000000 */
[----:B------:R-:W-:-:S02]  /*4b590*/  WARPGROUP.DEPBAR.LE gsb0, 0x0 ;  /* 0x00008000000079c5 */ /* 0x000fc40000010000 */
[----:B------:R-:W-:Y:S01]  /*4b5a0*/  WARPGROUP.ARRIVE ;  /* 0x00000000000079c5 */ /* 0x000fe20000000000 */
[----:B------:R-:W-:Y:S01]  /*4b5b0*/  UMOV UR9, UR5 ;  /* 0x0000000500097c82 */ /* 0x000fe20008000000 */
[----:B------:R-:W-:Y:S01]  /*4b5c0*/  UMOV UR12, UR40 ;  /* 0x00000028000c7c82 */ /* 0x000fe20008000000 */
[----:B------:R-:W-:Y:S01]  /*4b5d0*/  UMOV UR13, UR41 ;  /* 0x00000029000d7c82 */ /* 0x000fe20008000000 */
[----:B------:R-:W3:Y:S04]  /*4b5e0*/  LDL.LU.64 R10, [R1+0x2260] ;  /* 0x00226000010a7983 */ /* 0x000ee80000300a00 */
[----:B------:R-:W3:Y:S04]  /*4b5f0*/  LDL.LU.64 R8, [R1+0x2258] ;  /* 0x0022580001087983 */ /* 0x000ee80000300a00 */
[----:B------:R-:W-:Y:S01]  /*4b600*/  HGMMA.64x256x16.F32 R24, gdesc[UR4].tnspA, R24, gsb0 ;  /* 0x23e00000041879f0 */ /* 0x000fe20008000818 */
[----:B------:R-:W-:-:S02]  /*4b610*/  R2UR UR7, R157 ;  /* 0x000000009d0772ca */ /* 0x000fc400000e0000 */
[----:B------:R-:W-:Y:S01]  /*4b620*/  R2UR UR6, R156 ;  /* 0x000000009c0672ca */ /* 0x000fe200000e0000 */
[----:B------:R-:W-:Y:S01]  /*4b630*/  UIADD3.64 UR4, UR36, 0x500, URZ ;  /* 0x0000050024047897 */ /* 0x000fe2000fffe03f */
[----:B------:R-:W-:Y:S02]  /*4b640*/  WARPGROUP.DEPBAR.LE gsb0, 0x0 ;  /* 0x00008000000079c5 */ /* 0x000fe40000010000 */
[----:B------:R-:W-:-:S15]  /*4b650*/  WARPGROUP.ARRIVE ;  /* 0x00000000000079c5 */ /* 0x000fde0000000000 */
[----:B------:R-:W-:-:S06]  /*4b660*/  NOP ;  /* 0x0000000000007918 */ /* 0x000fcc0000000000 */
[----:B------:R-:W-:Y:S01]  /*4b670*/  HGMMA.64x256x16.F32 R24, gdesc[UR40].tnspA, R24, gsb0 ;  /* 0x23e00000281879f0 */ /* 0x000fe20008000818 */
[----:B------:R-:W-:Y:S02]  /*4b680*/  R2UR UR43, R155 ;  /* 0x000000009b2b72ca */ /* 0x000fe400000e0000 */
[----:B--2---:R-:W-:Y:S02]  /*4b690*/  R2UR UR42, R23 ;  /* 0x00000000172a72ca */ /* 0x004fe400000e0000 */
[----:B------:R-:W-:Y:S02]  /*4b6a0*/  R2UR UR41, R22 ;  /* 0x00000000162972ca */ /* 0x000fe400000e0000 */
[----:B----4-:R-:W-:Y:S01]  /*4b6b0*/  R2UR UR40, R13 ;  /* 0x000000000d2872ca */ /* 0x010fe200000e0000 */
[----:B------:R-:W-:Y:S02]  /*4b6c0*/  WARPGROUP.DEPBAR.LE gsb0, 0x0 ;  /* 0x00008000000079c5 */ /* 0x000fe40000010000 */
[----:B------:R-:W-:-:S15]  /*4b6d0*/  WARPGROUP.ARRIVE ;  /* 0x00000000000079c5 */ /* 0x000fde0000000000 */
[----:B------:R-:W-:-:S03]  /*4b6e0*/  NOP ;  /* 0x0000000000007918 */ /* 0x000fc60000000000 */
        /* <DEDUP_REMOVED lines=13> */
[----:B------:R-:W-:Y:S02]  /*4b7c0*/  IMAD.MOV.U32 R7, RZ, RZ, R163 ;  /* 0x000000ffff077224 */ /* 0x000fe400078e00a3 */
[----:B------:R-:W-:Y:S02]  /*4b7d0*/  IMAD.MOV.U32 R163, RZ, RZ, R219 ;  /* 0x000000ffffa37224 */ /* 0x000fe400078e00db */
[----:B------:R-:W-:Y:S02]  /*4b7e0*/  IMAD.MOV.U32 R219, RZ, RZ, R226 ;  /* 0x000000ffffdb7224 */ /* 0x000fe400078e00e2 */
[----:B---3--:R-:W-:Y:S02]  /*4b7f0*/  IMAD.MOV.U32 R226, RZ, RZ, R10 ;  /* 0x000000ffffe27224 */ /* 0x008fe400078e000a */
[----:B------:R-:W-:Y:S02]  /*4b800*/  IMAD.MOV.U32 R10, RZ, RZ, R154 ;  /* 0x000000ffff0a7224 */ /* 0x000fe400078e009a */
[----:B------:R-:W2:Y:S01]  /*4b810*/  LDL.LU R154, [R1+0x2250] ;  /* 0x00225000019a7983 */ /* 0x000ea20000300800 */
[----:B------:R-:W-:-:S04]  /*4b820*/  IMAD.MOV.U32 R168, RZ, RZ, R226 ;  /* 0x000000ffffa87224 */ /* 0x000fc800078e00e2 */
[----:B------:R-:W-:Y:S02]  /*4b830*/  IMAD.MOV.U32 R156, RZ, RZ, R168 ;  /* 0x000000ffff9c7224 */ /* 0x000fe400078e00a8 */
[----:B------:R-:W-:Y:S02]  /*4b840*/  IMAD.MOV.U32 R168, RZ, RZ, R9 ;  /* 0x000000ffffa87224 */ /* 0x000fe400078e0009 */
[----:B------:R-:W-:Y:S02]  /*4b850*/  IMAD.MOV.U32 R9, RZ, RZ, R19 ;  /* 0x000000ffff097224 */ /* 0x000fe400078e0013 */
[----:B------:R-:W-:Y:S02]  /*4b860*/  IMAD.MOV.U32 R19, RZ, RZ, R14 ;  /* 0x000000ffff137224 */ /* 0x000fe400078e000e */
[----:B------:R-:W-:Y:S02]  /*4b870*/  IMAD.MOV.U32 R14, RZ, RZ, R152 ;  /* 0x000000ffff0e7224 */ /* 0x000fe400078e0098 */
[----:B------:R-:W0:Y:S01]  /*4b880*/  LDC R152, c[0x0][0x230] ;  /* 0x00008c00ff987b82 */ /* 0x000e220000000800 */
[----:B------:R-:W-:-:S02]  /*4b890*/  WARPGROUP.DEPBAR.LE gsb0, 0x0 ;  /* 0x00008000000079c5 */ /* 0x000fc40000010000 */
[----:B------:R-:W-:-:S06]  /*4b8a0*/  WARPGROUP.ARRIVE ;  /* 0x00000000000079c5 */ /* 0x000fcc0000000000 */
[----:B------:R-:W-:Y:S01]  /*4b8b0*/  HGMMA.64x256x16.F32 R24, gdesc[UR52].tnspA, R24, gsb0 ;  /* 0x23e00000341879f0 */ /* 0x000fe20008000818 */
[----:B0-----:R-:W-:-:S05]  /*4b8c0*/  VIADD R152, R152, 0x7f ;  /* 0x0000007f98987836 */ /* 0x001fca0000000000 */
[----:B------:R-:W-:-:S04]  /*4b8d0*/  SHF.R.S32.HI R13, RZ, 0x1f, R152 ;  /* 0x0000001fff0d7819 */ /* 0x000fc80000011498 */
[----:B------:R-:W-:Y:S02]  /*4b8e0*/  LEA.HI R13, R13, R152, RZ, 0x7 ;  /* 0x000000980d0d7211 */ /* 0x000fe400078f38ff */
[----:B------:R-:W0:Y:S01]  /*4b8f0*/  LDC R152, c[0x0][0x238] ;  /* 0x00008e00ff987b82 */ /* 0x000e220000000800 */
[----:B------:R-:W-:Y:S01]  /*4b900*/  UMOV UR6, UR4 ;  /* 0x0000000400067c82 */ /* 0x000fe20008000000 */
[----:B------:R-:W-:Y:S01]  /*4b910*/  R2UR UR4, R163 ;  /* 0x00000000a30472ca */ /* 0x000fe200000e0000 */
[----:B------:R-:W-:Y:S02]  /*4b920*/  IMAD.MOV.U32 R184, RZ, RZ, R178 ;  /* 0x000000ffffb87224 */ /* 0x000fe400078e00b2 */
[----:B------:R-:W-:Y:S01]  /*4b930*/  IMAD.MOV.U32 R169, RZ, RZ, R187 ;  /* 0x000000ffffa97224 */ /* 0x000fe200078e00bb */
[----:B------:R-:W-:Y:S01]  /*4b940*/  UMOV UR7, UR5 ;  /* 0x0000000500077c82 */ /* 0x000fe20008000000 */
[----:B------:R-:W-:Y:S01]  /*4b950*/  IMAD.MOV.U32 R6, RZ, RZ, R186 ;  /* 0x000000ffff067224 */ /* 0x000fe200078e00ba */
[----:B------:R-:W-:Y:S01]  /*4b960*/  R2UR UR5, R7 ;  /* 0x00000000070572ca */ /* 0x000fe200000e0000 */
[----:B------:R-:W-:-:S02]  /*4b970*/  IMAD.MOV.U32 R161, RZ, RZ, R195 ;  /* 0x000000ffffa17224 */ /* 0x000fc400078e00c3 */
[----:B------:R-:W-:Y:S02]  /*4b980*/  IMAD.MOV.U32 R7, RZ, RZ, R194 ;  /* 0x000000ffff077224 */ /* 0x000fe400078e00c2 */
[----:B------:R-:W-:Y:S02]  /*4b990*/  IMAD.MOV.U32 R4, RZ, RZ, R219 ;  /* 0x000000ffff047224 */ /* 0x000fe400078e00db */
[----:B------:R-:W-:Y:S02]  /*4b9a0*/  IMAD.MOV.U32 R177, RZ, RZ, R227 ;  /* 0x000000ffffb17224 */ /* 0x000fe400078e00e3 */
[----:B------:R-:W-:Y:S02]  /*4b9b0*/  IMAD.MOV.U32 R160, RZ, RZ, R235 ;  /* 0x000000ffffa07224 */ /* 0x000fe400078e00eb */
[----:B------:R-:W-:Y:S01]  /*4b9c0*/  IMAD.MOV.U32 R5, RZ, RZ, R234 ;  /* 0x000000ffff057224 */ /* 0x000fe200078e00ea */
[----:B------:R-:W-:Y:S01]  /*4b9d0*/  SHF.R.S32.HI R13, RZ, 0x7, R13 ;  /* 0x00000007ff0d7819 */ /* 0x000fe2000001140d */
[----:B------:R-:W-:-:S02]  /*4b9e0*/  VIADD R156, R156, 0x1 ;  /* 0x000000019c9c7836 */ /* 0x000fc40000000000 */
[----:B------:R-:W-:Y:S02]  /*4b9f0*/  IMAD.MOV.U32 R176, RZ, RZ, R8 ;  /* 0x000000ffffb07224 */ /* 0x000fe400078e0008 */
[----:B------:R-:W-:Y:S02]  /*4ba00*/  IMAD.MOV.U32 R185, RZ, RZ, R243 ;  /* 0x000000ffffb97224 */ /* 0x000fe400078e00f3 */
[----:B0-----:R-:W-:-:S04]  /*4ba10*/  IMAD.SHL.U32 R152, R152, 0x80, RZ ;  /* 0x0000008098987824 */ /* 0x001fc800078e00ff */
[----:B------:R-:W-:Y:S02]  /*4ba20*/  IMAD.SHL.U32 R152, R152, 0x2, RZ ;  /* 0x0000000298987824 */ /* 0x000fe400078e00ff */
[----:B------:R-:W-:Y:S02]  /*4ba30*/  IMAD.MOV.U32 R157, RZ, RZ, R242 ;  /* 0x000000ffff9d7224 */ /* 0x000fe400078e00f2 */
[----:B------:R-:W-:Y:S01]  /*4ba40*/  IMAD.MOV.U32 R8, RZ, RZ, R250 ;  /* 0x000000ffff087224 */ /* 0x000fe200078e00fa */
[----:B------:R-:W-:Y:S02]  /*4ba50*/  ISETP.NE.U32.AND P0, PT, R156, R13, PT ;  /* 0x0000000d9c00720c */ /* 0x000fe40003f05070 */
[----:B------:R-:W-:Y:S01]  /*4ba60*/  IADD3 R153, P3, R153, R152, RZ ;  /* 0x0000009899997210 */ /* 0x000fe20007f7e0ff */
[----:B------:R-:W-:Y:S02]  /*4ba70*/  WARPGROUP.DEPBAR.LE gsb0, 0x0 ;  /* 0x00008000000079c5 */ /* 0x000fe40000010000 */
[----:B------:R-:W-:Y:S04]  /*4ba80*/  STL.64 [R1], R24 ;  /* 0x0000001801007387 */ /* 0x000fe80000100a00 */
        /* <DEDUP_REMOVED lines=64> */
[----:B------:R-:W-:Y:S01]  /*4be90*/  IMAD.MOV.U32 R22, RZ, RZ, R132 ;  /* 0x000000ffff167224 */ /* 0x000fe200078e0084 */
[----:B0-----:R-:W3:Y:S04]  /*4bea0*/  LDL.LU.64 R150, [R1+0x2248] ;  /* 0x0022480001967983 */ /* 0x001ee80000300a00 */
        /* <DEDUP_REMOVED lines=37> */
[----:B------:R-:W3:Y:S01]  /*4c100*/  LDL.LU.64 R74, [R1+0x2118] ;  /* 0x00211800014a7983 */ /* 0x000ee20000300a00 */
[----:B------:R-:W-:-:S03]  /*4c110*/  IMAD.MOV.U32 R155, RZ, RZ, R70 ;  /* 0x000000ffff9b7224 */ /* 0x000fc600078e0046 */
        /* <DEDUP_REMOVED lines=47> */
[----:B------:R-:W3:Y:S04]  /*4c410*/  LDL.LU.64 R26, [R1+0x2058] ;  /* 0x00205800011a7983 */ /* 0x000ee80000300a00 */
[----:B------:R-:W3:Y:S04]  /*4c420*/  LDL.LU.64 R24, [R1+0x2050] ;  /* 0x0020500001187983 */ /* 0x000ee80000300a00 */
[----:B------:R0:W-:Y:S04]  /*4c430*/  STL [R1+0xae0], R156 ;  /* 0x000ae09c01007387 */ /* 0x0001e80000100800 */
[----:B------:R-:W4:Y:S04]  /*4c440*/  LDL.LU R13, [R1+0x1334] ;  /* 0x00133400010d7983 */ /* 0x000f280000300800 */
[----:B0-----:R-:W2:Y:S04]  /*4c450*/  LDL.LU R156, [R1+0x132c] ;  /* 0x00132c00019c7983 */ /* 0x001ea80000300800 */
[----:B------:R0:W-:Y:S04]  /*4c460*/  STL [R1+0x133c], R153 ;  /* 0x00133c9901007387 */ /* 0x0001e80000100800 */
[----:B0-----:R-:W3:Y:S01]  /*4c470*/  LDL.LU R153, [R1+0x2048] ;  /* 0x0020480001997983 */ /* 0x001ee20000300800 */
[----:B------:R-:W-:-:S02]  /*4c480*/  IADD3 R2, P1, R2, R152, RZ ;  /* 0x0000009802027210 */ /* 0x000fc40007f3e0ff */
[----:B----4-:R-:W-:-:S05]  /*4c490*/  IADD3 R13, P4, R13, R152, RZ ;  /* 0x000000980d0d7210 */ /* 0x010fca0007f9e0ff */
[----:B------:R-:W-:Y:S01]  /*4c4a0*/  STL [R1+0x1334], R13 ;  /* 0x0013340d01007387 */ /* 0x000fe20000100800 */
[----:B--2---:R-:W-:-:S05]  /*4c4b0*/  IADD3 R156, P5, R156, R152, RZ ;  /* 0x000000989c9c7210 */ /* 0x004fca0007fbe0ff */
[----:B------:R-:W-:Y:S01]  /*4c4c0*/  STL [R1+0x132c], R156 ;  /* 0x00132c9c01007387 */ /* 0x000fe20000100800 */
[----:B---3--:R-:W-:-:S05]  /*4c4d0*/  IADD3 R153, P6, R153, R152, RZ ;  /* 0x0000009899997210 */ /* 0x008fca0007fde0ff */
[----:B------:R0:W-:Y:S04]  /*4c4e0*/  STL [R1+0x1324], R153 ;  /* 0x0013249901007387 */ /* 0x0001e80000100800 */
[----:B0-----:R-:W2:Y:S04]  /*4c4f0*/  LDL.LU R153, [R1+0x2044] ;  /* 0x0020440001997983 */ /* 0x001ea80000300800 */
[----:B------:R0:W-:Y:S04]  /*4c500*/  STL [R1+0x131c], R2 ;  /* 0x00131c0201007387 */ /* 0x0001e80000100800 */
[----:B0-----:R-:W2:Y:S04]  /*4c510*/  LDL.LU R2, [R1+0x2040] ;  /* 0x0020400001027983 */ /* 0x001ea80000300800 */
[----:B------:R-:W3:Y:S04]  /*4c520*/  LDL.LU R13, [R1+0x1314] ;  /* 0x00131400010d7983 */ /* 0x000ee80000300800 */
[----:B------:R-:W4:Y:S01]  /*4c530*/  LDL.LU R156, [R1+0x1338] ;  /* 0x00133800019c7983 */ /* 0x000f220000300800 */
[----:B------:R-:W-:-:S05]  /*4c540*/  IADD3 R154, P2, R154, R152, RZ ;  /* 0x000000989a9a7210 */ /* 0x000fca0007f5e0ff */
[--C-:B--2---:R-:W-:Y:S01]  /*4c550*/  IMAD.X R153, R153, 0x1, R2.reuse, P2 ;  /* 0x0000000199997824 */ /* 0x104fe200010e0602 */
[----:B---3--:R-:W-:Y:S01]  /*4c560*/  IADD3 R13, P2, R13, R152, RZ ;  /* 0x000000980d0d7210 */ /* 0x008fe20007f5e0ff */
[----:B----4-:R-:W-:-:S04]  /*4c570*/  IMAD.X R156, R156, 0x1, R2, P3 ;  /* 0x000000019c9c7824 */ /* 0x010fc800018e0602 */
[----:B------:R0:W-:Y:S04]  /*4c580*/  STL [R1+0x1314], R13 ;  /* 0x0013140d01007387 */ /* 0x0001e80000100800 */
[----:B0-----:R-:W2:Y:S04]  /*4c590*/  LDL.LU R13, [R1+0x130c] ;  /* 0x00130c00010d7983 */ /* 0x001ea80000300800 */
[----:B------:R0:W-:Y:S04]  /*4c5a0*/  STL [R1+0x1338], R156 ;  /* 0x0013389c01007387 */ /* 0x0001e80000100800 */
[----:B0-----:R-:W3:Y:S01]  /*4c5b0*/  LDL.LU R156, [R1+0x1330] ;  /* 0x00133000019c7983 */ /* 0x001ee20000300800 */
[----:B--2---:R-:W-:-:S05]  /*4c5c0*/  IADD3 R13, P3, R13, R152, RZ ;  /* 0x000000980d0d7210 */ /* 0x004fca0007f7e0ff */
[----:B------:R0:W-:Y:S01]  /*4c5d0*/  STL [R1+0x130c], R13 ;  /* 0x00130c0d01007387 */ /* 0x0001e20000100800 */
[----:B---3--:R-:W-:-:S03]  /*4c5e0*/  IMAD.X R156, R156, 0x1, R2, P4 ;  /* 0x000000019c9c7824 */ /* 0x008fc600020e0602 */
        /* <DEDUP_REMOVED lines=687> */
[----:B------:R-:W-:-:S05]  /*4f0e0*/  IADD3 R184, P4, R184, R152, RZ ;  /* 0x00000098b8b87210 */ /* 0x000fca0007f9e0ff */
[----:B------:R0:W-:Y:S04]  /*4f0f0*/  STL [R1+0xf74], R184 ;  /* 0x000f74b801007387 */ /* 0x0001e80000100800 */
[----:B0-----:R0:W5:Y:S01]  /*4f100*/  LDL.LU R184, [R1+0x203c] ;  /* 0x00203c0001b87983 */ /* 0x0011620000300800 */
[----:B--2---:R-:W-:-:S05]  /*4f110*/  IMAD.X R13, R13, 0x1, R2, P5 ;  /* 0x000000010d0d7824 */ /* 0x004fca00028e0602 */
[----:B------:R1:W-:Y:S01]  /*4f120*/  STL [R1+0xf98], R13 ;  /* 0x000f980d01007387 */ /* 0x0003e20000100800 */
[----:B---3--:R-:W-:-:S03]  /*4f130*/  IADD3 R156, P5, R156, R152, RZ ;  /* 0x000000989c9c7210 */ /* 0x008fc60007fbe0ff */
[----:B-1----:R-:W2:Y:S04]  /*4f140*/  LDL.LU R13, [R1+0xf88] ;  /* 0x000f8800010d7983 */ /* 0x002ea80000300800 */
[----:B------:R-:W3:Y:S04]  /*4f150*/  LDL.LU R152, [R1+0xf90] ;  /* 0x000f900001987983 */ /* 0x000ee80000300800 */
[----:B------:R1:W-:Y:S04]  /*4f160*/  STL [R1+0xf6c], R156 ;  /* 0x000f6c9c01007387 */ /* 0x0003e80000100800 */
[----:B-1----:R-:W4:Y:S01]  /*4f170*/  LDL.LU R156, [R1+0xf5c] ;  /* 0x000f5c00019c7983 */ /* 0x002f220000300800 */
[----:B---3--:R-:W-:-:S05]  /*4f180*/  IMAD.X R152, R152, 0x1, R2, P6 ;  /* 0x0000000198987824 */ /* 0x008fca00030e0602 */
[----:B------:R1:W-:Y:S02]  /*4f190*/  STL [R1+0xf90], R152 ;  /* 0x000f909801007387 */ /* 0x0003e40000100800 */
[----:B-1----:R-:W1:Y:S01]  /*4f1a0*/  LDC R152, c[0x0][0x238] ;  /* 0x00008e00ff987b82 */ /* 0x002e620000000800 */
[----:B--2---:R-:W-:Y:S02]  /*4f1b0*/  IMAD.X R13, R13, 0x1, R2, P1 ;  /* 0x000000010d0d7824 */ /* 0x004fe400008e0602 */
[----:B-1----:R-:W-:-:S04]  /*4f1c0*/  IMAD.SHL.U32 R152, R152, 0x80, RZ ;  /* 0x0000008098987824 */ /* 0x002fc800078e00ff */
[----:B------:R-:W-:-:S05]  /*4f1d0*/  IMAD.SHL.U32 R152, R152, 0x2, RZ ;  /* 0x0000000298987824 */ /* 0x000fca00078e00ff */
[-C--:B------:R-:W-:Y:S02]  /*4f1e0*/  IADD3 R12, P6, R12, R152.reuse, RZ ;  /* 0x000000980c0c7210 */ /* 0x080fe40007fde0ff */
[----:B----4-:R-:W-:-:S03]  /*4f1f0*/  IADD3 R156, P1, R156, R152, RZ ;  /* 0x000000989c9c7210 */ /* 0x010fc60007f3e0ff */
[----:B------:R1:W-:Y:S04]  /*4f200*/  STL [R1+0xf64], R12 ;  /* 0x000f640c01007387 */ /* 0x0003e80000100800 */
[----:B-1----:R-:W2:Y:S04]  /*4f210*/  LDL.LU R12, [R1+0x2038] ;  /* 0x00203800010c7983 */ /* 0x002ea80000300800 */
[----:B------:R1:W-:Y:S04]  /*4f220*/  STL [R1+0xf88], R13 ;  /* 0x000f880d01007387 */ /* 0x0003e80000100800 */
[----:B-1----:R-:W3:Y:S04]  /*4f230*/  LDL.LU R13, [R1+0xf78] ;  /* 0x000f7800010d7983 */ /* 0x002ee80000300800 */
[----:B------:R-:W4:Y:S04]  /*4f240*/  LDL.LU R152, [R1+0xf80] ;  /* 0x000f800001987983 */ /* 0x000f280000300800 */
[----:B------:R1:W-:Y:S04]  /*4f250*/  STL [R1+0xf5c], R156 ;  /* 0x000f5c9c01007387 */ /* 0x0003e80000100800 */
[----:B-1----:R-:W3:Y:S01]  /*4f260*/  LDL.LU R156, [R1+0xf4c] ;  /* 0x000f4c00019c7983 */ /* 0x002ee20000300800 */
[----:B----4-:R-:W-:-:S05]  /*4f270*/  IMAD.X R152, R152, 0x1, R2, P2 ;  /* 0x0000000198987824 */ /* 0x010fca00010e0602 */
[----:B------:R1:W-:Y:S02]  /*4f280*/  STL [R1+0xf80], R152 ;  /* 0x000f809801007387 */ /* 0x0003e40000100800 */
[----:B-1----:R-:W1:Y:S02]  /*4f290*/  LDC R152, c[0x0][0x238] ;  /* 0x00008e00ff987b82 */ /* 0x002e640000000800 */
[----:B-1----:R-:W-:-:S04]  /*4f2a0*/  IMAD.SHL.U32 R152, R152, 0x80, RZ ;  /* 0x0000008098987824 */ /* 0x002fc800078e00ff */
[----:B------:R-:W-:-:S05]  /*4f2b0*/  IMAD.SHL.U32 R152, R152, 0x2, RZ ;  /* 0x0000000298987824 */ /* 0x000fca00078e00ff */
[----:B--2---:R-:W-:-:S05]  /*4f2c0*/  IADD3 R12, P2, R12, R152, RZ ;  /* 0x000000980c0c7210 */ /* 0x004fca0007f5e0ff */
[----:B------:R1:W-:Y:S04]  /*4f2d0*/  STL [R1+0xf54], R12 ;  /* 0x000f540c01007387 */ /* 0x0003e80000100800 */
[----:B-1----:R-:W2:Y:S01]  /*4f2e0*/  LDL.LU R12, [R1+0x2034] ;  /* 0x00203400010c7983 */ /* 0x002ea20000300800 */
[----:B---3--:R-:W-:Y:S01]  /*4f2f0*/  IMAD.X R13, R13, 0x1, R2, P3 ;  /* 0x000000010d0d7824 */ /* 0x008fe200018e0602 */
[----:B------:R-:W-:-:S04]  /*4f300*/  IADD3 R156, P3, R156, R152, RZ ;  /* 0x000000989c9c7210 */ /* 0x000fc80007f7e0ff */
[----:B------:R1:W-:Y:S04]  /*4f310*/  STL [R1+0xf78], R13 ;  /* 0x000f780d01007387 */ /* 0x0003e80000100800 */
[----:B-1----:R-:W3:Y:S04]  /*4f320*/  LDL.LU R13, [R1+0xf68] ;  /* 0x000f6800010d7983 */ /* 0x002ee80000300800 */
[----:B------:R-:W4:Y:S01]  /*4f330*/  LDL.LU R152, [R1+0x1f58] ;  /* 0x001f580001987983 */ /* 0x000f220000300800 */
[----:B--2---:R-:W-:-:S05]  /*4f340*/  IMAD.X R12, R12, 0x1, R2, P4 ;  /* 0x000000010c0c7824 */ /* 0x004fca00020e0602 */
[----:B------:R1:W-:Y:S04]  /*4f350*/  STL [R1+0xf70], R12 ;  /* 0x000f700c01007387 */ /* 0x0003e80000100800 */
[----:B------:R2:W-:Y:S01]  /*4f360*/  STL [R1+0xf4c], R156 ;  /* 0x000f4c9c01007387 */ /* 0x0005e20000100800 */
[----:B-1----:R-:W1:Y:S03]  /*4f370*/  LDC R12, c[0x0][0x23c] ;  /* 0x00008f00ff0c7b82 */ /* 0x002e660000000800 */
[----:B--2---:R-:W2:Y:S01]  /*4f380*/  LDL.LU R156, [R1+0x1350] ;  /* 0x00135000019c7983 */ /* 0x004ea20000300800 */
[----:B---3--:R-:W-:Y:S02]  /*4f390*/  IMAD.X R13, R13, 0x1, R2, P5 ;  /* 0x000000010d0d7824 */ /* 0x008fe400028e0602 */
[----:B-1----:R-:W-:-:S04]  /*4f3a0*/  IMAD.SHL.U32 R12, R12, 0x80, RZ ;  /* 0x000000800c0c7824 */ /* 0x002fc800078e00ff */
[----:B------:R-:W-:-:S05]  /*4f3b0*/  IMAD.SHL.U32 R12, R12, 0x2, RZ ;  /* 0x000000020c0c7824 */ /* 0x000fca00078e00ff */
[----:B----4-:R-:W-:-:S05]  /*4f3c0*/  IADD3 R152, P4, R152, R12, RZ ;  /* 0x0000000c98987210 */ /* 0x010fca0007f9e0ff */
[----:B------:R1:W-:Y:S04]  /*4f3d0*/  STL [R1+0x1f58], R152 ;  /* 0x001f589801007387 */ /* 0x0003e80000100800 */
[----:B------:R3:W-:Y:S04]  /*4f3e0*/  STL [R1+0xf68], R13 ;  /* 0x000f680d01007387 */ /* 0x0007e80000100800 */
[----:B-1----:R-:W4:Y:S04]  /*4f3f0*/  LDL.LU R152, [R1+0xf58] ;  /* 0x000f580001987983 */ /* 0x002f280000300800 */
[----:B---3--:R-:W3:Y:S01]  /*4f400*/  LDL.LU R13, [R1+0x1f50] ;  /* 0x001f5000010d7983 */ /* 0x008ee20000300800 */
[----:B--2---:R-:W-:-:S03]  /*4f410*/  IADD3 R156, P5, R156, R12, RZ ;  /* 0x0000000c9c9c7210 */ /* 0x004fc60007fbe0ff */
[----:B------:R-:W2:Y:S04]  /*4f420*/  LDL.LU R12, [R1+0xf60] ;  /* 0x000f6000010c7983 */ /* 0x000ea80000300800 */
[----:B------:R1:W-:Y:S04]  /*4f430*/  STL [R1+0x1350], R156 ;  /* 0x0013509c01007387 */ /* 0x0003e80000100800 */
[----:B-1----:R-:W3:Y:S01]  /*4f440*/  LDL.LU R156, [R1+0xf50] ;  /* 0x000f5000019c7983 */ /* 0x002ee20000300800 */
[----:B--2---:R-:W-:-:S05]  /*4f450*/  IMAD.X R12, R12, 0x1, R2, P6 ;  /* 0x000000010c0c7824 */ /* 0x004fca00030e0602 */
[----:B------:R1:W-:Y:S02]  /*4f460*/  STL [R1+0xf60], R12 ;  /* 0x000f600c01007387 */ /* 0x0003e40000100800 */
[----:B-1----:R-:W1:Y:S02]  /*4f470*/  LDC R12, c[0x0][0x23c] ;  /* 0x00008f00ff0c7b82 */ /* 0x002e640000000800 */
[----:B-1----:R-:W-:-:S04]  /*4f480*/  IMAD.SHL.U32 R12, R12, 0x80, RZ ;  /* 0x000000800c0c7824 */ /* 0x002fc800078e00ff */
[----:B------:R-:W-:-:S05]  /*4f490*/  IMAD.SHL.U32 R12, R12, 0x2, RZ ;  /* 0x000000020c0c7824 */ /* 0x000fca00078e00ff */
[----:B------:R-:W-:-:S05]  /*4f4a0*/  IADD3 R0, P6, R0, R12, RZ ;  /* 0x0000000c00007210 */ /* 0x000fca0007fde0ff */
[----:B------:R1:W-:Y:S04]  /*4f4b0*/  STL [R1+0x1f54], R0 ;  /* 0x001f540001007387 */ /* 0x0003e80000100800 */
[----:B-1----:R-:W2:Y:S01]  /*4f4c0*/  LDL.LU R0, [R1+0x2030] ;  /* 0x0020300001007983 */ /* 0x002ea20000300800 */
[--C-:B----4-:R-:W-:Y:S01]  /*4f4d0*/  IMAD.X R152, R152, 0x1, R2.reuse, P1 ;  /* 0x0000000198987824 */ /* 0x110fe200008e0602 */
[----:B---3--:R-:W-:Y:S01]  /*4f4e0*/  IADD3 R13, P1, R13, R12, RZ ;  /* 0x0000000c0d0d7210 */ /* 0x008fe20007f3e0ff */
[----:B------:R-:W-:-:S03]  /*4f4f0*/  IMAD.X R156, R156, 0x1, R2, P2 ;  /* 0x000000019c9c7824 */ /* 0x000fc600010e0602 */
[----:B------:R1:W-:Y:S04]  /*4f500*/  STL [R1+0xf58], R152 ;  /* 0x000f589801007387 */ /* 0x0003e80000100800 */
[----:B------:R-:W-:Y:S04]  /*4f510*/  STL [R1+0x1f50], R13 ;  /* 0x001f500d01007387 */ /* 0x000fe80000100800 */
[----:B-1----:R-:W3:Y:S04]  /*4f520*/  LDL.LU R152, [R1+0x1f48] ;  /* 0x001f480001987983 */ /* 0x002ee80000300800 */
[----:B------:R-:W-:Y:S01]  /*4f530*/  STL [R1+0xf50], R156 ;  /* 0x000f509c01007387 */ /* 0x000fe20000100800 */
[----:B--2---:R-:W-:-:S05]  /*4f540*/  IADD3 R0, P2, R0, R12, RZ ;  /* 0x0000000c00007210 */ /* 0x004fca0007f5e0ff */
[----:B------:R1:W-:Y:S04]  /*4f550*/  STL [R1+0x1f4c], R0 ;  /* 0x001f4c0001007387 */ /* 0x0003e80000100800 */
[----:B-1----:R-:W2:Y:S04]  /*4f560*/  LDL.LU R0, [R1+0x202c] ;  /* 0x00202c0001007983 */ /* 0x002ea80000300800 */
[----:B------:R-:W4:Y:S01]  /*4f570*/  LDL.LU R13, [R1+0x1f44] ;  /* 0x001f4400010d7983 */ /* 0x000f220000300800 */
[----:B--2---:R-:W-:Y:S01]  /*4f580*/  IMAD.X R0, R0, 0x1, R2, P3 ;  /* 0x0000000100007824 */ /* 0x004fe200018e0602 */
[----:B---3--:R-:W-:-:S04]  /*4f590*/  IADD3 R152, P3, R152, R12, RZ ;  /* 0x0000000c98987210 */ /* 0x008fc80007f7e0ff */
[----:B------:R1:W-:Y:S04]  /*4f5a0*/  STL [R1+0xf48], R0 ;  /* 0x000f480001007387 */ /* 0x0003e80000100800 */
[----:B-1----:R-:W2:Y:S04]  /*4f5b0*/  LDL.LU R0, [R1+0x2028] ;  /* 0x0020280001007983 */ /* 0x002ea80000300800 */
[----:B------:R-:W3:Y:S04]  /*4f5c0*/  LDL.LU R156, [R1+0xf44] ;  /* 0x000f4400019c7983 */ /* 0x000ee80000300800 */
[----:B------:R-:W2:Y:S04]  /*4f5d0*/  LDL.LU R12, [R1+0x1354] ;  /* 0x00135400010c7983 */ /* 0x000ea80000300800 */
[----:B------:R1:W-:Y:S04]  /*4f5e0*/  STL [R1+0x1f48], R152 ;  /* 0x001f489801007387 */ /* 0x0003e80000100800 */
[----:B-1----:R-:W4:Y:S01]  /*4f5f0*/  LDL.LU R152, [R1+0x1f40] ;  /* 0x001f400001987983 */ /* 0x002f220000300800 */
[----:B--2---:R-:W-:-:S05]  /*4f600*/  IMAD.X R12, R12, 0x1, R0, P4 ;  /* 0x000000010c0c7824 */ /* 0x004fca00020e0600 */
[----:B------:R1:W-:Y:S02]  /*4f610*/  STL [R1+0x1354], R12 ;  /* 0x0013540c01007387 */ /* 0x0003e40000100800 */
[----:B-1----:R-:W1:Y:S01]  /*4f620*/  LDC R12, c[0x0][0x23c] ;  /* 0x00008f00ff0c7b82 */ /* 0x002e620000000800 */
[----:B---3--:R-:W-:Y:S02]  /*4f630*/  IMAD.X R156, R156, 0x1, R0, P5 ;  /* 0x000000019c9c7824 */ /* 0x008fe400028e0600 */
[----:B-1----:R-:W-:-:S04]  /*4f640*/  IMAD.SHL.U32 R12, R12, 0x80, RZ ;  /* 0x000000800c0c7824 */ /* 0x002fc800078e00ff */
[----:B------:R-:W-:-:S05]  /*4f650*/  IMAD.SHL.U32 R12, R12, 0x2, RZ ;  /* 0x000000020c0c7824 */ /* 0x000fca00078e00ff */
[-C--:B----4-:R-:W-:Y:S02]  /*4f660*/  IADD3 R13, P4, R13, R12.reuse, RZ ;  /* 0x0000000c0d0d7210 */ /* 0x090fe40007f9e0ff */
[----:B------:R-:W-:-:S03]  /*4f670*/  IADD3 R152, P5, R152, R12, RZ ;  /* 0x0000000c98987210 */ /* 0x000fc60007fbe0ff */
[----:B------:R1:W-:Y:S04]  /*4f680*/  STL [R1+0x1f44], R13 ;  /* 0x001f440d01007387 */ /* 0x0003e80000100800 */
[----:B-1----:R-:W2:Y:S04]  /*4f690*/  LDL.LU R13, [R1+0x1f38] ;  /* 0x001f3800010d7983 */ /* 0x002ea80000300800 */
[----:B------:R1:W-:Y:S04]  /*4f6a0*/  STL [R1+0xf44], R156 ;  /* 0x000f449c01007387 */ /* 0x0003e80000100800 */
[----:B-1----:R-:W3:Y:S04]  /*4f6b0*/  LDL.LU R156, [R1+0x1348] ;  /* 0x00134800019c7983 */ /* 0x002ee80000300800 */
[----:B------:R-:W4:Y:S04]  /*4f6c0*/  LDL.LU R12, [R1+0x134c] ;  /* 0x00134c00010c7983 */ /* 0x000f280000300800 */
[----:B------:R1:W-:Y:S04]  /*4f6d0*/  STL [R1+0x1f40], R152 ;  /* 0x001f409801007387 */ /* 0x0003e80000100800 */
[----:B-1----:R-:W2:Y:S01]  /*4f6e0*/  LDL.LU R152, [R1+0x1f30] ;  /* 0x001f300001987983 */ /* 0x002ea20000300800 */
[----:B----4-:R-:W-:-:S05]  /*4f6f0*/  IMAD.X R12, R12, 0x1, R0, P6 ;  /* 0x000000010c0c7824 */ /* 0x010fca00030e0600 */
[----:B------:R1:W-:Y:S02]  /*4f700*/  STL [R1+0x134c], R12 ;  /* 0x00134c0c01007387 */ /* 0x0003e40000100800 */
[----:B-1----:R-:W1:Y:S01]  /*4f710*/  LDC R12, c[0x0][0x23c] ;  /* 0x00008f00ff0c7b82 */ /* 0x002e620000000800 */
[----:B---3--:R-:W-:Y:S02]  /*4f720*/  IMAD.X R156, R156, 0x1, R0, P1 ;  /* 0x000000019c9c7824 */ /* 0x008fe400008e0600 */
[----:B-1----:R-:W-:-:S04]  /*4f730*/  IMAD.SHL.U32 R12, R12, 0x80, RZ ;  /* 0x000000800c0c7824 */ /* 0x002fc800078e00ff */
[----:B------:R-:W-:-:S05]  /*4f740*/  IMAD.SHL.U32 R12, R12, 0x2, RZ ;  /* 0x000000020c0c7824 */ /* 0x000fca00078e00ff */
[-C--:B--2---:R-:W-:Y:S02]  /*4f750*/  IADD3 R13, P6, R13, R12.reuse, RZ ;  /* 0x0000000c0d0d7210 */ /* 0x084fe40007fde0ff */
        /* <DEDUP_REMOVED lines=3393> */
[----:B------:R1:W-:Y:S02]  /*5cb70*/  STL [R1+0xd24], R156 ;  /* 0x000d249c01007387 */ /* 0x0003e40000100800 */
[----:B-1----:R-:W-:-:S02]  /*5cb80*/  IMAD.MOV.U32 R156, RZ, RZ, R157 ;  /* 0x000000ffff9c7224 */ /* 0x002fc400078e009d */
[----:B------:R-:W3:Y:S04]  /*5cb90*/  LDL.LU R157, [R1+0xd14] ;  /* 0x000d1400019d7983 */ /* 0x000ee80000300800 */
        /* <DEDUP_REMOVED lines=24> */
[----:B--2---:R-:W-:-:S05]  /*5cd20*/  IADD3 R13, P6, R13, R12, RZ ;  /* 0x0000000c0d0d7210 */ /* 0x004fca0007fde0ff */
[----:B------:R1:W-:Y:S01]  /*5cd30*/  STL [R1+0xce0], R13 ;  /* 0x000ce00d01007387 */ /* 0x0003e20000100800 */
[----:B------:R-:W-:Y:S01]  /*5cd40*/  IADD3 R152, P1, R152, R12, RZ ;  /* 0x0000000c98987210 */ /* 0x000fe20007f3e0ff */
[----:B-1----:R-:W-:Y:S02]  /*5cd50*/  IMAD.MOV.U32 R13, RZ, RZ, R156 ;  /* 0x000000ffff0d7224 */ /* 0x002fe400078e009c */
[----:B------:R-:W-:Y:S02]  /*5cd60*/  IMAD.MOV.U32 R156, RZ, RZ, R161 ;  /* 0x000000ffff9c7224 */ /* 0x000fe400078e00a1 */
[----:B------:R-:W-:Y:S02]  /*5cd70*/  IMAD.MOV.U32 R161, RZ, RZ, R185 ;  /* 0x000000ffffa17224 */ /* 0x000fe400078e00b9 */
[----:B------:R-:W2:Y:S04]  /*5cd80*/  LDL.LU R185, [R1+0xcd0] ;  /* 0x000cd00001b97983 */ /* 0x000ea80000300800 */
        /* <DEDUP_REMOVED lines=13> */
[--C-:B---3--:R-:W-:Y:S01]  /*5ce60*/  IMAD.X R157, R157, 0x1, R0.reuse, P3 ;  /* 0x000000019d9d7824 */ /* 0x108fe200018e0600 */
[----:B------:R-:W-:Y:S01]  /*5ce70*/  IADD3 R152, P3, R152, R12, RZ ;  /* 0x0000000c98987210 */ /* 0x000fe20007f7e0ff */
[----:B------:R-:W-:-:S03]  /*5ce80*/  IMAD.X R13, R13, 0x1, R0, P4 ;  /* 0x000000010d0d7824 */ /* 0x000fc600020e0600 */
[----:B------:R1:W-:Y:S02]  /*5ce90*/  STL [R1+0xcf4], R157 ;  /* 0x000cf49d01007387 */ /* 0x0003e40000100800 */
[----:B-1----:R-:W-:Y:S02]  /*5cea0*/  IMAD.MOV.U32 R157, RZ, RZ, R168 ;  /* 0x000000ffff9d7224 */ /* 0x002fe400078e00a8 */
[----:B------:R-:W3:Y:S04]  /*5ceb0*/  LDL.LU R168, [R1+0xcb8] ;  /* 0x000cb80001a87983 */ /* 0x000ee80000300800 */
[----:B------:R1:W-:Y:S04]  /*5cec0*/  STL [R1+0xcc8], R152 ;  /* 0x000cc89801007387 */ /* 0x0003e80000100800 */
[----:B-1----:R-:W4:Y:S04]  /*5ced0*/  LDL.LU R152, [R1+0xcdc] ;  /* 0x000cdc0001987983 */ /* 0x002f280000300800 */
[----:B------:R1:W-:Y:S02]  /*5cee0*/  STL [R1+0xcec], R13 ;  /* 0x000cec0d01007387 */ /* 0x0003e40000100800 */
[----:B-1----:R-:W-:-:S02]  /*5cef0*/  IMAD.MOV.U32 R13, RZ, RZ, R156 ;  /* 0x000000ffff0d7224 */ /* 0x002fc400078e009c */
[----:B------:R-:W3:Y:S01]  /*5cf00*/  LDL.LU R156, [R1+0xcb0] ;  /* 0x000cb000019c7983 */ /* 0x000ee20000300800 */
[----:B--2---:R-:W-:-:S05]  /*5cf10*/  IADD3 R185, P4, R185, R12, RZ ;  /* 0x0000000cb9b97210 */ /* 0x004fca0007f9e0ff */
[----:B------:R1:W-:Y:S04]  /*5cf20*/  STL [R1+0xcc0], R185 ;  /* 0x000cc0b901007387 */ /* 0x0003e80000100800 */
[----:B-1----:R0:W5:Y:S04]  /*5cf30*/  LDL.LU R185, [R1+0x2024] ;  /* 0x0020240001b97983 */ /* 0x0021680000300800 */
[----:B------:R-:W2:Y:S01]  /*5cf40*/  LDL.LU R12, [R1+0xce4] ;  /* 0x000ce400010c7983 */ /* 0x000ea20000300800 */
[--C-:B------:R-:W-:Y:S02]  /*5cf50*/  IMAD.X R10, R10, 0x1, R0.reuse, P1 ;  /* 0x000000010a0a7824 */ /* 0x100fe400008e0600 */
[----:B----4-:R-:W-:-:S02]  /*5cf60*/  IMAD.X R152, R152, 0x1, R0, P6 ;  /* 0x0000000198987824 */ /* 0x010fc400030e0600 */
[----:B--2---:R-:W-:-:S05]  /*5cf70*/  IMAD.X R12, R12, 0x1, R0, P5 ;  /* 0x000000010c0c7824 */ /* 0x004fca00028e0600 */
[----:B------:R1:W-:Y:S02]  /*5cf80*/  STL [R1+0xce4], R12 ;  /* 0x000ce40c01007387 */ /* 0x0003e40000100800 */
[----:B-1----:R-:W1:Y:S02]  /*5cf90*/  LDC R12, c[0x0][0x23c] ;  /* 0x00008f00ff0c7b82 */ /* 0x002e640000000800 */
[----:B-1----:R-:W-:-:S04]  /*5cfa0*/  IMAD.SHL.U32 R12, R12, 0x80, RZ ;  /* 0x000000800c0c7824 */ /* 0x002fc800078e00ff */
[----:B------:R-:W-:-:S05]  /*5cfb0*/  IMAD.SHL.U32 R12, R12, 0x2, RZ ;  /* 0x000000020c0c7824 */ /* 0x000fca00078e00ff */
[-C--:B---3--:R-:W-:Y:S02]  /*5cfc0*/  IADD3 R168, P5, R168, R12.reuse, RZ ;  /* 0x0000000ca8a87210 */ /* 0x088fe40007fbe0ff */
[----:B------:R-:W-:-:S03]  /*5cfd0*/  IADD3 R156, P6, R156, R12, RZ ;  /* 0x0000000c9c9c7210 */ /* 0x000fc60007fde0ff */
[----:B------:R1:W-:Y:S01]  /*5cfe0*/  STL [R1+0xcb8], R168 ;  /* 0x000cb8a801007387 */ /* 0x0003e20000100800 */
[----:B------:R-:W-:Y:S01]  /*5cff0*/  IADD3 R176, P1, R176, R12, RZ ;  /* 0x0000000cb0b07210 */ /* 0x000fe20007f3e0ff */
[----:B-1----:R-:W-:Y:S02]  /*5d000*/  IMAD.MOV.U32 R168, RZ, RZ, R177 ;  /* 0x000000ffffa87224 */ /* 0x002fe400078e00b1 */
[----:B------:R-:W2:Y:S04]  /*5d010*/  LDL.LU R177, [R1+0xca0] ;  /* 0x000ca00001b17983 */ /* 0x000ea80000300800 */
[----:B------:R1:W-:Y:S04]  /*5d020*/  STL [R1+0xcdc], R152 ;  /* 0x000cdc9801007387 */ /* 0x0003e80000100800 */
[----:B-1----:R-:W3:Y:S04]  /*5d030*/  LDL.LU R152, [R1+0xc98] ;  /* 0x000c980001987983 */ /* 0x002ee80000300800 */
[----:B------:R1:W-:Y:S04]  /*5d040*/  STL [R1+0xcb0], R156 ;  /* 0x000cb09c01007387 */ /* 0x0003e80000100800 */
[----:B-1----:R-:W4:Y:S04]  /*5d050*/  LDL.LU R156, [R1+0xcbc] ;  /* 0x000cbc00019c7983 */ /* 0x002f280000300800 */
[----:B------:R1:W-:Y:S04]  /*5d060*/  STL [R1+0xcd4], R10 ;  /* 0x000cd40a01007387 */ /* 0x0003e80000100800 */
[----:B-1----:R-:W3:Y:S04]  /*5d070*/  LDL.LU R10, [R1+0xc90] ;  /* 0x000c9000010a7983 */ /* 0x002ee80000300800 */
[----:B------:R1:W-:Y:S04]  /*5d080*/  STL [R1+0xca8], R176 ;  /* 0x000ca8b001007387 */ /* 0x0003e80000100800 */
[----:B-1----:R0:W5:Y:S04]  /*5d090*/  LDL.LU R176, [R1+0x2020] ;  /* 0x0020200001b07983 */ /* 0x0021680000300800 */
[----:B------:R-:W2:Y:S02]  /*5d0a0*/  LDL.LU R12, [R1+0xccc] ;  /* 0x000ccc00010c7983 */ /* 0x000ea40000300800 */
[----:B--2---:R-:W-:-:S05]  /*5d0b0*/  IMAD.X R12, R12, 0x1, R0, P2 ;  /* 0x000000010c0c7824 */ /* 0x004fca00010e0600 */
[----:B------:R1:W-:Y:S02]  /*5d0c0*/  STL [R1+0xccc], R12 ;  /* 0x000ccc0c01007387 */ /* 0x0003e40000100800 */
[----:B-1----:R-:W1:Y:S02]  /*5d0d0*/  LDC R12, c[0x0][0x23c] ;  /* 0x00008f00ff0c7b82 */ /* 0x002e640000000800 */
[----:B-1----:R-:W-:-:S04]  /*5d0e0*/  IMAD.SHL.U32 R12, R12, 0x80, RZ ;  /* 0x000000800c0c7824 */ /* 0x002fc800078e00ff */
[----:B------:R-:W-:-:S05]  /*5d0f0*/  IMAD.SHL.U32 R12, R12, 0x2, RZ ;  /* 0x000000020c0c7824 */ /* 0x000fca00078e00ff */
[----:B------:R-:W-:-:S05]  /*5d100*/  IADD3 R177, P2, R177, R12, RZ ;  /* 0x0000000cb1b17210 */ /* 0x000fca0007f5e0ff */
[----:B------:R1:W-:Y:S04]  /*5d110*/  STL [R1+0xca0], R177 ;  /* 0x000ca0b101007387 */ /* 0x0003e80000100800 */
[----:B-1----:R0:W5:Y:S04]  /*5d120*/  LDL.LU R177, [R1+0x201c] ;  /* 0x00201c0001b17983 */ /* 0x0021680000300800 */
[----:B------:R-:W2:Y:S01]  /*5d130*/  LDL.LU R12, [R1+0xcc4] ;  /* 0x000cc400010c7983 */ /* 0x000ea20000300800 */
[--C-:B----4-:R-:W-:Y:S02]  /*5d140*/  IMAD.X R156, R156, 0x1, R0.reuse, P4 ;  /* 0x000000019c9c7824 */ /* 0x110fe400020e0600 */
[----:B--2---:R-:W-:-:S05]  /*5d150*/  IMAD.X R12, R12, 0x1, R0, P3 ;  /* 0x000000010c0c7824 */ /* 0x004fca00018e0600 */
[----:B------:R1:W-:Y:S02]  /*5d160*/  STL [R1+0xcc4], R12 ;  /* 0x000cc40c01007387 */ /* 0x0003e40000100800 */
[----:B-1----:R-:W1:Y:S02]  /*5d170*/  LDC R12, c[0x0][0x23c] ;  /* 0x00008f00ff0c7b82 */ /* 0x002e640000000800 */
[----:B-1----:R-:W-:-:S04]  /*5d180*/  IMAD.SHL.U32 R12, R12, 0x80, RZ ;  /* 0x000000800c0c7824 */ /* 0x002fc800078e00ff */
[----:B------:R-:W-:-:S05]  /*5d190*/  IMAD.SHL.U32 R12, R12, 0x2, RZ ;  /* 0x000000020c0c7824 */ /* 0x000fca00078e00ff */
[----:B---3--:R-:W-:-:S05]  /*5d1a0*/  IADD3 R152, P3, R152, R12, RZ ;  /* 0x0000000c98987210 */ /* 0x008fca0007f7e0ff */
[----:B------:R1:W-:Y:S01]  /*5d1b0*/  STL [R1+0xc98], R152 ;  /* 0x000c989801007387 */ /* 0x0003e20000100800 */
[----:B------:R-:W-:Y:S01]  /*5d1c0*/  IADD3 R10, P4, R10, R12, RZ ;  /* 0x0000000c0a0a7210 */ /* 0x000fe20007f9e0ff */
[----:B-1----:R-:W-:Y:S02]  /*5d1d0*/  IMAD.MOV.U32 R152, RZ, RZ, R13 ;  /* 0x000000ffff987224 */ /* 0x002fe400078e000d */
[----:B------:R-:W-:Y:S02]  /*5d1e0*/  IMAD.MOV.U32 R13, RZ, RZ, R161 ;  /* 0x000000ffff0d7224 */ /* 0x000fe400078e00a1 */
[----:B------:R-:W2:Y:S04]  /*5d1f0*/  LDL.LU R161, [R1+0xc70] ;  /* 0x000c700001a17983 */ /* 0x000ea80000300800 */
[----:B------:R1:W-:Y:S02]  /*5d200*/  STL [R1+0xcbc], R156 ;  /* 0x000cbc9c01007387 */ /* 0x0003e40000100800 */
[----:B-1----:R-:W-:-:S02]  /*5d210*/  IMAD.MOV.U32 R156, RZ, RZ, R157 ;  /* 0x000000ffff9c7224 */ /* 0x002fc400078e009d */
[----:B------:R-:W-:Y:S02]  /*5d220*/  IMAD.MOV.U32 R157, RZ, RZ, R4 ;  /* 0x000000ffff9d7224 */ /* 0x000fe400078e0004 */
[----:B------:R-:W3:Y:S04]  /*5d230*/  LDL.LU R4, [R1+0xc68] ;  /* 0x000c680001047983 */ /* 0x000ee80000300800 */
[----:B------:R-:W4:Y:S04]  /*5d240*/  LDL.LU R12, [R1+0xcb4] ;  /* 0x000cb400010c7983 */ /* 0x000f280000300800 */
[----:B------:R1:W-:Y:S02]  /*5d250*/  STL [R1+0xc90], R10 ;  /* 0x000c900a01007387 */ /* 0x0003e40000100800 */
[----:B-1----:R-:W-:-:S02]  /*5d260*/  IMAD.MOV.U32 R10, RZ, RZ, R17 ;  /* 0x000000ffff0a7224 */ /* 0x002fc400078e0011 */
[----:B------:R-:W3:Y:S01]  /*5d270*/  LDL.LU R17, [R1+0xc60] ;  /* 0x000c600001117983 */ /* 0x000ee20000300800 */
[--C-:B------:R-:W-:Y:S02]  /*5d280*/  IMAD.X R6, R6, 0x1, R0.reuse, P6 ;  /* 0x0000000106067824 */ /* 0x100fe400030e0600 */
[----:B----4-:R-:W-:-:S05]  /*5d290*/  IMAD.X R12, R12, 0x1, R0, P5 ;  /* 0x000000010c0c7824 */ /* 0x010fca00028e0600 */
[----:B------:R1:W-:Y:S02]  /*5d2a0*/  STL [R1+0xcb4], R12 ;  /* 0x000cb40c01007387 */ /* 0x0003e40000100800 */
[----:B-1----:R-:W1:Y:S02]  /*5d2b0*/  LDC R12, c[0x0][0x23c] ;  /* 0x00008f00ff0c7b82 */ /* 0x002e640000000800 */
[----:B-1----:R-:W-:-:S04]  /*5d2c0*/  IMAD.SHL.U32 R12, R12, 0x80, RZ ;  /* 0x000000800c0c7824 */ /* 0x002fc800078e00ff */
[----:B------:R-:W-:-:S05]  /*5d2d0*/  IMAD.SHL.U32 R12, R12, 0x2, RZ ;  /* 0x000000020c0c7824 */ /* 0x000fca00078e00ff */
[-C--:B------:R-:W-:Y:S02]  /*5d2e0*/  IADD3 R168, P5, R168, R12.reuse, RZ ;  /* 0x0000000ca8a87210 */ /* 0x080fe40007fbe0ff */
[----:B------:R-:W-:Y:S01]  /*5d2f0*/  IADD3 R169, P6, R169, R12, RZ ;  /* 0x0000000ca9a97210 */ /* 0x000fe20007fde0ff */
[----:B------:R-:W-:Y:S02]  /*5d300*/  IMAD.MOV.U32 R12, RZ, RZ, R7 ;  /* 0x000000ffff0c7224 */ /* 0x000fe400078e0007 */
[----:B------:R1:W-:Y:S02]  /*5d310*/  STL [R1+0xc88], R168 ;  /* 0x000c88a801007387 */ /* 0x0003e40000100800 */
[----:B------:R-:W-:Y:S02]  /*5d320*/  IMAD.X R12, R12, 0x1, R0, P1 ;  /* 0x000000010c0c7824 */ /* 0x000fe400008e0600 */
[----:B------:R-:W-:Y:S01]  /*5d330*/  IMAD.MOV.U32 R7, RZ, RZ, R3 ;  /* 0x000000ffff077224 */ /* 0x000fe200078e0003 */
[----:B-1----:R0:W5:Y:S04]  /*5d340*/  LDL.LU R168, [R1+0x2018] ;  /* 0x0020180001a87983 */ /* 0x0021680000300800 */
[----:B------:R1:W-:Y:S04]  /*5d350*/  STL [R1+0xcac], R6 ;  /* 0x000cac0601007387 */ /* 0x0003e80000100800 */
[----:B-1----:R-:W4:Y:S04]  /*5d360*/  LDL.LU R6, [R1+0xc50] ;  /* 0x000c500001067983 */ /* 0x002f280000300800 */
[----:B------:R1:W-:Y:S04]  /*5d370*/  STL [R1+0xc80], R169 ;  /* 0x000c80a901007387 */ /* 0x0003e80000100800 */
[----:B-1----:R0:W5:Y:S04]  /*5d380*/  LDL.LU R169, [R1+0x2014] ;  /* 0x0020140001a97983 */ /* 0x0021680000300800 */
[----:B------:R-:W4:Y:S04]  /*5d390*/  LDL.LU R3, [R1+0xc6c] ;  /* 0x000c6c0001037983 */ /* 0x000f280000300800 */
[----:B------:R1:W-:Y:S02]  /*5d3a0*/  STL [R1+0xca4], R12 ;  /* 0x000ca40c01007387 */ /* 0x0003e40000100800 */
[----:B-1----:R-:W1:Y:S02]  /*5d3b0*/  LDC R12, c[0x0][0x23c] ;  /* 0x00008f00ff0c7b82 */ /* 0x002e640000000800 */
[----:B-1----:R-:W-:-:S04]  /*5d3c0*/  IMAD.SHL.U32 R12, R12, 0x80, RZ ;  /* 0x000000800c0c7824 */ /* 0x002fc800078e00ff */
[----:B------:R-:W-:-:S05]  /*5d3d0*/  IMAD.SHL.U32 R12, R12, 0x2, RZ ;  /* 0x000000020c0c7824 */ /* 0x000fca00078e00ff */
[----:B------:R-:W-:-:S05]  /*5d3e0*/  IADD3 R160, P1, R160, R12, RZ ;  /* 0x0000000ca0a07210 */ /* 0x000fca0007f3e0ff */
        /* <DEDUP_REMOVED lines=17> */
[----:B---3--:R-:W-:-:S05]  /*5d500*/  IADD3 R4, P3, R4, R12, RZ ;  /* 0x0000000c04047210 */ /* 0x008fca0007f7e0ff */
[----:B------:R1:W-:Y:S04]  /*5d510*/  STL [R1+0xc68], R4 ;  /* 0x000c680401007387 */ /* 0x0003e80000100800 */
[----:B-1----:R0:W5:Y:S04]  /*5d520*/  LDL.LU R4, [R1+0x2008] ;  /* 0x0020080001047983 */ /* 0x0021680000300800 */
[----:B------:R-:W2:Y:S01]  /*5d530*/  LDL.LU R12, [R1+0xc8c] ;  /* 0x000c8c00010c7983 */ /* 0x000ea20000300800 */
[--C-:B------:R-:W-:Y:S02]  /*5d540*/  IMAD.X R18, R18, 0x1, R0.reuse, P5 ;  /* 0x0000000112127824 */ /* 0x100fe400028e0600 */
[----:B--2---:R-:W-:-:S05]  /*5d550*/  IMAD.X R12, R12, 0x1, R0, P4 ;  /* 0x000000010c0c7824 */ /* 0x004fca00020e0600 */
[----:B------:R1:W-:Y:S02]  /*5d560*/  STL [R1+0xc8c], R12 ;  /* 0x000c8c0c01007387 */ /* 0x0003e40000100800 */
[----:B-1----:R-:W1:Y:S02]  /*5d570*/  LDC R12, c[0x0][0x23c] ;  /* 0x00008f00ff0c7b82 */ /* 0x002e640000000800 */
[----:B-1----:R-:W-:-:S04]  /*5d580*/  IMAD.SHL.U32 R12, R12, 0x80, RZ ;  /* 0x000000800c0c7824 */ /* 0x002fc800078e00ff */
[----:B------:R-:W-:-:S05]  /*5d590*/  IMAD.SHL.U32 R12, R12, 0x2, RZ ;  /* 0x000000020c0c7824 */ /* 0x000fca00078e00ff */
[-C--:B------:R-:W-:Y:S02]  /*5d5a0*/  IADD3 R17, P4, R17, R12.reuse, RZ ;  /* 0x0000000c11117210 */ /* 0x080fe40007f9e0ff */
[----:B------:R-:W-:-:S03]  /*5d5b0*/  IADD3 R5, P5, R5, R12, RZ ;  /* 0x0000000c05057210 */ /* 0x000fc60007fbe0ff */
[----:B------:R1:W-:Y:S04]  /*5d5c0*/  STL [R1+0xc60], R17 ;  /* 0x000c601101007387 */ /* 0x0003e80000100800 */
[----:B-1----:R-:W2:Y:S04]  /*5d5d0*/  LDL.LU R17, [R1+0xc18] ;  /* 0x000c180001117983 */ /* 0x002ea80000300800 */
[----:B------:R1:W-:Y:S04]  /*5d5e0*/  STL [R1+0xc84], R18 ;  /* 0x000c841201007387 */ /* 0x0003e80000100800 */
[----:B-1----:R-:W3:Y:S04]  /*5d5f0*/  LDL.LU R18, [R1+0xc10] ;  /* 0x000c100001127983 */ /* 0x002ee80000300800 */
[----:B------:R1:W-:Y:S04]  /*5d600*/  STL [R1+0xc58], R5 ;  /* 0x000c580501007387 */ /* 0x0003e80000100800 */
[----:B-1----:R0:W5:Y:S04]  /*5d610*/  LDL.LU R5, [R1+0x2004] ;  /* 0x0020040001057983 */ /* 0x0021680000300800 */
[----:B------:R-:W4:Y:S02]  /*5d620*/  LDL.LU R12, [R1+0xc7c] ;  /* 0x000c7c00010c7983 */ /* 0x000f240000300800 */
[----:B----4-:R-:W-:-:S05]  /*5d630*/  IMAD.X R12, R12, 0x1, R0, P6 ;  /* 0x000000010c0c7824 */ /* 0x010fca00030e0600 */
[----:B------:R1:W-:Y:S02]  /*5d640*/  STL [R1+0xc7c], R12 ;  /* 0x000c7c0c01007387 */ /* 0x0003e40000100800 */
[----:B-1----:R-:W1:Y:S02]  /*5d650*/  LDC R12, c[0x0][0x23c] ;  /* 0x00008f00ff0c7b82 */ /* 0x002e640000000800 */
[----:B-1----:R-:W-:-:S04]  /*5d660*/  IMAD.SHL.U32 R12, R12, 0x80, RZ ;  /* 0x000000800c0c7824 */ /* 0x002fc800078e00ff */
[----:B------:R-:W-:-:S05]  /*5d670*/  IMAD.SHL.U32 R12, R12, 0x2, RZ ;  /* 0x000000020c0c7824 */ /* 0x000fca00078e00ff */
[----:B------:R-:W-:-:S05]  /*5d680*/  IADD3 R6, P6, R6, R12, RZ ;  /* 0x0000000c06067210 */ /* 0x000fca0007fde0ff */
[----:B------:R1:W-:Y:S04]  /*5d690*/  STL [R1+0xc50], R6 ;  /* 0x000c500601007387 */ /* 0x0003e80000100800 */
[----:B-1----:R0:W5:Y:S04]  /*5d6a0*/  LDL.LU R6, [R1+0x2000] ;  /* 0x0020000001067983 */ /* 0x0021680000300800 */
[----:B------:R-:W4:Y:S01]  /*5d6b0*/  LDL.LU R12, [R1+0xc74] ;  /* 0x000c7400010c7983 */ /* 0x000f220000300800 */
[--C-:B------:R-:W-:Y:S02]  /*5d6c0*/  IMAD.X R3, R3, 0x1, R0.reuse, P2 ;  /* 0x0000000103037824 */ /* 0x100fe400010e0600 */
[----:B------:R-:W-:-:S02]  /*5d6d0*/  IMAD.X R152, R152, 0x1, R0, P3 ;  /* 0x0000000198987824 */ /* 0x000fc400018e0600 */
[----:B----4-:R-:W-:-:S05]  /*5d6e0*/  IMAD.X R12, R12, 0x1, R0, P1 ;  /* 0x000000010c0c7824 */ /* 0x010fca00008e0600 */
[----:B------:R1:W-:Y:S02]  /*5d6f0*/  STL [R1+0xc74], R12 ;  /* 0x000c740c01007387 */ /* 0x0003e40000100800 */
[----:B-1----:R-:W1:Y:S02]  /*5d700*/  LDC R12, c[0x0][0x23c] ;  /* 0x00008f00ff0c7b82 */ /* 0x002e640000000800 */
[----:B-1----:R-:W-:-:S04]  /*5d710*/  IMAD.SHL.U32 R12, R12, 0x80, RZ ;  /* 0x000000800c0c7824 */ /* 0x002fc800078e00ff */
[----:B------:R-:W-:-:S05]  /*5d720*/  IMAD.SHL.U32 R12, R12, 0x2, RZ ;  /* 0x000000020c0c7824 */ /* 0x000fca00078e00ff */
[-C--:B------:R-:W-:Y:S02]  /*5d730*/  IADD3 R7, P1, R7, R12.reuse, RZ ;  /* 0x0000000c07077210 */ /* 0x080fe40007f3e0ff */
[-C--:B------:R-:W-:Y:S02]  /*5d740*/  IADD3 R21, P2, R21, R12.reuse, RZ ;  /* 0x0000000c15157210 */ /* 0x080fe40007f5e0ff */
[----:B------:R-:W-:Y:S01]  /*5d750*/  IADD3 R8, P3, R8, R12, RZ ;  /* 0x0000000c08087210 */ /* 0x000fe20007f7e0ff */
[----:B------:R1:W-:Y:S04]  /*5d760*/  STL [R1+0xc48], R7 ;  /* 0x000c480701007387 */ /* 0x0003e80000100800 */
[----:B-1----:R0:W5:Y:S04]  /*5d770*/  LDL.LU R7, [R1+0x1ffc] ;  /* 0x001ffc0001077983 */ /* 0x0021680000300800 */
[----:B------:R1:W-:Y:S04]  /*5d780*/  STL [R1+0xc6c], R3 ;  /* 0x000c6c0301007387 */ /* 0x0003e80000100800 */
[----:B-1----:R-:W4:Y:S04]  /*5d790*/  LDL.LU R3, [R1+0xbf8] ;  /* 0x000bf80001037983 */ /* 0x002f280000300800 */
[----:B------:R1:W-:Y:S04]  /*5d7a0*/  STL [R1+0xc40], R21 ;  /* 0x000c401501007387 */ /* 0x0003e80000100800 */
[----:B-1----:R-:W4:Y:S04]  /*5d7b0*/  LDL.LU R21, [R1+0xbf0] ;  /* 0x000bf00001157983 */ /* 0x002f280000300800 */
[----:B------:R1:W-:Y:S04]  /*5d7c0*/  STL [R1+0xc64], R152 ;  /* 0x000c649801007387 */ /* 0x0003e80000100800 */
[----:B-1----:R-:W4:Y:S04]  /*5d7d0*/  LDL.LU R152, [R1+0xbe8] ;  /* 0x000be80001987983 */ /* 0x002f280000300800 */
[----:B------:R1:W-:Y:S04]  /*5d7e0*/  STL [R1+0xc38], R8 ;  /* 0x000c380801007387 */ /* 0x0003e80000100800 */
[----:B-1----:R0:W5:Y:S04]  /*5d7f0*/  LDL.LU R8, [R1+0x1ff8] ;  /* 0x001ff80001087983 */ /* 0x0021680000300800 */
[----:B------:R-:W2:Y:S01]  /*5d800*/  LDL.LU R12, [R1+0xc5c] ;  /* 0x000c5c00010c7983 */ /* 0x000ea20000300800 */
[----:B------:R-:W-:-:S02]  /*5d810*/  IMAD.X R14, R14, 0x1, R0, P5 ;  /* 0x000000010e0e7824 */ /* 0x000fc400028e0600 */
        /* <DEDUP_REMOVED lines=8> */
[----:B------:R1:W-:Y:S01]  /*5d8a0*/  STL [R1+0xc30], R9 ;  /* 0x000c300901007387 */ /* 0x0003e20000100800 */
[----:B------:R-:W-:-:S03]  /*5d8b0*/  IADD3 R10, P6, R10, R12, RZ ;  /* 0x0000000c0a0a7210 */ /* 0x000fc60007fde0ff */
[----:B-1----:R0:W5:Y:S04]  /*5d8c0*/  LDL.LU R9, [R1+0x1ff4] ;  /* 0x001ff40001097983 */ /* 0x0021680000300800 */
[----:B------:R1:W-:Y:S04]  /*5d8d0*/  STL [R1+0xc54], R14 ;  /* 0x000c540e01007387 */ /* 0x0003e80000100800 */
[----:B-1----:R-:W2:Y:S04]  /*5d8e0*/  LDL.LU R14, [R1+0xbd0] ;  /* 0x000bd000010e7983 */ /* 0x002ea80000300800 */
[----:B------:R1:W-:Y:S02]  /*5d8f0*/  STL [R1+0xc28], R157 ;  /* 0x000c289d01007387 */ /* 0x0003e40000100800 */
[----:B-1----:R-:W-:-:S02]  /*5d900*/  IMAD.MOV.U32 R157, RZ, RZ, R15 ;  /* 0x000000ffff9d7224 */ /* 0x002fc400078e000f */
[----:B------:R-:W2:Y:S04]  /*5d910*/  LDL.LU R15, [R1+0xbc8] ;  /* 0x000bc800010f7983 */ /* 0x000ea80000300800 */
[----:B------:R1:W-:Y:S04]  /*5d920*/  STL [R1+0xc4c], R20 ;  /* 0x000c4c1401007387 */ /* 0x0003e80000100800 */
[----:B-1----:R-:W2:Y:S04]  /*5d930*/  LDL.LU R20, [R1+0xbc0] ;  /* 0x000bc00001147983 */ /* 0x002ea80000300800 */
[----:B------:R1:W-:Y:S04]  /*5d940*/  STL [R1+0xc20], R10 ;  /* 0x000c200a01007387 */ /* 0x0003e80000100800 */
[----:B-1----:R0:W5:Y:S04]  /*5d950*/  LDL.LU R10, [R1+0x1ff0] ;  /* 0x001ff000010a7983 */ /* 0x0021680000300800 */
[----:B------:R-:W3:Y:S02]  /*5d960*/  LDL.LU R12, [R1+0xc44] ;  /* 0x000c4400010c7983 */ /* 0x000ee40000300800 */
[----:B---3--:R-:W-:-:S05]  /*5d970*/  IMAD.X R12, R12, 0x1, R0, P1 ;  /* 0x000000010c0c7824 */ /* 0x008fca00008e0600 */
[----:B------:R1:W-:Y:S02]  /*5d980*/  STL [R1+0xc44], R12 ;  /* 0x000c440c01007387 */ /* 0x0003e40000100800 */
[----:B-1----:R-:W1:Y:S02]  /*5d990*/  LDC R12, c[0x0][0x23c] ;  /* 0x00008f00ff0c7b82 */ /* 0x002e640000000800 */
[----:B-1----:R-:W-:-:S04]  /*5d9a0*/  IMAD.SHL.U32 R12, R12, 0x80, RZ ;  /* 0x000000800c0c7824 */ /* 0x002fc800078e00ff */
[----:B------:R-:W-:-:S05]  /*5d9b0*/  IMAD.SHL.U32 R12, R12, 0x2, RZ ;  /* 0x000000020c0c7824 */ /* 0x000fca00078e00ff */
[----:B------:R-:W-:-:S05]  /*5d9c0*/  IADD3 R17, P1, R17, R12, RZ ;  /* 0x0000000c11117210 */ /* 0x000fca0007f3e0ff */
[----:B------:R1:W-:Y:S04]  /*5d9d0*/  STL [R1+0xc18], R17 ;  /* 0x000c181101007387 */ /* 0x0003e80000100800 */
[----:B-1----:R-:W3:Y:S04]  /*5d9e0*/  LDL.LU R17, [R1+0x1fec] ;  /* 0x001fec0001117983 */ /* 0x002ee80000300800 */
        /* <DEDUP_REMOVED lines=8> */
[----:B-1----:R-:W4:Y:S04]  /*5da70*/  LDL.LU R18, [R1+0x1fe8] ;  /* 0x001fe80001127983 */ /* 0x002f280000300800 */
[----:B------:R-:W2:Y:S01]  /*5da80*/  LDL.LU R12, [R1+0xc34] ;  /* 0x000c3400010c7983 */ /* 0x000ea20000300800 */
[--C-:B---3--:R-:W-:Y:S02]  /*5da90*/  IMAD.X R17, R17, 0x1, R0.reuse, P4 ;  /* 0x0000000111117824 */ /* 0x108fe400020e0600 */
[----:B--2---:R-:W-:-:S05]  /*5daa0*/  IMAD.X R12, R12, 0x1, R0, P3 ;  /* 0x000000010c0c7824 */ /* 0x004fca00018e0600 */
[----:B------:R1:W-:Y:S02]  /*5dab0*/  STL [R1+0xc34], R12 ;  /* 0x000c340c01007387 */ /* 0x0003e40000100800 */
[----:B-1----:R-:W1:Y:S02]  /*5dac0*/  LDC R12, c[0x0][0x23c] ;  /* 0x00008f00ff0c7b82 */ /* 0x002e640000000800 */
        /* <DEDUP_REMOVED lines=8> */
[----:B------:R1:W-:Y:S04]  /*5db50*/  STL [R1+0xc00], R16 ;  /* 0x000c001001007387 */ /* 0x0003e80000100800 */
[----:B-1----:R-:W4:Y:S04]  /*5db60*/  LDL.LU R16, [R1+0x1fe4] ;  /* 0x001fe40001107983 */ /* 0x002f280000300800 */
        /* <DEDUP_REMOVED lines=8> */
[----:B-1----:R-:W2:Y:S04]  /*5dbf0*/  LDL.LU R3, [R1+0x1fe0] ;  /* 0x001fe00001037983 */ /* 0x002ea80000300800 */
        /* <DEDUP_REMOVED lines=15> */
[----:B------:R-:W-:Y:S01]  /*5dcf0*/  IADD3 R152, P1, R152, R12, RZ ;  /* 0x0000000c98987210 */ /* 0x000fe20007f3e0ff */
[----:B------:R-:W-:-:S04]  /*5dd00*/  IMAD.MOV.U32 R12, RZ, RZ, R13 ;  /* 0x000000ffff0c7224 */ /* 0x000fc800078e000d */
[----:B------:R-:W-:Y:S01]  /*5dd10*/  IMAD.X R12, R12, 0x1, R0, P2 ;  /* 0x000000010c0c7824 */ /* 0x000fe200010e0600 */
[----:B------:R1:W-:Y:S04]  /*5dd20*/  STL [R1+0xbe8], R152 ;  /* 0x000be89801007387 */ /* 0x0003e80000100800 */
[----:B-1----:R-:W4:Y:S04]  /*5dd30*/  LDL.LU R152, [R1+0xb78] ;  /* 0x000b780001987983 */ /* 0x002f280000300800 */
[----:B------:R-:W2:Y:S04]  /*5dd40*/  LDL.LU R13, [R1+0xb9c] ;  /* 0x000b9c00010d7983 */ /* 0x000ea80000300800 */
        /* <DEDUP_REMOVED lines=8> */
[----:B-1----:R-:W3:Y:S04]  /*5ddd0*/  LDL.LU R11, [R1+0x1fd8] ;  /* 0x001fd800010b7983 */ /* 0x002ee80000300800 */
[----:B------:R-:W4:Y:S04]  /*5dde0*/  LDL.LU R156, [R1+0xb68] ;  /* 0x000b6800019c7983 */ /* 0x000f280000300800 */
        /* <DEDUP_REMOVED lines=70> */
[----:B------:R-:W4:Y:S01]  /*5e250*/  LDL.LU R12, [R1+0xbc4] ;  /* 0x000bc400010c7983 */ /* 0x000f220000300800 */
[----:B------:R-:W-:Y:S01]  /*5e260*/  WARPGROUP.ARRIVE ;  /* 0x00000000000079c5 */ /* 0x000fe20000000000 */
[----:B------:R-:W-:Y:S01]  /*5e270*/  UMOV UR56, UR16 ;  /* 0x0000001000387c82 */ /* 0x000fe20008000000 */
[----:B------:R-:W-:-:S04]  /*5e280*/  UMOV UR57, UR17 ;  /* 0x0000001100397c82 */ /* 0x000fc80008000000 */
[----:B------:R-:W-:Y:S01]  /*5e290*/  HGMMA.64x256x16.F32 R24, gdesc[UR56].tnspA, R24, gsb0 ;  /* 0x23e00000381879f0 */ /* 0x000fe20008000818 */
        /* <DEDUP_REMOVED lines=9> */
[----:B------:R-:W-:Y:S02]  /*5e330*/  WARPGROUP.DEPBAR.LE gsb0, 0x0 ;  /* 0x00008000000079c5 */ /* 0x000fe40000010000 */
[----:B------:R-:W-:-:S06]  /*5e340*/  WARPGROUP.ARRIVE ;  /* 0x00000000000079c5 */ /* 0x000fcc0000000000 */
[----:B------:R-:W-:Y:S01]  /*5e350*/  HGMMA.64x256x16.F32 R24, gdesc[UR8].tnspA, R24, gsb0 ;  /* 0x23e00000081879f0 */ /* 0x000fe20008000818 */
[----:B------:R-:W-:Y:S01]  /*5e360*/  UMOV UR16, UR6 ;  /* 0x0000000600107c82 */ /* 0x000fe20008000000 */
[----:B------:R-:W-:Y:S01]  /*5e370*/  UMOV UR17, UR7 ;  /* 0x0000000700117c82 */ /* 0x000fe20008000000 */
[----:B--2---:R-:W-:-:S05]  /*5e380*/  IMAD.X R12, R12, 0x1, R0, P6 ;  /* 0x000000010c0c7824 */ /* 0x004fca00030e0600 */
[----:B------:R1:W-:Y:S02]  /*5e390*/  STL [R1+0xbbc], R12 ;  /* 0x000bbc0c01007387 */ /* 0x0003e40000100800 */
[----:B-1----:R-:W1:Y:S01]  /*5e3a0*/  LDC R12, c[0x0][0x23c] ;  /* 0x00008f00ff0c7b82 */ /* 0x002e620000000800 */
[----:B------:R-:W-:Y:S02]  /*5e3b0*/  WARPGROUP.DEPBAR.LE gsb0, 0x0 ;  /* 0x00008000000079c5 */ /* 0x000fe40000010000 */
[----:B------:R-:W-:-:S15]  /*5e3c0*/  WARPGROUP.ARRIVE ;  /* 0x00000000000079c5 */ /* 0x000fde0000000000 */
[----:B------:R-:W-:Y:S01]  /*5e3d0*/  HGMMA.64x256x16.F32 R24, gdesc[UR12].tnspA, R24, gsb0 ;  /* 0x23e000000c1879f0 */ /* 0x000fe20008000818 */
[----:B-1----:R-:W-:-:S04]  /*5e3e0*/  IMAD.SHL.U32 R12, R12, 0x80, RZ ;  /* 0x000000800c0c7824 */ /* 0x002fc800078e00ff */
[----:B------:R-:W-:-:S05]  /*5e3f0*/  IMAD.SHL.U32 R12, R12, 0x2, RZ ;  /* 0x000000020c0c7824 */ /* 0x000fca00078e00ff */
[----:B------:R-:W-:-:S05]  /*5e400*/  IADD3 R11, P6, R11, R12, RZ ;  /* 0x0000000c0b0b7210 */ /* 0x000fca0007fde0ff */
[----:B------:R1:W-:Y:S04]  /*5e410*/  STL [R1+0xb90], R11 ;  /* 0x000b900b01007387 */ /* 0x0003e80000100800 */
[----:B-1----:R0:W5:Y:S04]  /*5e420*/  LDL.LU R11, [R1+0x1fb0] ;  /* 0x001fb000010b7983 */ /* 0x0021680000300800 */
[----:B------:R-:W2:Y:S01]  /*5e430*/  LDL.LU R12, [R1+0xbb4] ;  /* 0x000bb400010c7983 */ /* 0x000ea20000300800 */
[----:B------:R-:W-:Y:S01]  /*5e440*/  UMOV UR20, UR40 ;  /* 0x0000002800147c82 */ /* 0x000fe20008000000 */
[----:B------:R-:W-:Y:S01]  /*5e450*/  UMOV UR21, UR41 ;  /* 0x0000002900157c82 */ /* 0x000fe20008000000 */
[----:B------:R-:W-:-:S02]  /*5e460*/  WARPGROUP.DEPBAR.LE gsb0, 0x0 ;  /* 0x00008000000079c5 */ /* 0x000fc40000010000 */
[----:B------:R-:W-:-:S06]  /*5e470*/  WARPGROUP.ARRIVE ;  /* 0x00000000000079c5 */ /* 0x000fcc0000000000 */
[----:B------:R-:W-:Y:S01]  /*5e480*/  HGMMA.64x256x16.F32 R24, gdesc[UR16].tnspA, R24, gsb0 ;  /* 0x23e00000101879f0 */ /* 0x000fe20008000818 */
        /* <DEDUP_REMOVED lines=9> */
[----:B------:R-:W-:Y:S02]  /*5e520*/  WARPGROUP.DEPBAR.LE gsb0, 0x0 ;  /* 0x00008000000079c5 */ /* 0x000fe40000010000 */
[----:B------:R-:W-:-:S06]  /*5e530*/  WARPGROUP.ARRIVE ;  /* 0x00000000000079c5 */ /* 0x000fcc0000000000 */
[----:B------:R-:W-:Y:S01]  /*5e540*/  HGMMA.64x256x16.F32 R24, gdesc[UR20].tnspA, R24, gsb0 ;  /* 0x23e00000141879f0 */ /* 0x000fe20008000818 */
[----:B------:R-:W-:Y:S01]  /*5e550*/  UMOV UR24, UR44 ;  /* 0x0000002c00187c82 */ /* 0x000fe20008000000 */
[----:B------:R-:W-:Y:S01]  /*5e560*/  UMOV UR25, UR45 ;  /* 0x0000002d00197c82 */ /* 0x000fe20008000000 */
[----:B------:R-:W-:Y:S01]  /*5e570*/  UMOV UR28, UR48 ;  /* 0x00000030001c7c82 */ /* 0x000fe20008000000 */
[----:B------:R-:W-:Y:S01]  /*5e580*/  UMOV UR29, UR49 ;  /* 0x00000031001d7c82 */ /* 0x000fe20008000000 */
[----:B------:R-:W-:Y:S02]  /*5e590*/  WARPGROUP.DEPBAR.LE gsb0, 0x0 ;  /* 0x00008000000079c5 */ /* 0x000fe40000010000 */
[----:B------:R-:W-:-:S15]  /*5e5a0*/  WARPGROUP.ARRIVE ;  /* 0x00000000000079c5 */ /* 0x000fde0000000000 */
[----:B------:R-:W-:-:S06]  /*5e5b0*/  NOP ;  /* 0x0000000000007918 */ /* 0x000fcc0000000000 */
        /* <DEDUP_REMOVED lines=15> */
[--C-:B------:R-:W-:Y:S02]  /*5e6b0*/  IMAD.X R13, R13, 0x1, R0.reuse, P4 ;  /* 0x000000010d0d7824 */ /* 0x100fe400020e0600 */
[--C-:B----4-:R-:W-:Y:S02]  /*5e6c0*/  IMAD.X R17, R17, 0x1, R0.reuse, P5 ;  /* 0x0000000111117824 */ /* 0x110fe400028e0600 */
[--C-:B---3--:R-:W-:Y:S02]  /*5e6d0*/  IMAD.X R18, R18, 0x1, R0.reuse, P6 ;  /* 0x0000000112127824 */ /* 0x108fe400030e0600 */
[--C-:B------:R-:W-:Y:S02]  /*5e6e0*/  IMAD.X R19, R19, 0x1, R0.reuse, P1 ;  /* 0x0000000113137824 */ /* 0x100fe400008e0600 */
[--C-:B------:R-:W-:Y:S02]  /*5e6f0*/  IMAD.X R20, R20, 0x1, R0.reuse, P2 ;  /* 0x0000000114147824 */ /* 0x100fe400010e0600 */
[----:B--2---:R-:W-:-:S05]  /*5e700*/  IMAD.X R12, R12, 0x1, R0, P3 ;  /* 0x000000010c0c7824 */ /* 0x004fca00018e0600 */
[----:B------:R1:W-:Y:S02]  /*5e710*/  STL [R1+0xba4], R12 ;  /* 0x000ba40c01007387 */ /* 0x0003e40000100800 */
[----:B-1----:R-:W1:Y:S01]  /*5e720*/  LDC R12, c[0x0][0x23c] ;  /* 0x00008f00ff0c7b82 */ /* 0x002e620000000800 */
[----:B------:R-:W-:Y:S02]  /*5e730*/  WARPGROUP.DEPBAR.LE gsb0, 0x0 ;  /* 0x00008000000079c5 */ /* 0x000fe40000010000 */
[----:B------:R-:W-:-:S07]  /*5e740*/  WARPGROUP.ARRIVE ;  /* 0x00000000000079c5 */ /* 0x000fce0000000000 */
[----:B------:R-:W-:Y:S01]  /*5e750*/  HGMMA.64x256x16.F32 R24, gdesc[UR32].tnspA, R24, gsb0 ;  /* 0x23e00000201879f0 */ /* 0x000fe20008000818 */
[----:B-1----:R-:W-:-:S04]  /*5e760*/  IMAD.SHL.U32 R12, R12, 0x80, RZ ;  /* 0x000000800c0c7824 */ /* 0x002fc800078e00ff */
[----:B------:R-:W-:-:S05]  /*5e770*/  IMAD.SHL.U32 R12, R12, 0x2, RZ ;  /* 0x000000020c0c7824 */ /* 0x000fca00078e00ff */
[-C--:B------:R-:W-:Y:S02]  /*5e780*/  IADD3 R152, P3, R152, R12.reuse, RZ ;  /* 0x0000000c98987210 */ /* 0x080fe40007f7e0ff */
[-C--:B------:R-:W-:Y:S02]  /*5e790*/  IADD3 R16, P4, R16, R12.reuse, RZ ;  /* 0x0000000c10107210 */ /* 0x080fe40007f9e0ff */
[----:B------:R-:W-:Y:S01]  /*5e7a0*/  IADD3 R156, P5, R156, R12, RZ ;  /* 0x0000000c9c9c7210 */ /* 0x000fe20007fbe0ff */
[----:B------:R1:W-:Y:S04]  /*5e7b0*/  STL [R1+0xb78], R152 ;  /* 0x000b789801007387 */ /* 0x0003e80000100800 */
[----:B------:R2:W-:Y:S01]  /*5e7c0*/  STL [R1+0xb70], R16 ;  /* 0x000b701001007387 */ /* 0x0005e20000100800 */
[----:B------:R-:W-:-:S02]  /*5e7d0*/  IMAD.X R21, R21, 0x1, R0, P3 ;  /* 0x0000000115157824 */ /* 0x000fc400018e0600 */
[--C-:B------:R-:W-:Y:S02]  /*5e7e0*/  IMAD.X R3, R3, 0x1, R0.reuse, P4 ;  /* 0x0000000103037824 */ /* 0x100fe400020e0600 */
[----:B------:R-:W-:Y:S01]  /*5e7f0*/  IMAD.X R157, R157, 0x1, R0, P5 ;  /* 0x000000019d9d7824 */ /* 0x000fe200028e0600 */
[----:B-1----:R-:W1:Y:S01]  /*5e800*/  LDC R152, c[0x0][0x238] ;  /* 0x00008e00ff987b82 */ /* 0x002e620000000800 */
[----:B--2---:R0:W5:Y:S04]  /*5e810*/  LDL.LU R16, [R1+0x1fa4] ;  /* 0x001fa40001107983 */ /* 0x0041680000300800 */
[----:B------:R-:W-:Y:S04]  /*5e820*/  STL [R1+0xb9c], R13 ;  /* 0x000b9c0d01007387 */ /* 0x000fe80000100800 */
[----:B------:R2:W-:Y:S04]  /*5e830*/  STL [R1+0xb94], R17 ;  /* 0x000b941101007387 */ /* 0x0005e80000100800 */
[----:B--2---:R0:W5:Y:S04]  /*5e840*/  LDL.LU R17, [R1+0x1fa0] ;  /* 0x001fa00001117983 */ /* 0x0041680000300800 */
[----:B------:R2:W-:Y:S04]  /*5e850*/  STL [R1+0xb8c], R18 ;  /* 0x000b8c1201007387 */ /* 0x0005e80000100800 */
[----:B--2---:R0:W5:Y:S04]  /*5e860*/  LDL.LU R18, [R1+0x1f9c] ;  /* 0x001f9c0001127983 */ /* 0x0041680000300800 */
[----:B------:R-:W-:Y:S04]  /*5e870*/  STL [R1+0xb68], R156 ;  /* 0x000b689c01007387 */ /* 0x000fe80000100800 */
[----:B------:R2:W-:Y:S04]  /*5e880*/  STL [R1+0xb84], R19 ;  /* 0x000b841301007387 */ /* 0x0005e80000100800 */
[----:B--2---:R0:W5:Y:S04]  /*5e890*/  LDL.LU R19, [R1+0x1f98] ;  /* 0x001f980001137983 */ /* 0x0041680000300800 */
[----:B------:R2:W-:Y:S04]  /*5e8a0*/  STL [R1+0xb7c], R20 ;  /* 0x000b7c1401007387 */ /* 0x0005e80000100800 */
[----:B--2---:R0:W5:Y:S04]  /*5e8b0*/  LDL.LU R20, [R1+0x1f94] ;  /* 0x001f940001147983 */ /* 0x0041680000300800 */
[----:B------:R2:W-:Y:S04]  /*5e8c0*/  STL [R1+0xb74], R21 ;  /* 0x000b741501007387 */ /* 0x0005e80000100800 */
[----:B--2---:R0:W5:Y:S04]  /*5e8d0*/  LDL.LU R21, [R1+0x1f90] ;  /* 0x001f900001157983 */ /* 0x0041680000300800 */
[----:B------:R2:W-:Y:S04]  /*5e8e0*/  STL [R1+0xb6c], R3 ;  /* 0x000b6c0301007387 */ /* 0x0005e80000100800 */
[----:B--2---:R0:W5:Y:S04]  /*5e8f0*/  LDL.LU R3, [R1+0x1f8c] ;  /* 0x001f8c0001037983 */ /* 0x0041680000300800 */
[----:B------:R0:W-:Y:S01]  /*5e900*/  STL [R1+0xb64], R157 ;  /* 0x000b649d01007387 */ /* 0x0001e20000100800 */
[----:B-1----:R-:W-:-:S04]  /*5e910*/  IMAD.SHL.U32 R152, R152, 0x80, RZ ;  /* 0x0000008098987824 */ /* 0x002fc800078e00ff */
[----:B------:R-:W-:Y:S01]  /*5e920*/  IMAD.SHL.U32 R152, R152, 0x2, RZ ;  /* 0x0000000298987824 */ /* 0x000fe200078e00ff */
[----:B------:R-:W-:Y:S02]  /*5e930*/  WARPGROUP.DEPBAR.LE gsb0, 0x0 ;  /* 0x00008000000079c5 */ /* 0x000fe40000010000 */
[----:B------:R-:W-:Y:S05]  /*5e940*/  @P0 BRA `(.L_x_1) ;  /* 0xfffffd3400400947 */ /* 0x000fea000383ffff */
[----:B-----5:R-:W2:Y:S04]  /*5e950*/  LDL.LU R8, [R1+0x3f4] ;  /* 0x0003f40001087983 */ /* 0x020ea80000300800 */
[----:B------:R-:W2:Y:S04]  /*5e960*/  LDL.LU R7, [R1+0x3f0] ;  /* 0x0003f00001077983 */ /* 0x000ea80000300800 */
[----:B------:R-:W3:Y:S04]  /*5e970*/  LDL.LU R6, [R1+0x3ec] ;  /* 0x0003ec0001067983 */ /* 0x000ee80000300800 */
[----:B------:R-:W3:Y:S04]  /*5e980*/  LDL.LU R5, [R1+0x3e8] ;  /* 0x0003e80001057983 */ /* 0x000ee80000300800 */
[----:B------:R-:W4:Y:S04]  /*5e990*/  LDL.LU R4, [R1+0x3e4] ;  /* 0x0003e40001047983 */ /* 0x000f280000300800 */
[----:B------:R-:W4:Y:S04]  /*5e9a0*/  LDL.LU R13, [R1+0x3e0] ;  /* 0x0003e000010d7983 */ /* 0x000f280000300800 */
[----:B------:R-:W4:Y:S04]  /*5e9b0*/  LDL.LU R156, [R1+0x3dc] ;  /* 0x0003dc00019c7983 */ /* 0x000f280000300800 */
[----:B0-----:R-:W4:Y:S04]  /*5e9c0*/  LDL.LU R157, [R1+0x3d8] ;  /* 0x0003d800019d7983 */ /* 0x001f280000300800 */
[----:B------:R-:W3:Y:S04]  /*5e9d0*/  LDL.LU R9, [R1+0x3f8] ;  /* 0x0003f80001097983 */ /* 0x000ee80000300800 */
[----:B------:R-:W3:Y:S01]  /*5e9e0*/  LDL.LU R10, [R1+0x3fc] ;  /* 0x0003fc00010a7983 */ /* 0x000ee20000300800 */
[----:B------:R-:W-:-:S03]  /*5e9f0*/  F2FP.F16.F32.PACK_AB R2, R149, R148 ;  /* 0x000000949502723e */ /* 0x000fc600000000ff */
        /* <DEDUP_REMOVED lines=52> */
[----:B------:R0:W-:Y:S02]  /*5ed40*/  STL [R1+0x1f8c], R3 ;  /* 0x001f8c0301007387 */ /* 0x0001e40000100800 */
[----:B0-----:R-:W-:-:S05]  /*5ed50*/  F2FP.F16.F32.PACK_AB R3, R151, R150 ;  /* 0x000000969703723e */ /* 0x001fca00000000ff */
[----:B------:R-:W-:Y:S04]  /*5ed60*/  STL [R1+0x60c], R3 ;  /* 0x00060c0301007387 */ /* 0x000fe80000100800 */
[----:B------:R0:W-:Y:S02]  /*5ed70*/  STL [R1+0x608], R2 ;  /* 0x0006080201007387 */ /* 0x0001e40000100800 */
[----:B0-----:R-:W-:Y:S02]  /*5ed80*/  F2FP.F16.F32.PACK_AB R2, R147, R146 ;  /* 0x000000929302723e */ /* 0x001fe400000000ff */
[----:B--2---:R-:W-:Y:S02]  /*5ed90*/  F2FP.F16.F32.PACK_AB R3, R8, R7 ;  /* 0x000000070803723e */ /* 0x004fe400000000ff */
[----:B---3--:R-:W-:-:S05]  /*5eda0*/  F2FP.F16.F32.PACK_AB R0, R10, R9 ;  /* 0x000000090a00723e */ /* 0x008fca00000000ff */
[----:B------:R0:W-:Y:S04]  /*5edb0*/  STL [R1+0x604], R0 ;  /* 0x0006040001007387 */ /* 0x0001e80000100800 */
[----:B------:R1:W-:Y:S04]  /*5edc0*/  STL [R1+0x600], R3 ;  /* 0x0006000301007387 */ /* 0x0003e80000100800 */
[----:B------:R4:W-:Y:S01]  /*5edd0*/  STL [R1+0x3fc], R2 ;  /* 0x0003fc0201007387 */ /* 0x0009e20000100800 */
[----:B0-----:R-:W-:Y:S02]  /*5ede0*/  F2FP.F16.F32.PACK_AB R0, R145, R144 ;  /* 0x000000909100723e */ /* 0x001fe400000000ff */
[----:B-1----:R-:W-:-:S03]  /*5edf0*/  F2FP.F16.F32.PACK_AB R3, R6, R5 ;  /* 0x000000050603723e */ /* 0x002fc600000000ff */
[----:B------:R0:W-:Y:S01]  /*5ee00*/  STL [R1+0x3f8], R0 ;  /* 0x0003f80001007387 */ /* 0x0001e20000100800 */
[----:B----4-:R-:W-:-:S03]  /*5ee10*/  F2FP.F16.F32.PACK_AB R2, R4, R13 ;  /* 0x0000000d0402723e */ /* 0x010fc600000000ff */
[----:B------:R1:W-:Y:S04]  /*5ee20*/  STL [R1+0x3f4], R3 ;  /* 0x0003f40301007387 */ /* 0x0003e80000100800 */
[----:B------:R2:W-:Y:S01]  /*5ee30*/  STL [R1+0x3f0], R2 ;  /* 0x0003f00201007387 */ /* 0x0005e20000100800 */
[----:B0-----:R-:W-:Y:S02]  /*5ee40*/  F2FP.F16.F32.PACK_AB R0, R143, R142 ;  /* 0x0000008e8f00723e */ /* 0x001fe400000000ff */
[----:B-1----:R-:W-:-:S03]  /*5ee50*/  F2FP.F16.F32.PACK_AB R3, R141, R140 ;  /* 0x0000008c8d03723e */ /* 0x002fc600000000ff */
[----:B------:R0:W-:Y:S01]  /*5ee60*/  STL [R1+0x3ec], R0 ;  /* 0x0003ec0001007387 */ /* 0x0001e20000100800 */
[----:B--2---:R-:W-:-:S03]  /*5ee70*/  F2FP.F16.F32.PACK_AB R2, R156, R157 ;  /* 0x0000009d9c02723e */ /* 0x004fc600000000ff */
[----:B------:R-:W-:Y:S04]  /*5ee80*/  STL [R1+0x3e8], R3 ;  /* 0x0003e80301007387 */ /* 0x000fe80000100800 */
[----:B------:R-:W2:Y:S01]  /*5ee90*/  LDL.LU R242, [R1+0x31c] ;  /* 0x00031c0001f27983 */ /* 0x000ea20000300800 */
[----:B0-----:R-:W-:-:S03]  /*5eea0*/  F2FP.F16.F32.PACK_AB R0, R247, R246 ;  /* 0x000000f6f700723e */ /* 0x001fc600000000ff */
[----:B------:R-:W-:Y:S04]  /*5eeb0*/  STL [R1+0x3e4], R2 ;  /* 0x0003e40201007387 */ /* 0x000fe80000100800 */
[----:B------:R-:W2:Y:S04]  /*5eec0*/  LDL.LU R157, [R1+0x318] ;  /* 0x00031800019d7983 */ /* 0x000ea80000300800 */
[----:B------:R0:W-:Y:S04]  /*5eed0*/  STL [R1+0x3e0], R0 ;  /* 0x0003e00001007387 */ /* 0x0001e80000100800 */
[----:B------:R-:W3:Y:S04]  /*5eee0*/  LDL.LU R251, [R1+0x314] ;  /* 0x0003140001fb7983 */ /* 0x000ee80000300800 */
        /* <DEDUP_REMOVED lines=69> */
[----:B------:R-:W-:-:S02]  /*5f340*/  F2FP.F16.F32.PACK_AB R247, R139, R138 ;  /* 0x0000008a8bf7723e */ /* 0x000fc400000000ff */
[----:B------:R-:W-:Y:S02]  /*5f350*/  F2FP.F16.F32.PACK_AB R246, R137, R136 ;  /* 0x0000008889f6723e */ /* 0x000fe400000000ff */
[----:B------:R-:W-:Y:S02]  /*5f360*/  F2FP.F16.F32.PACK_AB R245, R245, R244 ;  /* 0x000000f4f5f5723e */ /* 0x000fe400000000ff */
[----:B------:R-:W-:Y:S01]  /*5f370*/  F2FP.F16.F32.PACK_AB R244, R239, R238 ;  /* 0x000000eeeff4723e */ /* 0x000fe200000000ff */
[----:B------:R-:W-:Y:S01]  /*5f380*/  STL [R1+0x2058], R247 ;  /* 0x002058f701007387 */ /* 0x000fe20000100800 */
[----:B------:R-:W-:Y:S02]  /*5f390*/  F2FP.F16.F32.PACK_AB R239, R135, R134 ;  /* 0x0000008687ef723e */ /* 0x000fe400000000ff */
[----:B------:R-:W-:Y:S01]  /*5f3a0*/  F2FP.F16.F32.PACK_AB R238, R133, R132 ;  /* 0x0000008485ee723e */ /* 0x000fe200000000ff */
[----:B------:R-:W-:Y:S01]  /*5f3b0*/  STL [R1+0x205c], R246 ;  /* 0x00205cf601007387 */ /* 0x000fe20000100800 */
[----:B------:R-:W-:-:S02]  /*5f3c0*/  F2FP.F16.F32.PACK_AB R237, R237, R236 ;  /* 0x000000eceded723e */ /* 0x000fc400000000ff */
[----:B------:R-:W-:Y:S01]  /*5f3d0*/  F2FP.F16.F32.PACK_AB R236, R231, R230 ;  /* 0x000000e6e7ec723e */ /* 0x000fe200000000ff */
[----:B------:R-:W-:Y:S01]  /*5f3e0*/  STL [R1+0x2060], R245 ;  /* 0x002060f501007387 */ /* 0x000fe20000100800 */
[----:B------:R-:W-:Y:S02]  /*5f3f0*/  F2FP.F16.F32.PACK_AB R231, R131, R130 ;  /* 0x0000008283e7723e */ /* 0x000fe400000000ff */
[----:B------:R-:W-:Y:S01]  /*5f400*/  F2FP.F16.F32.PACK_AB R230, R129, R128 ;  /* 0x0000008081e6723e */ /* 0x000fe200000000ff */
[----:B------:R-:W-:Y:S01]  /*5f410*/  STL [R1+0x2064], R244 ;  /* 0x002064f401007387 */ /* 0x000fe20000100800 */
[----:B------:R-:W-:-:S03]  /*5f420*/  F2FP.F16.F32.PACK_AB R229, R229, R228 ;  /* 0x000000e4e5e5723e */ /* 0x000fc600000000ff */
        /* <DEDUP_REMOVED lines=71> */
[----:B--2---:R-:W-:-:S03]  /*5f8a0*/  F2FP.F16.F32.PACK_AB R157, R242, R157 ;  /* 0x0000009df29d723e */ /* 0x004fc600000000ff */
[----:B------:R-:W-:Y:S01]  /*5f8b0*/  STL [R1+0x20f8], R167 ;  /* 0x0020f8a701007387 */ /* 0x000fe20000100800 */
[----:B---3--:R-:W-:-:S03]  /*5f8c0*/  F2FP.F16.F32.PACK_AB R156, R251, R156 ;  /* 0x0000009cfb9c723e */ /* 0x008fc600000000ff */
[----:B------:R-:W-:Y:S01]  /*5f8d0*/  STL [R1+0x20fc], R166 ;  /* 0x0020fca601007387 */ /* 0x000fe20000100800 */
[----:B------:R-:W-:-:S03]  /*5f8e0*/  F2FP.F16.F32.PACK_AB R151, R91, R90 ;  /* 0x0000005a5b97723e */ /* 0x000fc600000000ff */
[----:B------:R-:W-:Y:S01]  /*5f8f0*/  STL [R1+0x2100], R165 ;  /* 0x002100a501007387 */ /* 0x000fe20000100800 */
[----:B------:R-:W-:-:S03]  /*5f900*/  F2FP.F16.F32.PACK_AB R150, R89, R88 ;  /* 0x000000585996723e */ /* 0x000fc600000000ff */
[----:B------:R-:W-:Y:S01]  /*5f910*/  STL [R1+0x2104], R164 ;  /* 0x002104a401007387 */ /* 0x000fe20000100800 */
[----:B----4-:R-:W-:-:S03]  /*5f920*/  F2FP.F16.F32.PACK_AB R149, R243, R252 ;  /* 0x000000fcf395723e */ /* 0x010fc600000000ff */
        /* <DEDUP_REMOVED lines=40> */
[----:B------:R-:W-:Y:S04]  /*5fbb0*/  STL [R1+0x2160], R119 ;  /* 0x0021607701007387 */ /* 0x000fe80000100800 */
[----:B------:R-:W-:Y:S01]  /*5fbc0*/  STL [R1+0x2164], R118 ;  /* 0x0021647601007387 */ /* 0x000fe20000100800 */
[----:B------:R-:W-:-:S03]  /*5fbd0*/  F2FP.F16.F32.PACK_AB R36, R15, R14 ;  /* 0x0000000e0f24723e */ /* 0x000fc600000000ff */
[----:B------:R-:W-:Y:S01]  /*5fbe0*/  STL [R1+0x2168], R117 ;  /* 0x0021687501007387 */ /* 0x000fe20000100800 */
[----:B------:R-:W-:-:S03]  /*5fbf0*/  F2FP.F16.F32.PACK_AB R27, R27, R26 ;  /* 0x0000001a1b1b723e */ /* 0x000fc600000000ff */
[----:B------:R0:W-:Y:S01]  /*5fc00*/  STL [R1+0x216c], R116 ;  /* 0x00216c7401007387 */ /* 0x0001e20000100800 */
[----:B------:R-:W-:Y:S02]  /*5fc10*/  F2FP.F16.F32.PACK_AB R26, R25, R24 ;  /* 0x00000018191a723e */ /* 0x000fe400000000ff */
[----:B------:R-:W-:Y:S01]  /*5fc20*/  F2FP.F16.F32.PACK_AB R78, R53, R52 ;  /* 0x00000034354e723e */ /* 0x000fe200000000ff */
[----:B0-----:R-:W2:Y:S04]  /*5fc30*/  LDL.LU R116, [R1+0x1fc] ;  /* 0x0001fc0001747983 */ /* 0x001ea80000300800 */
[----:B------:R-:W2:Y:S04]  /*5fc40*/  LDL.LU R15, [R1+0x1f8] ;  /* 0x0001f800010f7983 */ /* 0x000ea80000300800 */
[----:B------:R-:W3:Y:S01]  /*5fc50*/  LDL.LU R117, [R1+0x1f4] ;  /* 0x0001f40001757983 */ /* 0x000ee20000300800 */
[----:B------:R-:W-:-:S03]  /*5fc60*/  F2FP.F16.F32.PACK_AB R53, R12, R2 ;  /* 0x000000020c35723e */ /* 0x000fc600000000ff */
[----:B------:R-:W3:Y:S01]  /*5fc70*/  LDL.LU R14, [R1+0x1f0] ;  /* 0x0001f000010e7983 */ /* 0x000ee20000300800 */
[----:B------:R-:W-:-:S03]  /*5fc80*/  F2FP.F16.F32.PACK_AB R24, R4, R13 ;  /* 0x0000000d0418723e */ /* 0x000fc600000000ff */
[----:B------:R-:W4:Y:S01]  /*5fc90*/  LDL.LU R118, [R1+0x5fc] ;  /* 0x0005fc0001767983 */ /* 0x000f220000300800 */
[----:B------:R-:W-:-:S03]  /*5fca0*/  F2FP.F16.F32.PACK_AB R31, R31, R30 ;  /* 0x0000001e1f1f723e */ /* 0x000fc600000000ff */
[----:B------:R-:W4:Y:S01]  /*5fcb0*/  LDL.LU R13, [R1+0x5f8] ;  /* 0x0005f800010d7983 */ /* 0x000f220000300800 */
[----:B------:R-:W-:-:S03]  /*5fcc0*/  F2FP.F16.F32.PACK_AB R30, R29, R28 ;  /* 0x0000001c1d1e723e */ /* 0x000fc600000000ff */
[----:B------:R-:W4:Y:S01]  /*5fcd0*/  LDL.LU R119, [R1+0x5f4] ;  /* 0x0005f40001777983 */ /* 0x000f220000300800 */
[----:B------:R-:W-:-:S03]  /*5fce0*/  F2FP.F16.F32.PACK_AB R28, R8, R7 ;  /* 0x00000007081c723e */ /* 0x000fc600000000ff */
[----:B------:R-:W4:Y:S01]  /*5fcf0*/  LDL.LU R12, [R1+0x5f0] ;  /* 0x0005f000010c7983 */ /* 0x000f220000300800 */
[----:B------:R-:W-:-:S03]  /*5fd00*/  F2FP.F16.F32.PACK_AB R25, R6, R5 ;  /* 0x000000050619723e */ /* 0x000fc600000000ff */
[----:B------:R-:W4:Y:S04]  /*5fd10*/  LDL.LU R124, [R1+0x1ec] ;  /* 0x0001ec00017c7983 */ /* 0x000f280000300800 */
[----:B------:R-:W4:Y:S04]  /*5fd20*/  LDL.LU R7, [R1+0x1e8] ;  /* 0x0001e80001077983 */ /* 0x000f280000300800 */
[----:B------:R-:W4:Y:S04]  /*5fd30*/  LDL.LU R125, [R1+0x1e4] ;  /* 0x0001e400017d7983 */ /* 0x000f280000300800 */
[----:B------:R-:W4:Y:S01]  /*5fd40*/  LDL.LU R6, [R1+0x1e0] ;  /* 0x0001e00001067983 */ /* 0x000f220000300800 */
[----:B------:R-:W-:-:S03]  /*5fd50*/  F2FP.F16.F32.PACK_AB R62, R45, R44 ;  /* 0x0000002c2d3e723e */ /* 0x000fc600000000ff */
[----:B------:R-:W4:Y:S01]  /*5fd60*/  LDL.LU R126, [R1+0x5ec] ;  /* 0x0005ec00017e7983 */ /* 0x000f220000300800 */
[----:B------:R-:W-:-:S03]  /*5fd70*/  F2FP.F16.F32.PACK_AB R45, R11, R20 ;  /* 0x000000140b2d723e */ /* 0x000fc600000000ff */
[----:B------:R-:W4:Y:S04]  /*5fd80*/  LDL.LU R5, [R1+0x5e8] ;  /* 0x0005e80001057983 */ /* 0x000f280000300800 */
[----:B------:R-:W4:Y:S01]  /*5fd90*/  LDL.LU R127, [R1+0x5e4] ;  /* 0x0005e400017f7983 */ /* 0x000f220000300800 */
[----:B------:R-:W-:-:S03]  /*5fda0*/  F2FP.F16.F32.PACK_AB R29, R10, R9 ;  /* 0x000000090a1d723e */ /* 0x000fc600000000ff */
[----:B------:R-:W4:Y:S04]  /*5fdb0*/  LDL.LU R4, [R1+0x5e0] ;  /* 0x0005e00001047983 */ /* 0x000f280000300800 */
[----:B------:R-:W4:Y:S04]  /*5fdc0*/  LDL.LU R132, [R1+0x1dc] ;  /* 0x0001dc0001847983 */ /* 0x000f280000300800 */
[----:B------:R-:W4:Y:S04]  /*5fdd0*/  LDL.LU R11, [R1+0x1d8] ;  /* 0x0001d800010b7983 */ /* 0x000f280000300800 */
[----:B------:R-:W4:Y:S04]  /*5fde0*/  LDL.LU R133, [R1+0x1d4] ;  /* 0x0001d40001857983 */ /* 0x000f280000300800 */
[----:B------:R-:W4:Y:S04]  /*5fdf0*/  LDL.LU R10, [R1+0x1d0] ;  /* 0x0001d000010a7983 */ /* 0x000f280000300800 */
        /* <DEDUP_REMOVED lines=14> */
[----:B------:R-:W4:Y:S04]  /*5fee0*/  LDL.LU R23, [R1+0x5c4] ;  /* 0x0005c40001177983 */ /* 0x000f280000300800 */
[----:B------:R-:W4:Y:S01]  /*5fef0*/  LDL.LU R16, [R1+0x5c0] ;  /* 0x0005c00001107983 */ /* 0x000f220000300800 */
[----:B------:R-:W-:-:S02]  /*5ff00*/  F2FP.F16.F32.PACK_AB R110, R69, R68 ;  /* 0x00000044456e723e */ /* 0x000fc400000000ff */
[----:B------:R-:W-:Y:S02]  /*5ff10*/  F2FP.F16.F32.PACK_AB R68, R155, R22 ;  /* 0x000000169b44723e */ /* 0x000fe400000000ff */
        /* <DEDUP_REMOVED lines=11> */
[----:B------:R-:W4:Y:S04]  /*5ffd0*/  LDL.LU R35, [R1+0x1a8] ;  /* 0x0001a80001237983 */ /* 0x000f280000300800 */
[----:B------:R-:W4:Y:S04]  /*5ffe0*/  LDL.LU R151, [R1+0x1a4] ;  /* 0x0001a40001977983 */ /* 0x000f280000300800 */
        /* <DEDUP_REMOVED lines=138> */
[----:B------:R-:W4:Y:S01]  /*60890*/  LDL.LU R176, [R1+0x4bc] ;  /* 0x0004bc0001b07983 */ /* 0x000f220000300800 */
[----:B------:R-:W-:-:S03]  /*608a0*/  F2FP.F16.F32.PACK_AB R100, R184, R185 ;  /* 0x000000b9b864723e */ /* 0x000fc600000000ff */
        /* <DEDUP_REMOVED lines=41> */
[----:B--2---:R-:W-:-:S03]  /*60b40*/  F2FP.F16.F32.PACK_AB R15, R116, R15 ;  /* 0x0000000f740f723e */ /* 0x004fc600000000ff */
[----:B------:R-:W2:Y:S01]  /*60b50*/  LDL.LU R248, [R1+0x424] ;  /* 0x0004240001f87983 */ /* 0x000ea20000300800 */
[----:B---3--:R-:W-:-:S03]  /*60b60*/  F2FP.F16.F32.PACK_AB R14, R117, R14 ;  /* 0x0000000e750e723e */ /* 0x008fc600000000ff */
[----:B------:R-:W3:Y:S01]  /*60b70*/  LDL.LU R3, [R1+0x1c] ;  /* 0x00001c0001037983 */ /* 0x000ee20000300800 */
[----:B----4-:R-:W-:-:S03]  /*60b80*/  F2FP.F16.F32.PACK_AB R13, R118, R13 ;  /* 0x0000000d760d723e */ /* 0x010fc600000000ff */
[----:B------:R-:W4:Y:S01]  /*60b90*/  LDL.LU R0, [R1+0x14] ;  /* 0x0000140001007983 */ /* 0x000f220000300800 */
[----:B------:R-:W-:-:S03]  /*60ba0*/  F2FP.F16.F32.PACK_AB R12, R119, R12 ;  /* 0x0000000c770c723e */ /* 0x000fc600000000ff */
[----:B------:R-:W4:Y:S01]  /*60bb0*/  LDL.LU R2, [R1+0x41c] ;  /* 0x00041c0001027983 */ /* 0x000f220000300800 */
[----:B------:R-:W-:-:S03]  /*60bc0*/  F2FP.F16.F32.PACK_AB R7, R124, R7 ;  /* 0x000000077c07723e */ /* 0x000fc600000000ff */
[----:B------:R0:W5:Y:S01]  /*60bd0*/  LDL.LU R116, [R1+0x216c] ;  /* 0x00216c0001747983 */ /* 0x0001620000300800 */
        /* <DEDUP_REMOVED lines=21> */
[----:B------:R0:W5:Y:S04]  /*60d30*/  LDL.LU R135, [R1+0x2140] ;  /* 0x0021400001877983 */ /* 0x0001680000300800 */
[----:B------:R0:W5:Y:S04]  /*60d40*/  LDL.LU R140, [R1+0x213c] ;  /* 0x00213c00018c7983 */ /* 0x0001680000300800 */
[----:B------:R0:W5:Y:S04]  /*60d50*/  LDL.LU R141, [R1+0x2138] ;  /* 0x00213800018d7983 */ /* 0x0001680000300800 */
[----:B------:R0:W5:Y:S04]  /*60d60*/  LDL.LU R142, [R1+0x2134] ;  /* 0x00213400018e7983 */ /* 0x0001680000300800 */
[----:B------:R-:W2:Y:S02]  /*60d70*/  LDL.LU R23, [R1+0x2130] ;  /* 0x0021300001177983 */ /* 0x000ea40000300800 */
[----:B--2---:R-:W-:-:S02]  /*60d80*/  F2FP.F16.F32.PACK_AB R23, R22, R23 ;  /* 0x000000171617723e */ /* 0x004fc400000000ff */
[----:B------:R-:W2:Y:S01]  /*60d90*/  LDL.LU R22, [R1+0x212c] ;  /* 0x00212c0001167983 */ /* 0x000ea20000300800 */
[----:B------:R-:W-:Y:S02]  /*60da0*/  F2FP.F16.F32.PACK_AB R21, R148, R21 ;  /* 0x000000159415723e */ /* 0x000fe400000000ff */
[----:B------:R-:W-:Y:S02]  /*60db0*/  F2FP.F16.F32.PACK_AB R20, R149, R20 ;  /* 0x000000149514723e */ /* 0x000fe400000000ff */
[----:B------:R-:W-:Y:S02]  /*60dc0*/  F2FP.F16.F32.PACK_AB R35, R150, R35 ;  /* 0x000000239623723e */ /* 0x000fe400000000ff */
[----:B------:R-:W-:Y:S02]  /*60dd0*/  F2FP.F16.F32.PACK_AB R34, R151, R34 ;  /* 0x000000229722723e */ /* 0x000fe400000000ff */
[----:B------:R-:W-:Y:S02]  /*60de0*/  F2FP.F16.F32.PACK_AB R33, R156, R33 ;  /* 0x000000219c21723e */ /* 0x000fe400000000ff */
[----:B------:R-:W-:-:S02]  /*60df0*/  F2FP.F16.F32.PACK_AB R32, R157, R32 ;  /* 0x000000209d20723e */ /* 0x000fc400000000ff */
        /* <DEDUP_REMOVED lines=47> */
[----:B--2---:R-:W-:-:S02]  /*610f0*/  F2FP.F16.F32.PACK_AB R22, R143, R22 ;  /* 0x000000168f16723e */ /* 0x004fc400000000ff */
[----:B------:R0:W5:Y:S04]  /*61100*/  LDL.LU R143, [R1+0x2128] ;  /* 0x00212800018f7983 */ /* 0x0001680000300800 */
        /* <DEDUP_REMOVED lines=52> */
[----:B------:R-:W2:Y:S01]  /*61450*/  LDL.LU R155, [R1+0x2054] ;  /* 0x00205400019b7983 */ /* 0x000ea20000300800 */
[----:B------:R-:W-:-:S02]  /*61460*/  F2FP.F16.F32.PACK_AB R128, R163, R128 ;  /* 0x00000080a380723e */ /* 0x000fc400000000ff */
[----:B------:R-:W-:Y:S01]  /*61470*/  F2FP.F16.F32.PACK_AB R139, R162, R139 ;  /* 0x0000008ba28b723e */ /* 0x000fe200000000ff */
[----:B------:R-:W3:Y:S01]  /*61480*/  LDL.LU R163, [R1+0x2050] ;  /* 0x0020500001a37983 */ /* 0x000ee20000300800 */
[----:B------:R-:W-:Y:S02]  /*61490*/  F2FP.F16.F32.PACK_AB R138, R161, R138 ;  /* 0x0000008aa18a723e */ /* 0x000fe400000000ff */
[----:B------:R-:W-:Y:S01]  /*614a0*/  F2FP.F16.F32.PACK_AB R137, R160, R137 ;  /* 0x00000089a089723e */ /* 0x000fe200000000ff */
        /* <DEDUP_REMOVED lines=12> */
[----:B------:R-:W4:Y:S01]  /*61570*/  LDL.LU R179, [R1+0x2030] ;  /* 0x0020300001b37983 */ /* 0x000f220000300800 */
[----:B------:R-:W-:Y:S02]  /*61580*/  F2FP.F16.F32.PACK_AB R154, R177, R154 ;  /* 0x0000009ab19a723e */ /* 0x000fe400000000ff */
[----:B--2---:R-:W-:-:S02]  /*61590*/  F2FP.F16.F32.PACK_AB R155, R178, R155 ;  /* 0x0000009bb29b723e */ /* 0x004fc400000000ff */
[----:B------:R-:W2:Y:S04]  /*615a0*/  LDL.LU R178, [R1+0x202c] ;  /* 0x00202c0001b27983 */ /* 0x000ea80000300800 */
[----:B------:R-:W2:Y:S01]  /*615b0*/  LDL.LU R177, [R1+0x2028] ;  /* 0x0020280001b17983 */ /* 0x000ea20000300800 */
[----:B------:R-:W-:Y:S02]  /*615c0*/  F2FP.F16.F32.PACK_AB R153, R176, R153 ;  /* 0x00000099b099723e */ /* 0x000fe400000000ff */
[----:B------:R-:W-:Y:S01]  /*615d0*/  F2FP.F16.F32.PACK_AB R152, R187, R152 ;  /* 0x00000098bb98723e */ /* 0x000fe200000000ff */
[----:B------:R-:W2:Y:S01]  /*615e0*/  LDL.LU R176, [R1+0x2024] ;  /* 0x0020240001b07983 */ /* 0x000ea20000300800 */
[----:B---3--:R-:W-:Y:S02]  /*615f0*/  F2FP.F16.F32.PACK_AB R163, R186, R163 ;  /* 0x000000a3baa3723e */ /* 0x008fe400000000ff */
[----:B----4-:R-:W-:Y:S01]  /*61600*/  F2FP.F16.F32.PACK_AB R162, R185, R162 ;  /* 0x000000a2b9a2723e */ /* 0x010fe200000000ff */
        /* <DEDUP_REMOVED lines=17> */
[----:B--2---:R-:W-:-:S03]  /*61720*/  F2FP.F16.F32.PACK_AB R178, R201, R178 ;  /* 0x000000b2c9b2723e */ /* 0x004fc600000000ff */
[----:B------:R-:W2:Y:S01]  /*61730*/  LDL.LU R201, [R1+0x1ff8] ;  /* 0x001ff80001c97983 */ /* 0x000ea20000300800 */
[----:B------:R-:W-:-:S03]  /*61740*/  F2FP.F16.F32.PACK_AB R177, R200, R177 ;  /* 0x000000b1c8b1723e */ /* 0x000fc600000000ff */
[----:B------:R-:W2:Y:S01]  /*61750*/  LDL.LU R200, [R1+0x1ff4] ;  /* 0x001ff40001c87983 */ /* 0x000ea20000300800 */
[----:B------:R-:W-:-:S03]  /*61760*/  F2FP.F16.F32.PACK_AB R176, R211, R176 ;  /* 0x000000b0d3b0723e */ /* 0x000fc600000000ff */
        /* <DEDUP_REMOVED lines=50> */
[----:B------:R0:W5:Y:S01]  /*61a90*/  LDL.LU R3, [R1+0x1f8c] ;  /* 0x001f8c0001037983 */ /* 0x0001620000300800 */
[----:B------:R-:W-:Y:S02]  /*61aa0*/  F2FP.F16.F32.PACK_AB R234, R0, R234 ;  /* 0x000000ea00ea723e */ /* 0x000fe400000000ff */
[----:B---3--:R-:W-:Y:S02]  /*61ab0*/  F2FP.F16.F32.PACK_AB R233, R2, R233 ;  /* 0x000000e902e9723e */ /* 0x008fe400000000ff */
[----:B----4-:R-:W-:Y:S02]  /*61ac0*/  F2FP.F16.F32.PACK_AB R232, R252, R232 ;  /* 0x000000e8fce8723e */ /* 0x010fe400000000ff */
[----:B------:R-:W-:Y:S02]  /*61ad0*/  F2FP.F16.F32.PACK_AB R243, R251, R243 ;  /* 0x000000f3fbf3723e */ /* 0x000fe400000000ff */
[----:B------:R-:W-:Y:S02]  /*61ae0*/  F2FP.F16.F32.PACK_AB R242, R250, R242 ;  /* 0x000000f2faf2723e */ /* 0x000fe400000000ff */
[----:B------:R-:W-:-:S02]  /*61af0*/  F2FP.F16.F32.PACK_AB R241, R249, R241 ;  /* 0x000000f1f9f1723e */ /* 0x000fc400000000ff */
[----:B0-2---:R-:W-:-:S07]  /*61b00*/  F2FP.F16.F32.PACK_AB R240, R248, R240 ;  /* 0x000000f0f8f0723e */ /* 0x005fce00000000ff */
.L_x_0:
[----:B------:R-:W0:Y:S01]  /*61b10*/  S2R R0, SR_TID.X ;  /* 0x0000000000007919 */ /* 0x000e220000002100 */
[----:B------:R-:W-:Y:S01]  /*61b20*/  MOV R251, 0x400 ;  /* 0x0000040000fb7802 */ /* 0x000fe20000000f00 */
[----:B------:R-:W1:Y:S01]  /*61b30*/  S2R R252, SR_CgaCtaId ;  /* 0x0000000000fc7919 */ /* 0x000e620000008800 */
[----:B------:R-:W-:Y:S06]  /*61b40*/  BAR.SYNC.DEFER_BLOCKING 0x0 ;  /* 0x0000000000007b1d */ /* 0x000fec0000010000 */
[----:B------:R-:W2:Y:S01]  /*61b50*/  S2R R250, SR_TID.X ;  /* 0x0000000000fa7919 */ /* 0x000ea20000002100 */
[----:B0-----:R-:W-:-:S02]  /*61b60*/  IMAD.SHL.U32 R2, R0, 0x10, RZ ;  /* 0x0000001000027824 */ /* 0x001fc400078e00ff */
[C---:B------:R-:W-:Y:S02]  /*61b70*/  IMAD.SHL.U32 R249, R0.reuse, 0x40, RZ ;  /* 0x0000004000f97824 */ /* 0x040fe400078e00ff */
[----:B------:R-:W-:Y:S01]  /*61b80*/  IMAD.SHL.U32 R248, R0, 0x8, RZ ;  /* 0x0000000800f87824 */ /* 0x000fe200078e00ff */
[----:B------:R-:W-:Y:S02]  /*61b90*/  LOP3.LUT R2, R2, 0xf0, RZ, 0xc0, !PT ;  /* 0x000000f002027812 */ /* 0x000fe400078ec0ff */
[----:B-1----:R-:W-:Y:S02]  /*61ba0*/  LEA R251, R252, R251, 0x18 ;  /* 0x000000fbfcfb7211 */ /* 0x002fe400078ec0ff */
[----:B------:R-:W-:Y:S01]  /*61bb0*/  LOP3.LUT R0, R249, 0x400, RZ, 0xc0, !PT ;  /* 0x00000400f9007812 */ /* 0x000fe200078ec0ff */
[----:B------:R-:W0:Y:S01]  /*61bc0*/  LDC R252, c[0x0][0x248] ;  /* 0x00009200fffc7b82 */ /* 0x000e220000000800 */
[----:B------:R-:W-:Y:S02]  /*61bd0*/  LOP3.LUT R248, R248, 0x300, RZ, 0xc0, !PT ;  /* 0x00000300f8f87812 */ /* 0x000fe400078ec0ff */
[----:B------:R-:W-:-:S02]  /*61be0*/  IADD3 R0, R0, R251, R2 ;  /* 0x000000fb00007210 */ /* 0x000fc40007ffe002 */
[----:B--2---:R-:W-:-:S03]  /*61bf0*/  LOP3.LUT R250, R250, 0x7f, RZ, 0xc0, !PT ;  /* 0x0000007ffafa7812 */ /* 0x004fc600078ec0ff */
[----:B------:R-:W-:Y:S01]  /*61c00*/  IMAD.IADD R0, R0, 0x1, R248 ;  /* 0x0000000100007824 */ /* 0x000fe200078e02f8 */
[----:B------:R-:W1:Y:S01]  /*61c10*/  LDC R2, c[0x0][0x244] ;  /* 0x00009100ff027b82 */ /* 0x000e620000000800 */
[----:B------:R-:W-:-:S03]  /*61c20*/  IMAD R250, R250, 0x10, R251 ;  /* 0x00000010fafa7824 */ /* 0x000fc600078e02fb */
[----:B------:R-:W-:Y:S04]  /*61c30*/  STSM.16.M88.4 [R0], R240 ;  /* 0x000000f000007844 */ /* 0x000fe80000000200 */
[----:B------:R-:W-:Y:S08]  /*61c40*/  BAR.SYNC.DEFER_BLOCKING 0x0 ;  /* 0x0000000000007b1d */ /* 0x000ff00000010000 */
[----:B------:R-:W2:Y:S01]  /*61c50*/  LDC.64 R248, c[0x0][0x220] ;  /* 0x00008800fff87b82 */ /* 0x000ea20000000a00 */
[----:B------:R-:W-:Y:S07]  /*61c60*/  STL [R1+0xb20], R250 ;  /* 0x000b20fa01007387 */ /* 0x000fee0000100800 */
[----:B------:R-:W3:Y:S01]  /*61c70*/  LDC R251, c[0x0][0x248] ;  /* 0x00009200fffb7b82 */ /* 0x000ee20000000800 */
[----:B------:R-:W-:Y:S07]  /*61c80*/  LDS.128 R240, [R250] ;  /* 0x00000000faf07984 */ /* 0x000fee0000000c00 */
[----:B------:R-:W-:Y:S06]  /*61c90*/  BAR.SYNC.DEFER_BLOCKING 0x0 ;  /* 0x0000000000007b1d */ /* 0x000fec0000010000 */
[----:B------:R-:W-:Y:S02]  /*61ca0*/  STSM.16.M88.4 [R0], R232 ;  /* 0x000000e800007844 */ /* 0x000fe40000000200 */
[----:B------:R-:W-:Y:S06]  /*61cb0*/  BAR.SYNC.DEFER_BLOCKING 0x0 ;  /* 0x0000000000007b1d */ /* 0x000fec0000010000 */
[----:B------:R-:W-:Y:S02]  /*61cc0*/  LDS.128 R232, [R250] ;  /* 0x00000000fae87984 */ /* 0x000fe40000000c00 */
        /* <DEDUP_REMOVED lines=59> */
[----:B------:R-:W4:Y:S02]  /*62080*/  LDS.128 R112, [R250] ;  /* 0x00000000fa707984 */ /* 0x000f240000000c00 */
[----:B------:R-:W-:Y:S06]  /*62090*/  BAR.SYNC.DEFER_BLOCKING 0x0 ;  /* 0x0000000000007b1d */ /* 0x000fec0000010000 */
[----:B------:R-:W-:Y:S02]  /*620a0*/  STSM.16.M88.4 [R0], R104 ;  /* 0x0000006800007844 */ /* 0x000fe40000000200 */
[----:B------:R-:W-:Y:S06]  /*620b0*/  BAR.SYNC.DEFER_BLOCKING 0x0 ;  /* 0x0000000000007b1d */ /* 0x000fec0000010000 */
[----:B----4-:R-:W-:Y:S04]  /*620c0*/  STL.64 [R1+0x2b0], R112 ;  /* 0x0002b07001007387 */ /* 0x010fe80000100a00 */
[----:B------:R-:W-:Y:S04]  /*620d0*/  STL.64 [R1+0x2b8], R114 ;  /* 0x0002b87201007387 */ /* 0x000fe80000100a00 */
[----:B------:R-:W4:Y:S01]  /*620e0*/  LDS.128 R104, [R250] ;  /* 0x00000000fa687984 */ /* 0x000f220000000c00 */
        /* <DEDUP_REMOVED lines=57> */
[----:B----4-:R4:W-:Y:S04]  /*62480*/  STL.64 [R1+0x2200], R32 ;  /* 0x0022002001007387 */ /* 0x0109e80000100a00 */
[----:B------:R0:W-:Y:S04]  /*62490*/  STL.64 [R1+0x21f0], R34 ;  /* 0x0021f02201007387 */ /* 0x0001e80000100a00 */
[----:B----4-:R-:W4:Y:S04]  /*624a0*/  LDL.LU R32, [R1+0x3f0] ;  /* 0x0003f00001207983 */ /* 0x010f280000300800 */
[----:B------:R-:W1:Y:S01]  /*624b0*/  LDS.128 R20, [R250] ;  /* 0x00000000fa147984 */ /* 0x000e620000000c00 */
[----:B------:R-:W-:Y:S06]  /*624c0*/  BAR.SYNC.DEFER_BLOCKING 0x0 ;  /* 0x0000000000007b1d */ /* 0x000fec0000010000 */
[----:B------:R-:W4:Y:S04]  /*624d0*/  LDL.LU R33, [R1+0x3f4] ;  /* 0x0003f40001217983 */ /* 0x000f280000300800 */
[----:B0-----:R-:W4:Y:S04]  /*624e0*/  LDL.LU R34, [R1+0x3f8] ;  /* 0x0003f80001227983 */ /* 0x001f280000300800 */
[----:B------:R-:W4:Y:S04]  /*624f0*/  LDL.LU R35, [R1+0x3fc] ;  /* 0x0003fc0001237983 */ /* 0x000f280000300800 */
[----:B------:R-:W-:Y:S01]  /*62500*/  STSM.16.M88.4 [R0], R16 ;  /* 0x0000001000007844 */ /* 0x000fe20000000200 */
[----:B------:R-:W-:Y:S06]  /*62510*/  BAR.SYNC.DEFER_BLOCKING 0x0 ;  /* 0x0000000000007b1d */ /* 0x000fec0000010000 */
[----:B-1----:R0:W-:Y:S04]  /*62520*/  STL.64 [R1+0x21e0], R20 ;  /* 0x0021e01401007387 */ /* 0x0021e80000100a00 */
[----:B------:R1:W-:Y:S04]  /*62530*/  STL.64 [R1+0x21d0], R22 ;  /* 0x0021d01601007387 */ /* 0x0003e80000100a00 */
[----:B0-----:R-:W3:Y:S04]  /*62540*/  LDL.LU R20, [R1+0x3e0] ;  /* 0x0003e00001147983 */ /* 0x001ee80000300800 */
[----:B------:R-:W0:Y:S01]  /*62550*/  LDS.128 R16, [R250] ;  /* 0x00000000fa107984 */ /* 0x000e220000000c00 */
[----:B------:R-:W-:Y:S06]  /*62560*/  BAR.SYNC.DEFER_BLOCKING 0x0 ;  /* 0x0000000000007b1d */ /* 0x000fec0000010000 */
[----:B------:R-:W3:Y:S04]  /*62570*/  LDL.LU R21, [R1+0x3e4] ;  /* 0x0003e40001157983 */ /* 0x000ee80000300800 */
[----:B-1----:R-:W3:Y:S04]  /*62580*/  LDL.LU R22, [R1+0x3e8] ;  /* 0x0003e80001167983 */ /* 0x002ee80000300800 */
[----:B------:R-:W3:Y:S04]  /*62590*/  LDL.LU R23, [R1+0x3ec] ;  /* 0x0003ec0001177983 */ /* 0x000ee80000300800 */
[----:B------:R-:W2:Y:S04]  /*625a0*/  LDL.LU R40, [R1+0x1f88] ;  /* 0x001f880001287983 */ /* 0x000ea80000300800 */
[----:B------:R-:W-:Y:S01]  /*625b0*/  STSM.16.M88.4 [R0], R8 ;  /* 0x0000000800007844 */ /* 0x000fe20000000200 */
[----:B------:R-:W-:Y:S06]  /*625c0*/  BAR.SYNC.DEFER_BLOCKING 0x0 ;  /* 0x0000000000007b1d */ /* 0x000fec0000010000 */
[----:B0-----:R0:W-:Y:S04]  /*625d0*/  STL.64 [R1+0x21b8], R16 ;  /* 0x0021b81001007387 */ /* 0x0011e80000100a00 */
[----:B------:R1:W-:Y:S01]  /*625e0*/  STL.64 [R1+0x21b0], R18 ;  /* 0x0021b01201007387 */ /* 0x0003e20000100a00 */
[----:B0-----:R-:W0:Y:S03]  /*625f0*/  LDC R17, c[0x0][0x248] ;  /* 0x00009200ff117b82 */ /* 0x001e260000000800 */
[----:B------:R-:W0:Y:S05]  /*62600*/  LDS.128 R8, [R250] ;  /* 0x00000000fa087984 */ /* 0x000e2a0000000c00 */
[----:B------:R-:W-:Y:S08]  /*62610*/  BAR.SYNC.DEFER_BLOCKING 0x0 ;  /* 0x0000000000007b1d */ /* 0x000ff00000010000 */
[----:B------:R-:W4:Y:S08]  /*62620*/  LDC R16, c[0x0][0x248] ;  /* 0x00009200ff107b82 */ /* 0x000f300000000800 */
[----:B-1----:R-:W1:Y:S01]  /*62630*/  LDC R18, c[0x0][0x248] ;  /* 0x00009200ff127b82 */ /* 0x002e620000000800 */
[----:B------:R0:W-:Y:S07]  /*62640*/  STSM.16.M88.4 [R0], R4 ;  /* 0x0000000400007844 */ /* 0x0001ee0000000200 */
[----:B------:R-:W-:Y:S06]  /*62650*/  BAR.SYNC.DEFER_BLOCKING 0x0 ;  /* 0x0000000000007b1d */ /* 0x000fec0000010000 */
[----:B0-----:R0:W-:Y:S04]  /*62660*/  STL.64 [R1+0x21a8], R8 ;  /* 0x0021a80801007387 */ /* 0x0011e80000100a00 */
[----:B------:R0:W-:Y:S01]  /*62670*/  STL.64 [R1+0x21a0], R10 ;  /* 0x0021a00a01007387 */ /* 0x0001e20000100a00 */
[----:B------:R-:W1:Y:S08]  /*62680*/  LDC.64 R4, c[0x0][0x228] ;  /* 0x00008a00ff047b82 */ /* 0x000e700000000a00 */
[----:B------:R-:W4:Y:S01]  /*62690*/  LDC R7, c[0x0][0x22c] ;  /* 0x00008b00ff077b82 */ /* 0x000f220000000800 */
[----:B------:R-:W1:Y:S07]  /*626a0*/  LDS.128 R48, [R250] ;  /* 0x00000000fa307984 */ /* 0x000e6e0000000c00 */
[----:B------:R-:W-:Y:S08]  /*626b0*/  BAR.SYNC.DEFER_BLOCKING 0x0 ;  /* 0x0000000000007b1d */ /* 0x000ff00000010000 */
[----:B0-----:R-:W0:Y:S08]  /*626c0*/  LDC R9, c[0x0][0x248] ;  /* 0x00009200ff097b82 */ /* 0x001e300000000800 */
[----:B------:R-:W0:Y:S08]  /*626d0*/  LDC R11, c[0x0][0x248] ;  /* 0x00009200ff0b7b82 */ /* 0x000e300000000800 */
[----:B------:R-:W0:Y:S01]  /*626e0*/  LDC R10, c[0x0][0x248] ;  /* 0x00009200ff0a7b82 */ /* 0x000e220000000800 */
[----:B------:R-:W-:Y:S07]  /*626f0*/  STSM.16.M88.4 [R0], R12 ;  /* 0x0000000c00007844 */ /* 0x000fee0000000200 */
[----:B------:R-:W-:Y:S06]  /*62700*/  BAR.SYNC.DEFER_BLOCKING 0x0 ;  /* 0x0000000000007b1d */ /* 0x000fec0000010000 */
[----:B-1----:R1:W-:Y:S04]  /*62710*/  STL.64 [R1+0x2198], R48 ;  /* 0x0021983001007387 */ /* 0x0023e80000100a00 */
[----:B------:R0:W-:Y:S01]  /*62720*/  STL.64 [R1+0x2190], R50 ;  /* 0x0021903201007387 */ /* 0x0001e20000100a00 */
[----:B-1----:R-:W1:Y:S03]  /*62730*/  LDC R49, c[0x0][0x248] ;  /* 0x00009200ff317b82 */ /* 0x002e660000000800 */
[----:B------:R-:W1:Y:S05]  /*62740*/  LDS.128 R12, [R250] ;  /* 0x00000000fa0c7984 */ /* 0x000e6a0000000c00 */
[----:B------:R-:W-:Y:S08]  /*62750*/  BAR.SYNC.DEFER_BLOCKING 0x0 ;  /* 0x0000000000007b1d */ /* 0x000ff00000010000 */
[----:B------:R-:W3:Y:S08]  /*62760*/  LDC R48, c[0x0][0x248] ;  /* 0x00009200ff307b82 */ /* 0x000ef00000000800 */
[----:B0-----:R-:W0:Y:S08]  /*62770*/  LDC R51, c[0x0][0x248] ;  /* 0x00009200ff337b82 */ /* 0x001e300000000800 */
[----:B------:R-:W0:Y:S01]  /*62780*/  LDC R50, c[0x0][0x248] ;  /* 0x00009200ff327b82 */ /* 0x000e220000000800 */
[----:B------:R-:W-:Y:S07]  /*62790*/  STSM.16.M88.4 [R0], R24 ;  /* 0x0000001800007844 */ /* 0x000fee0000000200 */
[----:B------:R-:W-:Y:S06]  /*627a0*/  BAR.SYNC.DEFER_BLOCKING 0x0 ;  /* 0x0000000000007b1d */ /* 0x000fec0000010000 */
[----:B-1----:R1:W-:Y:S04]  /*627b0*/  STL.64 [R1+0x2188], R12 ;  /* 0x0021880c01007387 */ /* 0x0023e80000100a00 */
[----:B------:R0:W-:Y:S01]  /*627c0*/  STL.64 [R1+0x2180], R14 ;  /* 0x0021800e01007387 */ /* 0x0001e20000100a00 */
[----:B-1----:R-:W1:Y:S03]  /*627d0*/  LDC R13, c[0x0][0x248] ;  /* 0x00009200ff0d7b82 */ /* 0x002e660000000800 */
[----:B------:R-:W4:Y:S05]  /*627e0*/  LDS.128 R24, [R250] ;  /* 0x00000000fa187984 */ /* 0x000f2a0000000c00 */
[----:B------:R-:W-:Y:S08]  /*627f0*/  BAR.SYNC.DEFER_BLOCKING 0x0 ;  /* 0x0000000000007b1d */ /* 0x000ff00000010000 */
[----:B------:R-:W1:Y:S08]  /*62800*/  LDC R12, c[0x0][0x248] ;  /* 0x00009200ff0c7b82 */ /* 0x000e700000000800 */
[----:B0-----:R-:W0:Y:S08]  /*62810*/  LDC R15, c[0x0][0x248] ;  /* 0x00009200ff0f7b82 */ /* 0x001e300000000800 */
[----:B------:R-:W0:Y:S01]  /*62820*/  LDC R14, c[0x0][0x248] ;  /* 0x00009200ff0e7b82 */ /* 0x000e220000000800 */
[----:B------:R-:W-:Y:S07]  /*62830*/  STSM.16.M88.4 [R0], R28 ;  /* 0x0000001c00007844 */ /* 0x000fee0000000200 */
[----:B------:R-:W-:Y:S06]  /*62840*/  BAR.SYNC.DEFER_BLOCKING 0x0 ;  /* 0x0000000000007b1d */ /* 0x000fec0000010000 */
[----:B----4-:R4:W-:Y:S04]  /*62850*/  STL.64 [R1+0x2178], R24 ;  /* 0x0021781801007387 */ /* 0x0109e80000100a00 */
[----:B------:R1:W-:Y:S01]  /*62860*/  STL.64 [R1+0x2170], R26 ;  /* 0x0021701a01007387 */ /* 0x0003e20000100a00 */
[----:B----4-:R-:W4:Y:S03]  /*62870*/  LDC R25, c[0x0][0x248] ;  /* 0x00009200ff197b82 */ /* 0x010f260000000800 */
[----:B------:R-:W0:Y:S05]  /*62880*/  LDS.128 R28, [R250] ;  /* 0x00000000fa1c7984 */ /* 0x000e2a0000000c00 */
[----:B------:R-:W-:Y:S08]  /*62890*/  BAR.SYNC.DEFER_BLOCKING 0x0 ;  /* 0x0000000000007b1d */ /* 0x000ff00000010000 */
[----:B------:R-:W4:Y:S08]  /*628a0*/  LDC R24, c[0x0][0x248] ;  /* 0x00009200ff187b82 */ /* 0x000f300000000800 */
[----:B-1----:R-:W1:Y:S08]  /*628b0*/  LDC R27, c[0x0][0x248] ;  /* 0x00009200ff1b7b82 */ /* 0x002e700000000800 */
[----:B------:R-:W1:Y:S01]  /*628c0*/  LDC R26, c[0x0][0x248] ;  /* 0x00009200ff1a7b82 */ /* 0x000e620000000800 */
[----:B------:R-:W-:Y:S07]  /*628d0*/  STSM.16.M88.4 [R0], R36 ;  /* 0x0000002400007844 */ /* 0x000fee0000000200 */
[----:B------:R-:W-:Y:S06]  /*628e0*/  BAR.SYNC.DEFER_BLOCKING 0x0 ;  /* 0x0000000000007b1d */ /* 0x000fec0000010000 */
[----:B0-----:R0:W-:Y:S04]  /*628f0*/  STL.64 [R1+0x2168], R28 ;  /* 0x0021681c01007387 */ /* 0x0011e80000100a00 */
[----:B------:R3:W-:Y:S01]  /*62900*/  STL.64 [R1+0x2160], R30 ;  /* 0x0021601e01007387 */ /* 0x0007e20000100a00 */
[C---:B--2---:R-:W-:Y:S01]  /*62910*/  IMAD R6, R40.reuse, R2, RZ ;  /* 0x0000000228067224 */ /* 0x044fe200078e02ff */
[----:B------:R-:W-:-:S02]  /*62920*/  ISETP.GE.AND P0, PT, R40, R4, PT ;  /* 0x000000042800720c */ /* 0x000fc40003f06270 */
[----:B------:R-:W2:Y:S01]  /*62930*/  LDS.128 R36, [R250] ;  /* 0x00000000fa247984 */ /* 0x000ea20000000c00 */
[----:B0-----:R-:W0:Y:S08]  /*62940*/  LDC R29, c[0x0][0x248] ;  /* 0x00009200ff1d7b82 */ /* 0x001e300000000800 */
[----:B------:R-:W-:Y:S08]  /*62950*/  BAR.SYNC.DEFER_BLOCKING 0x0 ;  /* 0x0000000000007b1d */ /* 0x000ff00000010000 */
[----:B------:R-:W0:Y:S08]  /*62960*/  LDC R28, c[0x0][0x248] ;  /* 0x00009200ff1c7b82 */ /* 0x000e300000000800 */
[----:B---3--:R-:W3:Y:S08]  /*62970*/  LDC R31, c[0x0][0x248] ;  /* 0x00009200ff1f7b82 */ /* 0x008ef00000000800 */
[----:B------:R-:W3:Y:S01]  /*62980*/  LDC R30, c[0x0][0x248] ;  /* 0x00009200ff1e7b82 */ /* 0x000ee20000000800 */
[----:B------:R-:W-:Y:S07]  /*62990*/  STSM.16.M88.4 [R0], R44 ;  /* 0x0000002c00007844 */ /* 0x000fee0000000200 */
[----:B------:R-:W-:Y:S06]  /*629a0*/  BAR.SYNC.DEFER_BLOCKING 0x0 ;  /* 0x0000000000007b1d */ /* 0x000fec0000010000 */
[----:B--2---:R2:W-:Y:S04]  /*629b0*/  STL.64 [R1+0x2158], R36 ;  /* 0x0021582401007387 */ /* 0x0045e80000100a00 */
[----:B------:R4:W-:Y:S01]  /*629c0*/  STL.64 [R1+0x2150], R38 ;  /* 0x0021502601007387 */ /* 0x0009e20000100a00 */
[----:B------:R-:W-:-:S02]  /*629d0*/  LEA R2, P1, R6, R248, 0x1 ;  /* 0x000000f806027211 */ /* 0x000fc400078208ff */
[----:B------:R-:W1:Y:S01]  /*629e0*/  LDC R248, c[0x0][0x248] ;  /* 0x00009200fff87b82 */ /* 0x000e620000000800 */
[----:B------:R-:W0:Y:S07]  /*629f0*/  LDS.128 R44, [R250] ;  /* 0x00000000fa2c7984 */ /* 0x000e2e0000000c00 */
[----:B--2---:R-:W2:Y:S08]  /*62a00*/  LDC R37, c[0x0][0x248] ;  /* 0x00009200ff257b82 */ /* 0x004eb00000000800 */
[----:B------:R-:W-:Y:S08]  /*62a10*/  BAR.SYNC.DEFER_BLOCKING 0x0 ;  /* 0x0000000000007b1d */ /* 0x000ff00000010000 */
[----:B------:R-:W2:Y:S08]  /*62a20*/  LDC R36, c[0x0][0x248] ;  /* 0x00009200ff247b82 */ /* 0x000eb00000000800 */
[----:B----4-:R-:W4:Y:S08]  /*62a30*/  LDC R39, c[0x0][0x248] ;  /* 0x00009200ff277b82 */ /* 0x010f300000000800 */
[----:B------:R-:W4:Y:S01]  /*62a40*/  LDC R38, c[0x0][0x248] ;  /* 0x00009200ff267b82 */ /* 0x000f220000000800 */
[----:B------:R-:W-:Y:S07]  /*62a50*/  STSM.16.M88.4 [R0], R52 ;  /* 0x0000003400007844 */ /* 0x000fee0000000200 */
[----:B------:R-:W-:Y:S06]  /*62a60*/  BAR.SYNC.DEFER_BLOCKING 0x0 ;  /* 0x0000000000007b1d */ /* 0x000fec0000010000 */
[----:B0-----:R0:W-:Y:S04]  /*62a70*/  STL.64 [R1+0x2148], R44 ;  /* 0x0021482c01007387 */ /* 0x0011e80000100a00 */
[----:B------:R3:W-:Y:S01]  /*62a80*/  STL.64 [R1+0x2140], R46 ;  /* 0x0021402e01007387 */ /* 0x0007e20000100a00 */
[----:B------:R-:W-:-:S03]  /*62a90*/  LEA.HI.X.SX32 R4, R6, R249, 0x1, P1 ;  /* 0x000000f906047211 */ /* 0x000fc600008f0eff */
[----:B------:R-:W1:Y:S01]  /*62aa0*/  LDS.128 R52, [R250] ;  /* 0x00000000fa347984 */ /* 0x000e620000000c00 */
[----:B------:R-:W2:Y:S08]  /*62ab0*/  LDC R249, c[0x0][0x248] ;  /* 0x00009200fff97b82 */ /* 0x000eb00000000800 */
[----:B------:R-:W-:Y:S08]  /*62ac0*/  BAR.SYNC.DEFER_BLOCKING 0x0 ;  /* 0x0000000000007b1d */ /* 0x000ff00000010000 */
[----:B0-----:R-:W0:Y:S08]  /*62ad0*/  LDC R45, c[0x0][0x248] ;  /* 0x00009200ff2d7b82 */ /* 0x001e300000000800 */
[----:B------:R-:W0:Y:S08]  /*62ae0*/  LDC R44, c[0x0][0x248] ;  /* 0x00009200ff2c7b82 */ /* 0x000e300000000800 */
[----:B---3--:R-:W3:Y:S01]  /*62af0*/  LDC R47, c[0x0][0x248] ;  /* 0x00009200ff2f7b82 */ /* 0x008ee20000000800 */
[----:B------:R-:W-:Y:S07]  /*62b00*/  STSM.16.M88.4 [R0], R60 ;  /* 0x0000003c00007844 */ /* 0x000fee0000000200 */
[----:B------:R-:W-:Y:S08]  /*62b10*/  BAR.SYNC.DEFER_BLOCKING 0x0 ;  /* 0x0000000000007b1d */ /* 0x000ff00000010000 */
[----:B------:R-:W3:Y:S01]  /*62b20*/  LDC R46, c[0x0][0x248] ;  /* 0x00009200ff2e7b82 */ /* 0x000ee20000000800 */
[----:B-1----:R1:W-:Y:S04]  /*62b30*/  STL.64 [R1+0x2138], R52 ;  /* 0x0021383401007387 */ /* 0x0023e80000100a00 */
[----:B------:R4:W-:Y:S01]  /*62b40*/  STL.64 [R1+0x2130], R54 ;  /* 0x0021303601007387 */ /* 0x0009e20000100a00 */
[----:B-----5:R-:W-:-:S02]  /*62b50*/  ISETP.LT.AND P1, PT, R3, R7, !P0 ;  /* 0x000000070300720c */ /* 0x020fc40004721270 */
[----:B-1----:R-:W1:Y:S01]  /*62b60*/  LDC R53, c[0x0][0x248] ;  /* 0x00009200ff357b82 */ /* 0x002e620000000800 */
[----:B------:R-:W2:Y:S07]  /*62b70*/  LDS.128 R56, [R250] ;  /* 0x00000000fa387984 */ /* 0x000eae0000000c00 */
[----:B------:R-:W-:Y:S08]  /*62b80*/  BAR.SYNC.DEFER_BLOCKING 0x0 ;  /* 0x0000000000007b1d */ /* 0x000ff00000010000 */
[----:B------:R-:W1:Y:S08]  /*62b90*/  LDC R52, c[0x0][0x248] ;  /* 0x00009200ff347b82 */ /* 0x000e700000000800 */
[----:B----4-:R-:W4:Y:S08]  /*62ba0*/  LDC R55, c[0x0][0x248] ;  /* 0x00009200ff377b82 */ /* 0x010f300000000800 */
[----:B------:R-:W4:Y:S01]  /*62bb0*/  LDC R54, c[0x0][0x248] ;  /* 0x00009200ff367b82 */ /* 0x000f220000000800 */
[----:B------:R-:W-:Y:S07]  /*62bc0*/  STSM.16.M88.4 [R0], R68 ;  /* 0x0000004400007844 */ /* 0x000fee0000000200 */
[----:B------:R-:W-:Y:S06]  /*62bd0*/  BAR.SYNC.DEFER_BLOCKING 0x0 ;  /* 0x0000000000007b1d */ /* 0x000fec0000010000 */
[----:B--2---:R2:W-:Y:S04]  /*62be0*/  STL.64 [R1+0x2128], R56 ;  /* 0x0021283801007387 */ /* 0x0045e80000100a00 */
[----:B------:R0:W-:Y:S01]  /*62bf0*/  STL.64 [R1+0x2120], R58 ;  /* 0x0021203a01007387 */ /* 0x0001e20000100a00 */
[----:B--2---:R-:W2:Y:S03]  /*62c00*/  LDC R57, c[0x0][0x248] ;  /* 0x00009200ff397b82 */ /* 0x004ea60000000800 */
[----:B------:R-:W3:Y:S05]  /*62c10*/  LDS.128 R60, [R250] ;  /* 0x00000000fa3c7984 */ /* 0x000eea0000000c00 */
[----:B------:R-:W-:Y:S08]  /*62c20*/  BAR.SYNC.DEFER_BLOCKING 0x0 ;  /* 0x0000000000007b1d */ /* 0x000ff00000010000 */
[----:B------:R-:W2:Y:S08]  /*62c30*/  LDC R56, c[0x0][0x248] ;  /* 0x00009200ff387b82 */ /* 0x000eb00000000800 */
[----:B0-----:R-:W0:Y:S08]  /*62c40*/  LDC R59, c[0x0][0x248] ;  /* 0x00009200ff3b7b82 */ /* 0x001e300000000800 */
[----:B------:R-:W0:Y:S01]  /*62c50*/  LDC R58, c[0x0][0x248] ;  /* 0x00009200ff3a7b82 */ /* 0x000e220000000800 */
[----:B------:R-:W-:Y:S07]  /*62c60*/  STSM.16.M88.4 [R0], R76 ;  /* 0x0000004c00007844 */ /* 0x000fee0000000200 */
[----:B------:R-:W-:Y:S06]  /*62c70*/  BAR.SYNC.DEFER_BLOCKING 0x0 ;  /* 0x0000000000007b1d */ /* 0x000fec0000010000 */
[----:B---3--:R3:W-:Y:S04]  /*62c80*/  STL.64 [R1+0x2118], R60 ;  /* 0x0021183c01007387 */ /* 0x0087e80000100a00 */
[----:B------:R1:W-:Y:S01]  /*62c90*/  STL.64 [R1+0x2110], R62 ;  /* 0x0021103e01007387 */ /* 0x0003e20000100a00 */
[----:B---3--:R-:W3:Y:S03]  /*62ca0*/  LDC R61, c[0x0][0x248] ;  /* 0x00009200ff3d7b82 */ /* 0x008ee60000000800 */
[----:B------:R-:W4:Y:S05]  /*62cb0*/  LDS.128 R64, [R250] ;  /* 0x00000000fa407984 */ /* 0x000f2a0000000c00 */
[----:B------:R-:W-:Y:S08]  /*62cc0*/  BAR.SYNC.DEFER_BLOCKING 0x0 ;  /* 0x0000000000007b1d */ /* 0x000ff00000010000 */
[----:B------:R-:W3:Y:S08]  /*62cd0*/  LDC R60, c[0x0][0x248] ;  /* 0x00009200ff3c7b82 */ /* 0x000ef00000000800 */
[----:B-1----:R-:W1:Y:S08]  /*62ce0*/  LDC R63, c[0x0][0x248] ;  /* 0x00009200ff3f7b82 */ /* 0x002e700000000800 */
[----:B------:R-:W1:Y:S01]  /*62cf0*/  LDC R62, c[0x0][0x248] ;  /* 0x00009200ff3e7b82 */ /* 0x000e620000000800 */
        /* <DEDUP_REMOVED lines=8> */
[----:B--2---:R-:W2:Y:S08]  /*62d80*/  LDC R67, c[0x0][0x248] ;  /* 0x00009200ff437b82 */ /* 0x004eb00000000800 */
[----:B------:R-:W2:Y:S01]  /*62d90*/  LDC R66, c[0x0][0x248] ;  /* 0x00009200ff427b82 */ /* 0x000ea20000000800 */
[----:B------:R-:W-:Y:S07]  /*62da0*/  STSM.16.M88.4 [R0], R92 ;  /* 0x0000005c00007844 */ /* 0x000fee0000000200 */
[----:B------:R-:W-:Y:S06]  /*62db0*/  BAR.SYNC.DEFER_BLOCKING 0x0 ;  /* 0x0000000000007b1d */ /* 0x000fec0000010000 */
[----:B0-----:R0:W-:Y:S04]  /*62dc0*/  STL.64 [R1+0x20f8], R68 ;  /* 0x0020f84401007387 */ /* 0x0011e80000100a00 */
[----:B------:R3:W-:Y:S01]  /*62dd0*/  STL.64 [R1+0x20f0], R70 ;  /* 0x0020f04601007387 */ /* 0x0007e20000100a00 */
[----:B0-----:R-:W0:Y:S03]  /*62de0*/  LDC R69, c[0x0][0x248] ;  /* 0x00009200ff457b82 */ /* 0x001e260000000800 */
[----:B------:R-:W1:Y:S05]  /*62df0*/  LDS.128 R72, [R250] ;  /* 0x00000000fa487984 */ /* 0x000e6a0000000c00 */
[----:B------:R-:W-:Y:S08]  /*62e00*/  BAR.SYNC.DEFER_BLOCKING 0x0 ;  /* 0x0000000000007b1d */ /* 0x000ff00000010000 */
[----:B------:R-:W0:Y:S08]  /*62e10*/  LDC R68, c[0x0][0x248] ;  /* 0x00009200ff447b82 */ /* 0x000e300000000800 */
[----:B---3--:R-:W3:Y:S08]  /*62e20*/  LDC R71, c[0x0][0x248] ;  /* 0x00009200ff477b82 */ /* 0x008ef00000000800 */
[----:B------:R-:W3:Y:S01]  /*62e30*/  LDC R70, c[0x0][0x248] ;  /* 0x00009200ff467b82 */ /* 0x000ee20000000800 */
[----:B------:R-:W-:Y:S07]  /*62e40*/  STSM.16.M88.4 [R0], R100 ;  /* 0x0000006400007844 */ /* 0x000fee0000000200 */
[----:B------:R-:W-:Y:S06]  /*62e50*/  BAR.SYNC.DEFER_BLOCKING 0x0 ;  /* 0x0000000000007b1d */ /* 0x000fec0000010000 */
[----:B-1----:R1:W-:Y:S04]  /*62e60*/  STL.64 [R1+0x20e8], R72 ;  /* 0x0020e84801007387 */ /* 0x0023e80000100a00 */
[----:B------:R4:W-:Y:S01]  /*62e70*/  STL.64 [R1+0x20e0], R74 ;  /* 0x0020e04a01007387 */ /* 0x0009e20000100a00 */
[----:B-1----:R-:W1:Y:S03]  /*62e80*/  LDC R73, c[0x0][0x248] ;  /* 0x00009200ff497b82 */ /* 0x002e660000000800 */
[----:B------:R-:W2:Y:S05]  /*62e90*/  LDS.128 R76, [R250] ;  /* 0x00000000fa4c7984 */ /* 0x000eaa0000000c00 */
        /* <DEDUP_REMOVED lines=111> */
[----:B0-----:R-:W0:Y:S08]  /*63590*/  LDC R118, c[0x0][0x248] ;  /* 0x00009200ff767b82 */ /* 0x001e300000000800 */
[----:B------:R-:W2:Y:S08]  /*635a0*/  LDC R116, c[0x0][0x248] ;  /* 0x00009200ff747b82 */ /* 0x000eb00000000800 */
[----:B------:R-:W2:Y:S01]  /*635b0*/  LDC R119, c[0x0][0x248] ;  /* 0x00009200ff777b82 */ /* 0x000ea20000000800 */
[----:B------:R1:W-:Y:S07]  /*635c0*/  STSM.16.M88.4 [R0], R196 ;  /* 0x000000c400007844 */ /* 0x0003ee0000000200 */
[----:B------:R-:W-:Y:S06]  /*635d0*/  BAR.SYNC.DEFER_BLOCKING 0x0 ;  /* 0x0000000000007b1d */ /* 0x000fec0000010000 */
[----:B---3--:R3:W-:Y:S04]  /*635e0*/  STL.64 [R1+0x2028], R124 ;  /* 0x0020287c01007387 */ /* 0x0087e80000100a00 */
[----:B------:R4:W-:Y:S01]  /*635f0*/  STL.64 [R1+0x2020], R126 ;  /* 0x0020207e01007387 */ /* 0x0009e20000100a00 */
[----:B-1----:R-:W1:Y:S01]  /*63600*/  LDC R197, c[0x0][0x22c] ;  /* 0x00008b00ffc57b82 */ /* 0x002e620000000800 */
[----:B------:R-:W-:-:S07]  /*63610*/  VIADD R196, R3, 0x1 ;  /* 0x0000000103c47836 */ /* 0x000fce0000000000 */
[----:B---3--:R-:W3:Y:S01]  /*63620*/  LDC R125, c[0x0][0x248] ;  /* 0x00009200ff7d7b82 */ /* 0x008ee20000000800 */
[----:B------:R-:W0:Y:S07]  /*63630*/  LDS.128 R132, [R250] ;  /* 0x00000000fa847984 */ /* 0x000e2e0000000c00 */
[----:B------:R-:W-:Y:S08]  /*63640*/  BAR.SYNC.DEFER_BLOCKING 0x0 ;  /* 0x0000000000007b1d */ /* 0x000ff00000010000 */
[----:B----4-:R-:W4:Y:S08]  /*63650*/  LDC R126, c[0x0][0x248] ;  /* 0x00009200ff7e7b82 */ /* 0x010f300000000800 */
[----:B------:R-:W3:Y:S08]  /*63660*/  LDC R124, c[0x0][0x248] ;  /* 0x00009200ff7c7b82 */ /* 0x000ef00000000800 */
[----:B------:R-:W3:Y:S01]  /*63670*/  LDC R127, c[0x0][0x248] ;  /* 0x00009200ff7f7b82 */ /* 0x000ee20000000800 */
[----:B------:R2:W-:Y:S07]  /*63680*/  STSM.16.M88.4 [R0], R204 ;  /* 0x000000cc00007844 */ /* 0x0005ee0000000200 */
[----:B------:R-:W-:Y:S06]  /*63690*/  BAR.SYNC.DEFER_BLOCKING 0x0 ;  /* 0x0000000000007b1d */ /* 0x000fec0000010000 */
[----:B0-----:R0:W-:Y:S04]  /*636a0*/  STL.64 [R1+0x2018], R132 ;  /* 0x0020188401007387 */ /* 0x0011e80000100a00 */
[----:B------:R4:W-:Y:S01]  /*636b0*/  STL.64 [R1+0x2010], R134 ;  /* 0x0020108601007387 */ /* 0x0009e20000100a00 */
[----:B-1----:R-:W-:Y:S01]  /*636c0*/  ISETP.LT.AND P4, PT, R196, R197, !P0 ;  /* 0x000000c5c400720c */ /* 0x002fe20004781270 */
[----:B--2---:R-:W1:Y:S08]  /*636d0*/  LDC R207, c[0x0][0x22c] ;  /* 0x00008b00ffcf7b82 */ /* 0x004e700000000800 */
[----:B0-----:R-:W0:Y:S01]  /*636e0*/  LDC R132, c[0x0][0x248] ;  /* 0x00009200ff847b82 */ /* 0x001e220000000800 */
[----:B------:R-:W2:Y:S07]  /*636f0*/  LDS.128 R140, [R250] ;  /* 0x00000000fa8c7984 */ /* 0x000eae0000000c00 */
[----:B------:R-:W-:Y:S08]  /*63700*/  BAR.SYNC.DEFER_BLOCKING 0x0 ;  /* 0x0000000000007b1d */ /* 0x000ff00000010000 */
[----:B------:R-:W3:Y:S08]  /*63710*/  LDC R133, c[0x0][0x248] ;  /* 0x00009200ff857b82 */ /* 0x000ef00000000800 */
[----:B----4-:R-:W4:Y:S08]  /*63720*/  LDC R135, c[0x0][0x248] ;  /* 0x00009200ff877b82 */ /* 0x010f300000000800 */
[----:B------:R-:W4:Y:S01]  /*63730*/  LDC R134, c[0x0][0x248] ;  /* 0x00009200ff867b82 */ /* 0x000f220000000800 */
[----:B------:R1:W-:Y:S07]  /*63740*/  STSM.16.M88.4 [R0], R212 ;  /* 0x000000d400007844 */ /* 0x0003ee0000000200 */
[----:B------:R-:W-:Y:S06]  /*63750*/  BAR.SYNC.DEFER_BLOCKING 0x0 ;  /* 0x0000000000007b1d */ /* 0x000fec0000010000 */
[----:B--2---:R2:W-:Y:S04]  /*63760*/  STL.64 [R1+0x2008], R140 ;  /* 0x0020088c01007387 */ /* 0x0045e80000100a00 */
[----:B------:R-:W-:Y:S01]  /*63770*/  STL.64 [R1+0x2000], R142 ;  /* 0x0020008e01007387 */ /* 0x000fe20000100a00 */
[----:B-1----:R-:W1:Y:S08]  /*63780*/  LDC R212, c[0x0][0x248] ;  /* 0x00009200ffd47b82 */ /* 0x002e700000000800 */
[----:B------:R-:W0:Y:S01]  /*63790*/  LDC R213, c[0x0][0x22c] ;  /* 0x00008b00ffd57b82 */ /* 0x000e220000000800 */
[----:B------:R-:W3:Y:S07]  /*637a0*/  LDS.128 R148, [R250] ;  /* 0x00000000fa947984 */ /* 0x000eee0000000c00 */
[----:B------:R-:W-:Y:S08]  /*637b0*/  BAR.SYNC.DEFER_BLOCKING 0x0 ;  /* 0x0000000000007b1d */ /* 0x000ff00000010000 */
[----:B------:R-:W4:Y:S08]  /*637c0*/  LDC R214, c[0x0][0x22c] ;  /* 0x00008b00ffd67b82 */ /* 0x000f300000000800 */
[----:B------:R-:W4:Y:S08]  /*637d0*/  LDC R215, c[0x0][0x22c] ;  /* 0x00008b00ffd77b82 */ /* 0x000f300000000800 */
[----:B--2---:R-:W2:Y:S01]  /*637e0*/  LDC R141, c[0x0][0x248] ;  /* 0x00009200ff8d7b82 */ /* 0x004ea20000000800 */
[----:B------:R0:W-:Y:S07]  /*637f0*/  STSM.16.M88.4 [R0], R220 ;  /* 0x000000dc00007844 */ /* 0x0001ee0000000200 */
[----:B------:R-:W-:Y:S08]  /*63800*/  BAR.SYNC.DEFER_BLOCKING 0x0 ;  /* 0x0000000000007b1d */ /* 0x000ff00000010000 */
[----:B------:R-:W2:Y:S01]  /*63810*/  LDC R140, c[0x0][0x248] ;  /* 0x00009200ff8c7b82 */ /* 0x000ea20000000800 */
[----:B---3--:R-:W-:Y:S04]  /*63820*/  STL.64 [R1+0x1ff8], R148 ;  /* 0x001ff89401007387 */ /* 0x008fe80000100a00 */
[----:B------:R3:W-:Y:S01]  /*63830*/  STL.64 [R1+0x1ff0], R150 ;  /* 0x001ff09601007387 */ /* 0x0007e20000100a00 */
[----:B-1----:R-:W-:-:S02]  /*63840*/  IMAD R7, R3, R212, RZ ;  /* 0x000000d403077224 */ /* 0x002fc400078e02ff */
[----:B0-----:R-:W0:Y:S08]  /*63850*/  LDC R220, c[0x0][0x22c] ;  /* 0x00008b00ffdc7b82 */ /* 0x001e300000000800 */
[----:B------:R-:W1:Y:S01]  /*63860*/  LDC R222, c[0x0][0x248] ;  /* 0x00009200ffde7b82 */ /* 0x000e620000000800 */
[----:B------:R-:W4:Y:S07]  /*63870*/  LDS.128 R156, [R250] ;  /* 0x00000000fa9c7984 */ /* 0x000f2e0000000c00 */
[----:B------:R-:W-:Y:S08]  /*63880*/  BAR.SYNC.DEFER_BLOCKING 0x0 ;  /* 0x0000000000007b1d */ /* 0x000ff00000010000 */
[----:B------:R-:W2:Y:S08]  /*63890*/  LDC R221, c[0x0][0x22c] ;  /* 0x00008b00ffdd7b82 */ /* 0x000eb00000000800 */
[----:B------:R-:W2:Y:S08]  /*638a0*/  LDC R223, c[0x0][0x248] ;  /* 0x00009200ffdf7b82 */ /* 0x000eb00000000800 */
[----:B------:R-:W2:Y:S01]  /*638b0*/  LDC R142, c[0x0][0x248] ;  /* 0x00009200ff8e7b82 */ /* 0x000ea20000000800 */
[----:B------:R0:W-:Y:S07]  /*638c0*/  STSM.16.M88.4 [R0], R228 ;  /* 0x000000e400007844 */ /* 0x0001ee0000000200 */
[----:B------:R-:W-:Y:S08]  /*638d0*/  BAR.SYNC.DEFER_BLOCKING 0x0 ;  /* 0x0000000000007b1d */ /* 0x000ff00000010000 */
[----:B---3--:R-:W3:Y:S01]  /*638e0*/  LDC R150, c[0x0][0x248] ;  /* 0x00009200ff967b82 */ /* 0x008ee20000000800 */
[----:B----4-:R4:W-:Y:S04]  /*638f0*/  STL.64 [R1+0x1fe8], R156 ;  /* 0x001fe89c01007387 */ /* 0x0109e80000100a00 */
[----:B------:R1:W-:Y:S01]  /*63900*/  STL.64 [R1+0x1fc0], R158 ;  /* 0x001fc09e01007387 */ /* 0x0003e20000100a00 */
[C---:B------:R-:W-:Y:S01]  /*63910*/  IMAD.IADD R206, R7.reuse, 0x1, R212 ;  /* 0x0000000107ce7824 */ /* 0x040fe200078e02d4 */
[-C--:B------:R-:W-:Y:S01]  /*63920*/  LEA R6, P2, R7, R2.reuse, 0x1 ;  /* 0x0000000207067211 */ /* 0x080fe200078408ff */
[----:B0-----:R-:W0:Y:S08]  /*63930*/  LDC R230, c[0x0][0x248] ;  /* 0x00009200ffe67b82 */ /* 0x001e300000000800 */
[----:B------:R-:W3:Y:S01]  /*63940*/  LDC R229, c[0x0][0x248] ;  /* 0x00009200ffe57b82 */ /* 0x000ee20000000800 */
[----:B------:R-:W2:Y:S07]  /*63950*/  LDS.128 R164, [R250] ;  /* 0x00000000faa47984 */ /* 0x000eae0000000c00 */
[----:B------:R-:W-:Y:S08]  /*63960*/  BAR.SYNC.DEFER_BLOCKING 0x0 ;  /* 0x0000000000007b1d */ /* 0x000ff00000010000 */
[----:B------:R-:W3:Y:S08]  /*63970*/  LDC R231, c[0x0][0x248] ;  /* 0x00009200ffe77b82 */ /* 0x000ef00000000800 */
[----:B------:R-:W3:Y:S08]  /*63980*/  LDC R228, c[0x0][0x248] ;  /* 0x00009200ffe47b82 */ /* 0x000ef00000000800 */
[----:B----4-:R-:W4:Y:S01]  /*63990*/  LDC R156, c[0x0][0x248] ;  /* 0x00009200ff9c7b82 */ /* 0x010f220000000800 */
[----:B------:R0:W-:Y:S07]  /*639a0*/  STSM.16.M88.4 [R0], R236 ;  /* 0x000000ec00007844 */ /* 0x0001ee0000000200 */
[----:B------:R-:W-:Y:S08]  /*639b0*/  BAR.SYNC.DEFER_BLOCKING 0x0 ;  /* 0x0000000000007b1d */ /* 0x000ff00000010000 */
[----:B-1----:R-:W1:Y:S01]  /*639c0*/  LDC R158, c[0x0][0x248] ;  /* 0x00009200ff9e7b82 */ /* 0x002e620000000800 */
[----:B--2---:R2:W-:Y:S04]  /*639d0*/  STL.64 [R1+0x1fa8], R164 ;  /* 0x001fa8a401007387 */ /* 0x0045e80000100a00 */
[----:B------:R3:W-:Y:S01]  /*639e0*/  STL.64 [R1+0x1f90], R166 ;  /* 0x001f90a601007387 */ /* 0x0007e20000100a00 */
[----:B------:R-:W-:-:S02]  /*639f0*/  LEA R204, P3, R206, R2, 0x1 ;  /* 0x00000002cecc7211 */ /* 0x000fc400078608ff */
[----:B0-----:R-:W0:Y:S01]  /*63a00*/  LDC R237, c[0x0][0x248] ;  /* 0x00009200ffed7b82 */ /* 0x001e220000000800 */
[----:B------:R-:W-:-:S07]  /*63a10*/  LEA.HI.X.SX32 R7, R7, R4, 0x1, P2 ;  /* 0x0000000407077211 */ /* 0x000fce00010f0eff */
[----:B------:R-:W4:Y:S01]  /*63a20*/  LDC R238, c[0x0][0x248] ;  /* 0x00009200ffee7b82 */ /* 0x000f220000000800 */
[----:B------:R-:W1:Y:S07]  /*63a30*/  LDS.128 R172, [R250] ;  /* 0x00000000faac7984 */ /* 0x000e6e0000000c00 */
[----:B------:R-:W-:Y:S08]  /*63a40*/  BAR.SYNC.DEFER_BLOCKING 0x0 ;  /* 0x0000000000007b1d */ /* 0x000ff00000010000 */
[----:B------:R-:W4:Y:S08]  /*63a50*/  LDC R236, c[0x0][0x248] ;  /* 0x00009200ffec7b82 */ /* 0x000f300000000800 */
[----:B--2---:R-:W2:Y:S08]  /*63a60*/  LDC R165, c[0x0][0x248] ;  /* 0x00009200ffa57b82 */ /* 0x004eb00000000800 */
[----:B------:R-:W2:Y:S01]  /*63a70*/  LDC R164, c[0x0][0x248] ;  /* 0x00009200ffa47b82 */ /* 0x000ea20000000800 */
[----:B------:R0:W-:Y:S07]  /*63a80*/  STSM.16.M88.4 [R0], R244 ;  /* 0x000000f400007844 */ /* 0x0001ee0000000200 */
[----:B------:R-:W-:Y:S08]  /*63a90*/  BAR.SYNC.DEFER_BLOCKING 0x0 ;  /* 0x0000000000007b1d */ /* 0x000ff00000010000 */
[----:B---3--:R-:W3:Y:S01]  /*63aa0*/  LDC R166, c[0x0][0x248] ;  /* 0x00009200ffa67b82 */ /* 0x008ee20000000800 */
[----:B-1----:R1:W-:Y:S04]  /*63ab0*/  STL.64 [R1+0x1fa0], R172 ;  /* 0x001fa0ac01007387 */ /* 0x0023e80000100a00 */
[----:B------:R-:W-:Y:S01]  /*63ac0*/  STL.64 [R1+0x1f98], R174 ;  /* 0x001f98ae01007387 */ /* 0x000fe20000100a00 */
[----:B------:R-:W-:-:S02]  /*63ad0*/  LEA.HI.X.SX32 R205, R206, R4, 0x1, P3 ;  /* 0x00000004cecd7211 */ /* 0x000fc400018f0eff */
[----:B0-----:R-:W0:Y:S01]  /*63ae0*/  LDC R244, c[0x0][0x248] ;  /* 0x00009200fff47b82 */ /* 0x001e220000000800 */
[----:B------:R-:W4:Y:S04]  /*63af0*/  LDL.LU R40, [R1+0x600] ;  /* 0x0006000001287983 */ /* 0x000f280000300800 */
[----:B------:R-:W4:Y:S03]  /*63b00*/  LDL.LU R41, [R1+0x604] ;  /* 0x0006040001297983 */ /* 0x000f260000300800 */
[----:B------:R-:W2:Y:S01]  /*63b10*/  LDC R246, c[0x0][0x248] ;  /* 0x00009200fff67b82 */ /* 0x000ea20000000800 */
[----:B------:R-:W4:Y:S04]  /*63b20*/  LDL.LU R42, [R1+0x608] ;  /* 0x00060800012a7983 */ /* 0x000f280000300800 */
[----:B------:R-:W4:Y:S01]  /*63b30*/  LDL.LU R43, [R1+0x60c] ;  /* 0x00060c00012b7983 */ /* 0x000f220000300800 */
[----:B-1----:R-:W-:-:S02]  /*63b40*/  PRMT R173, R123, 0x7632, R173 ;  /* 0x000076327bad7816 */ /* 0x002fc400000000ad */
[----:B------:R-:W1:Y:S01]  /*63b50*/  LDC R245, c[0x0][0x248] ;  /* 0x00009200fff57b82 */ /* 0x000e620000000800 */
[----:B------:R-:W3:Y:S07]  /*63b60*/  LDS.128 R180, [R250] ;  /* 0x00000000fab47984 */ /* 0x000eee0000000c00 */
[----:B------:R-:W-:Y:S08]  /*63b70*/  BAR.SYNC.DEFER_BLOCKING 0x0 ;  /* 0x0000000000007b1d */ /* 0x000ff00000010000 */
[----:B------:R-:W1:Y:S08]  /*63b80*/  LDC R247, c[0x0][0x248] ;  /* 0x00009200fff77b82 */ /* 0x000e700000000800 */
[----:B------:R-:W1:Y:S08]  /*63b90*/  LDC R172, c[0x0][0x248] ;  /* 0x00009200ffac7b82 */ /* 0x000e700000000800 */
[----:B------:R-:W1:Y:S01]  /*63ba0*/  LDC R143, c[0x0][0x248] ;  /* 0x00009200ff8f7b82 */ /* 0x000e620000000800 */
[----:B------:R0:W-:Y:S07]  /*63bb0*/  STSM.16.M88.4 [R0], R20 ;  /* 0x0000001400007844 */ /* 0x0001ee0000000200 */
[----:B------:R-:W-:Y:S08]  /*63bc0*/  BAR.SYNC.DEFER_BLOCKING 0x0 ;  /* 0x0000000000007b1d */ /* 0x000ff00000010000 */
[----:B------:R-:W1:Y:S01]  /*63bd0*/  LDC R149, c[0x0][0x248] ;  /* 0x00009200ff957b82 */ /* 0x000e620000000800 */
[----:B---3--:R-:W-:Y:S04]  /*63be0*/  STL.64 [R1+0x1fb8], R180 ;  /* 0x001fb8b401007387 */ /* 0x008fe80000100a00 */
[----:B------:R3:W-:Y:S03]  /*63bf0*/  STL.64 [R1+0x1fb0], R182 ;  /* 0x001fb0b601007387 */ /* 0x0007e60000100a00 */
[----:B0-----:R-:W0:Y:S08]  /*63c00*/  LDC R23, c[0x0][0x248] ;  /* 0x00009200ff177b82 */ /* 0x001e300000000800 */
[----:B------:R-:W0:Y:S01]  /*63c10*/  LDC R22, c[0x0][0x248] ;  /* 0x00009200ff167b82 */ /* 0x000e220000000800 */
[----:B------:R-:W2:Y:S07]  /*63c20*/  LDS.128 R188, [R250] ;  /* 0x00000000fabc7984 */ /* 0x000eae0000000c00 */
[----:B------:R-:W-:Y:S08]  /*63c30*/  BAR.SYNC.DEFER_BLOCKING 0x0 ;  /* 0x0000000000007b1d */ /* 0x000ff00000010000 */
[----:B---3--:R-:W3:Y:S08]  /*63c40*/  LDC R183, c[0x0][0x248] ;  /* 0x00009200ffb77b82 */ /* 0x008ef00000000800 */
[----:B------:R-:W3:Y:S08]  /*63c50*/  LDC R182, c[0x0][0x248] ;  /* 0x00009200ffb67b82 */ /* 0x000ef00000000800 */
[----:B------:R-:W3:Y:S01]  /*63c60*/  LDC R20, c[0x0][0x248] ;  /* 0x00009200ff147b82 */ /* 0x000ee20000000800 */
[----:B------:R1:W-:Y:S07]  /*63c70*/  STSM.16.M88.4 [R0], R32 ;  /* 0x0000002000007844 */ /* 0x0003ee0000000200 */
[----:B------:R-:W-:Y:S08]  /*63c80*/  BAR.SYNC.DEFER_BLOCKING 0x0 ;  /* 0x0000000000007b1d */ /* 0x000ff00000010000 */
[----:B------:R-:W3:Y:S01]  /*63c90*/  LDC R148, c[0x0][0x248] ;  /* 0x00009200ff947b82 */ /* 0x000ee20000000800 */
[----:B--2---:R-:W-:Y:S04]  /*63ca0*/  STL.64 [R1+0x1fd0], R188 ;  /* 0x001fd0bc01007387 */ /* 0x004fe80000100a00 */
[----:B------:R-:W-:Y:S03]  /*63cb0*/  STL.64 [R1+0x1fc8], R190 ;  /* 0x001fc8be01007387 */ /* 0x000fe60000100a00 */
[----:B-1----:R-:W1:Y:S08]  /*63cc0*/  LDC R35, c[0x0][0x248] ;  /* 0x00009200ff237b82 */ /* 0x002e700000000800 */
[----:B------:R-:W1:Y:S01]  /*63cd0*/  LDC R34, c[0x0][0x248] ;  /* 0x00009200ff227b82 */ /* 0x000e620000000800 */
[----:B------:R2:W0:Y:S07]  /*63ce0*/  LDS.128 R196, [R250] ;  /* 0x00000000fac47984 */ /* 0x00042e0000000c00 */
[----:B------:R-:W-:Y:S08]  /*63cf0*/  BAR.SYNC.DEFER_BLOCKING 0x0 ;  /* 0x0000000000007b1d */ /* 0x000ff00000010000 */
[----:B--2---:R-:W2:Y:S08]  /*63d00*/  LDC R250, c[0x0][0x248] ;  /* 0x00009200fffa7b82 */ /* 0x004eb00000000800 */
[----:B------:R-:W3:Y:S08]  /*63d10*/  LDC R191, c[0x0][0x248] ;  /* 0x00009200ffbf7b82 */ /* 0x000ef00000000800 */
[----:B------:R-:W3:Y:S08]  /*63d20*/  LDC R189, c[0x0][0x248] ;  /* 0x00009200ffbd7b82 */ /* 0x000ef00000000800 */
[----:B------:R-:W3:Y:S01]  /*63d30*/  LDC R188, c[0x0][0x248] ;  /* 0x00009200ffbc7b82 */ /* 0x000ee20000000800 */
[----:B0-----:R0:W-:Y:S07]  /*63d40*/  STL.64 [R1+0x1fe0], R196 ;  /* 0x001fe0c401007387 */ /* 0x0011ee0000100a00 */
[----:B------:R-:W3:Y:S01]  /*63d50*/  LDC R190, c[0x0][0x248] ;  /* 0x00009200ffbe7b82 */ /* 0x000ee20000000800 */
[----:B------:R1:W-:Y:S07]  /*63d60*/  STL.64 [R1+0x1fd8], R198 ;  /* 0x001fd8c601007387 */ /* 0x0003ee0000100a00 */
[----:B------:R-:W3:Y:S08]  /*63d70*/  LDC R32, c[0x0][0x248] ;  /* 0x00009200ff207b82 */ /* 0x000ef00000000800 */
[----:B0-----:R-:W0:Y:S08]  /*63d80*/  LDC R197, c[0x0][0x248] ;  /* 0x00009200ffc57b82 */ /* 0x001e300000000800 */
[----:B------:R-:W3:Y:S08]  /*63d90*/  LDC R196, c[0x0][0x248] ;  /* 0x00009200ffc47b82 */ /* 0x000ef00000000800 */
[----:B-1----:R-:W1:Y:S08]  /*63da0*/  LDC R199, c[0x0][0x248] ;  /* 0x00009200ffc77b82 */ /* 0x002e700000000800 */
[----:B------:R-:W1:Y:S08]  /*63db0*/  LDC R151, c[0x0][0x248] ;  /* 0x00009200ff977b82 */ /* 0x000e700000000800 */
[----:B------:R-:W1:Y:S08]  /*63dc0*/  LDC R198, c[0x0][0x248] ;  /* 0x00009200ffc67b82 */ /* 0x000e700000000800 */
[----:B------:R-:W1:Y:S08]  /*63dd0*/  LDC R157, c[0x0][0x248] ;  /* 0x00009200ff9d7b82 */ /* 0x000e700000000800 */
[----:B------:R-:W1:Y:S08]  /*63de0*/  LDC R181, c[0x0][0x248] ;  /* 0x00009200ffb57b82 */ /* 0x000e700000000800 */
[----:B------:R-:W1:Y:S08]  /*63df0*/  LDC R180, c[0x0][0x248] ;  /* 0x00009200ffb47b82 */ /* 0x000e700000000800 */
[----:B------:R-:W1:Y:S08]  /*63e00*/  LDC R159, c[0x0][0x248] ;  /* 0x00009200ff9f7b82 */ /* 0x000e700000000800 */
[----:B------:R-:W1:Y:S08]  /*63e10*/  LDC R175, c[0x0][0x248] ;  /* 0x00009200ffaf7b82 */ /* 0x000e700000000800 */
[----:B------:R-:W1:Y:S01]  /*63e20*/  LDC R174, c[0x0][0x248] ;  /* 0x00009200ffae7b82 */ /* 0x000e620000000800 */
[----:B----4-:R4:W-:Y:S07]  /*63e30*/  STSM.16.M88.4 [R0], R40 ;  /* 0x0000002800007844 */ /* 0x0109ee0000000200 */
[----:B------:R-:W-:Y:S01]  /*63e40*/  BAR.SYNC.DEFER_BLOCKING 0x0 ;  /* 0x0000000000007b1d */ /* 0x000fe20000010000 */
[----:B----4-:R-:W-:-:S07]  /*63e50*/  PRMT R0, R240, 0x7632, R0 ;  /* 0x00007632f0007816 */ /* 0x010fce0000000000 */
[----:B------:R-:W4:Y:S08]  /*63e60*/  LDC R41, c[0x0][0x248] ;  /* 0x00009200ff297b82 */ /* 0x000f300000000800 */
[----:B------:R-:W4:Y:S01]  /*63e70*/  LDC R40, c[0x0][0x248] ;  /* 0x00009200ff287b82 */ /* 0x000f220000000800 */
[----:B------:R2:W-:Y:S04]  /*63e80*/  @P1 STG.E.U16 desc[UR4][R6.64], R240 ;  /* 0x000000f006001986 */ /* 0x0005e8000c101504 */
[----:B------:R0:W-:Y:S03]  /*63e90*/  @P4 STG.E.U16 desc[UR4][R204.64], R0 ;  /* 0x00000000cc004986 */ /* 0x0001e6000c101504 */
[----:B------:R-:W3:Y:S01]  /*63ea0*/  LDC R43, c[0x0][0x248] ;  /* 0x00009200ff2b7b82 */ /* 0x000ee20000000800 */
[----:B--2---:R-:W-:-:S07]  /*63eb0*/  VIADD R7, R3, 0x2 ;  /* 0x0000000203077836 */ /* 0x004fce0000000000 */
[----:B------:R-:W3:Y:S01]  /*63ec0*/  LDC R42, c[0x0][0x248] ;  /* 0x00009200ff2a7b82 */ /* 0x000ee20000000800 */
[C---:B------:R-:W-:Y:S02]  /*63ed0*/  VIADD R6, R3.reuse, 0x3 ;  /* 0x0000000303067836 */ /* 0x040fe40000000000 */
[----:B0-----:R-:W-:Y:S01]  /*63ee0*/  VIADD R0, R3, 0x4 ;  /* 0x0000000403007836 */ /* 0x001fe20000000000 */
[----:B------:R-:W-:Y:S01]  /*63ef0*/  ISETP.LT.AND P4, PT, R7, R213, !P0 ;  /* 0x000000d50700720c */ /* 0x000fe20004781270 */
[--C-:B------:R-:W-:Y:S01]  /*63f00*/  IMAD.IADD R7, R206, 0x1, R212.reuse ;  /* 0x00000001ce077824 */ /* 0x100fe200078e02d4 */
[----:B------:R-:W-:Y:S01]  /*63f10*/  ISETP.LT.AND P3, PT, R6, R207, !P0 ;  /* 0x000000cf0600720c */ /* 0x000fe20004761270 */
[----:B------:R-:W-:Y:S01]  /*63f20*/  VIADD R206, R3, 0x6f ;  /* 0x0000006f03ce7836 */ /* 0x000fe20000000000 */
[----:B------:R-:W0:Y:S01]  /*63f30*/  LDC R213, c[0x0][0x22c] ;  /* 0x00008b00ffd57b82 */ /* 0x000e220000000800 */
[----:B------:R-:W-:Y:S01]  /*63f40*/  ISETP.LT.AND P2, PT, R0, R214, !P0 ;  /* 0x000000d60000720c */ /* 0x000fe20004741270 */
[C-C-:B------:R-:W-:Y:S01]  /*63f50*/  IMAD.IADD R205, R7.reuse, 0x1, R212.reuse ;  /* 0x0000000107cd7824 */ /* 0x140fe200078e02d4 */
[-C--:B------:R-:W-:Y:S01]  /*63f60*/  LEA R6, P1, R7, R2.reuse, 0x1 ;  /* 0x0000000207067211 */ /* 0x080fe200078208ff */
[----:B----4-:R2:W-:Y:S02]  /*63f70*/  STL.64 [R1+0x2260], R40 ;  /* 0x0022602801007387 */ /* 0x0105e40000100a00 */
[C---:B------:R-:W-:Y:S01]  /*63f80*/  IMAD.IADD R0, R205.reuse, 0x1, R212 ;  /* 0x00000001cd007824 */ /* 0x040fe200078e02d4 */
[----:B------:R-:W-:Y:S01]  /*63f90*/  LEA R204, P5, R205, R2, 0x1 ;  /* 0x00000002cdcc7211 */ /* 0x000fe200078a08ff */
[----:B------:R-:W4:Y:S01]  /*63fa0*/  LDC R214, c[0x0][0x22c] ;  /* 0x00008b00ffd67b82 */ /* 0x000f220000000800 */
[----:B------:R-:W-:-:S02]  /*63fb0*/  LEA.HI.X.SX32 R7, R7, R4, 0x1, P1 ;  /* 0x0000000407077211 */ /* 0x000fc400008f0eff */
[----:B------:R-:W-:Y:S02]  /*63fc0*/  ISETP.LT.AND P1, PT, R206, R5, !P0 ;  /* 0x00000005ce00720c */ /* 0x000fe40004721270 */
[----:B------:R-:W-:Y:S01]  /*63fd0*/  LEA.HI.X.SX32 R205, R205, R4, 0x1, P5 ;  /* 0x00000004cdcd7211 */ /* 0x000fe200028f0eff */
[----:B------:R1:W-:Y:S01]  /*63fe0*/  @P4 STG.E.U16 desc[UR4][R6.64], R241 ;  /* 0x000000f106004986 */ /* 0x0003e2000c101504 */
[----:B------:R-:W-:Y:S01]  /*63ff0*/  PRMT R5, R241, 0x7632, R5 ;  /* 0x00007632f1057816 */ /* 0x000fe20000000005 */
[----:B------:R-:W4:Y:S01]  /*64000*/  LDC R240, c[0x0][0x248] ;  /* 0x00009200fff07b82 */ /* 0x000f220000000800 */
[C---:B------:R-:W-:Y:S01]  /*64010*/  LEA R206, P5, R0.reuse, R2, 0x1 ;  /* 0x0000000200ce7211 */ /* 0x040fe200078a08ff */
[----:B---3--:R-:W-:Y:S03]  /*64020*/  STL.64 [R1+0x2258], R42 ;  /* 0x0022582a01007387 */ /* 0x008fe60000100a00 */
[C---:B------:R-:W-:Y:S01]  /*64030*/  LEA.HI.X.SX32 R207, R0.reuse, R4, 0x1, P5 ;  /* 0x0000000400cf7211 */ /* 0x040fe200028f0eff */
[----:B------:R3:W-:Y:S01]  /*64040*/  @P3 STG.E.U16 desc[UR4][R204.64], R5 ;  /* 0x00000005cc003986 */ /* 0x0007e2000c101504 */
[----:B------:R-:W-:Y:S01]  /*64050*/  IMAD.IADD R0, R0, 0x1, R212 ;  /* 0x0000000100007824 */ /* 0x000fe200078e02d4 */
[----:B--2---:R-:W2:Y:S01]  /*64060*/  LDC R41, c[0x0][0x248] ;  /* 0x00009200ff297b82 */ /* 0x004ea20000000800 */
[C---:B-1----:R-:W-:Y:S01]  /*64070*/  VIADD R7, R3.reuse, 0x5 ;  /* 0x0000000503077836 */ /* 0x042fe20000000000 */
[----:B------:R1:W-:Y:S01]  /*64080*/  @P2 STG.E.U16 desc[UR4][R206.64], R242 ;  /* 0x000000f2ce002986 */ /* 0x0003e2000c101504 */
[----:B------:R-:W-:-:S03]  /*64090*/  VIADD R6, R3, 0x6 ;  /* 0x0000000603067836 */ /* 0x000fc60000000000 */
[----:B0-----:R-:W-:Y:S01]  /*640a0*/  ISETP.LT.AND P5, PT, R7, R213, !P0 ;  /* 0x000000d50700720c */ /* 0x001fe200047a1270 */
[----:B------:R-:W-:Y:S01]  /*640b0*/  STL.64 [R1+0x2248], R34 ;  /* 0x0022482201007387 */ /* 0x000fe20000100a00 */
[----:B------:R-:W0:Y:S01]  /*640c0*/  LDC R213, c[0x0][0x22c] ;  /* 0x00008b00ffd57b82 */ /* 0x000e220000000800 */
[----:B---3--:R-:W-:Y:S01]  /*640d0*/  VIADD R5, R3, 0x7 ;  /* 0x0000000703057836 */ /* 0x008fe20000000000 */
[----:B------:R-:W-:Y:S01]  /*640e0*/  LEA R204, P4, R0, R2, 0x1 ;  /* 0x0000000200cc7211 */ /* 0x000fe200078808ff */
[----:B------:R-:W-:Y:S01]  /*640f0*/  STL.64 [R1+0x2250], R22 ;  /* 0x0022501601007387 */ /* 0x000fe20000100a00 */
[----:B------:R-:W-:Y:S02]  /*64100*/  ISETP.LT.AND P3, PT, R6, R215, !P0 ;  /* 0x000000d70600720c */ /* 0x000fe40004761270 */
[----:B----4-:R-:W-:Y:S01]  /*64110*/  ISETP.LT.AND P2, PT, R5, R214, !P0 ;  /* 0x000000d60500720c */ /* 0x010fe20004741270 */
[----:B------:R-:W-:Y:S01]  /*64120*/  IMAD.IADD R5, R0, 0x1, R212 ;  /* 0x0000000100057824 */ /* 0x000fe200078e02d4 */
[----:B-1----:R-:W1:Y:S01]  /*64130*/  LDC R207, c[0x0][0x22c] ;  /* 0x00008b00ffcf7b82 */ /* 0x002e620000000800 */
[----:B------:R-:W-:Y:S01]  /*64140*/  PRMT R242, R242, 0x7632, R242 ;  /* 0x00007632f2f27816 */ /* 0x000fe200000000f2 */
[----:B------:R-:W-:Y:S01]  /*64150*/  VIADD R206, R3, 0x8 ;  /* 0x0000000803ce7836 */ /* 0x000fe20000000000 */
[----:B------:R-:W-:Y:S01]  /*64160*/  LEA.HI.X.SX32 R205, R0, R4, 0x1, P4 ;  /* 0x0000000400cd7211 */ /* 0x000fe200020f0eff */
[C-C-:B------:R-:W-:Y:S01]  /*64170*/  IMAD.IADD R0, R5.reuse, 0x1, R212.reuse ;  /* 0x0000000105007824 */ /* 0x140fe200078e02d4 */
[C---:B------:R-:W-:Y:S01]  /*64180*/  LEA R6, P4, R5.reuse, R2, 0x1 ;  /* 0x0000000205067211 */ /* 0x040fe200078808ff */
[----:B------:R-:W-:Y:S02]  /*64190*/  STL.64 [R1+0x2268], R16 ;  /* 0x0022681001007387 */ /* 0x000fe40000100a00 */
[----:B------:R-:W3:Y:S01]  /*641a0*/  LDC R214, c[0x0][0x22c] ;  /* 0x00008b00ffd67b82 */ /* 0x000ee20000000800 */
[----:B------:R-:W-:Y:S01]  /*641b0*/  LEA.HI.X.SX32 R7, R5, R4, 0x1, P4 ;  /* 0x0000000405077211 */ /* 0x000fe200020f0eff */
[----:B------:R4:W-:Y:S01]  /*641c0*/  @P5 STG.E.U16 desc[UR4][R204.64], R242 ;  /* 0x000000f2cc005986 */ /* 0x0009e2000c101504 */
[----:B------:R-:W-:Y:S01]  /*641d0*/  ISETP.LT.AND P4, PT, R206, R220, !P0 ;  /* 0x000000dcce00720c */ /* 0x000fe20004781270 */
[C---:B------:R-:W-:Y:S01]  /*641e0*/  IMAD.IADD R5, R0.reuse, 0x1, R212 ;  /* 0x0000000100057824 */ /* 0x040fe200078e02d4 */
[----:B------:R-:W-:Y:S01]  /*641f0*/  PRMT R206, R243, 0x7632, R206 ;  /* 0x00007632f3ce7816 */ /* 0x000fe200000000ce */
[----:B------:R2:W-:Y:S02]  /*64200*/  @P3 STG.E.U16 desc[UR4][R6.64], R243 ;  /* 0x000000f306003986 */ /* 0x0005e4000c101504 */
[----:B------:R-:W3:Y:S01]  /*64210*/  LDC R215, c[0x0][0x22c] ;  /* 0x00008b00ffd77b82 */ /* 0x000ee20000000800 */
[----:B----4-:R-:W-:-:S07]  /*64220*/  LEA R204, P5, R0, R2, 0x1 ;  /* 0x0000000200cc7211 */ /* 0x010fce00078a08ff */
[----:B------:R-:W4:Y:S01]  /*64230*/  LDC R220, c[0x0][0x22c] ;  /* 0x00008b00ffdc7b82 */ /* 0x000f220000000800 */
[----:B------:R-:W-:Y:S01]  /*64240*/  LEA.HI.X.SX32 R205, R0, R4, 0x1, P5 ;  /* 0x0000000400cd7211 */ /* 0x000fe200028f0eff */
[----:B------:R-:W-:Y:S01]  /*64250*/  VIADD R0, R3, 0x9 ;  /* 0x0000000903007836 */ /* 0x000fe20000000000 */
[----:B--2---:R-:W-:-:S03]  /*64260*/  LEA R6, P3, R5, R2, 0x1 ;  /* 0x0000000205067211 */ /* 0x004fc600078608ff */
[----:B------:R2:W-:Y:S01]  /*64270*/  @P2 STG.E.U16 desc[UR4][R204.64], R206 ;  /* 0x000000cecc002986 */ /* 0x0005e2000c101504 */
[C---:B------:R-:W-:Y:S01]  /*64280*/  LEA.HI.X.SX32 R7, R5.reuse, R4, 0x1, P3 ;  /* 0x0000000405077211 */ /* 0x040fe200018f0eff */
[----:B------:R-:W4:Y:S01]  /*64290*/  LDC R242, c[0x0][0x248] ;  /* 0x00009200fff27b82 */ /* 0x000f220000000800 */
[----:B-1----:R-:W-:Y:S01]  /*642a0*/  ISETP.LT.AND P5, PT, R0, R207, !P0 ;  /* 0x000000cf0000720c */ /* 0x002fe200047a1270 */
[--C-:B------:R-:W-:Y:S01]  /*642b0*/  IMAD.IADD R0, R5, 0x1, R212.reuse ;  /* 0x0000000105007824 */ /* 0x100fe200078e02d4 */
[----:B------:R-:W-:Y:S01]  /*642c0*/  PRMT R207, R233, 0x7632, R207 ;  /* 0x00007632e9cf7816 */ /* 0x000fe200000000cf */
[----:B------:R1:W-:Y:S02]  /*642d0*/  @P4 STG.E.U16 desc[UR4][R6.64], R232 ;  /* 0x000000e806004986 */ /* 0x0003e4000c101504 */
[----:B------:R-:W-:Y:S02]  /*642e0*/  IMAD.IADD R5, R0, 0x1, R212 ;  /* 0x0000000100057824 */ /* 0x000fe400078e02d4 */
[----:B------:R-:W4:Y:S01]  /*642f0*/  LDC R241, c[0x0][0x248] ;  /* 0x00009200fff17b82 */ /* 0x000f220000000800 */
[----:B--2---:R-:W-:-:S02]  /*64300*/  VIADD R204, R3, 0xb ;  /* 0x0000000b03cc7836 */ /* 0x004fc40000000000 */
[C---:B------:R-:W-:Y:S02]  /*64310*/  VIADD R205, R3.reuse, 0xa ;  /* 0x0000000a03cd7836 */ /* 0x040fe40000000000 */
[C---:B------:R-:W-:Y:S01]  /*64320*/  VIADD R206, R3.reuse, 0xd ;  /* 0x0000000d03ce7836 */ /* 0x040fe20000000000 */
[----:B0-----:R-:W-:Y:S01]  /*64330*/  ISETP.LT.AND P2, PT, R204, R213, !P0 ;  /* 0x000000d5cc00720c */ /* 0x001fe20004741270 */
[----:B-1----:R-:W-:Y:S01]  /*64340*/  VIADD R7, R3, 0xc ;  /* 0x0000000c03077836 */ /* 0x002fe20000000000 */
[----:B------:R-:W0:Y:S01]  /*64350*/  LDC R213, c[0x0][0x22c] ;  /* 0x00008b00ffd57b82 */ /* 0x000e220000000800 */
[----:B---3--:R-:W-:Y:S02]  /*64360*/  ISETP.LT.AND P3, PT, R205, R214, !P0 ;  /* 0x000000d6cd00720c */ /* 0x008fe40004761270 */
[-C--:B------:R-:W-:Y:S02]  /*64370*/  LEA R204, P4, R0, R2.reuse, 0x1 ;  /* 0x0000000200cc7211 */ /* 0x080fe400078808ff */
[----:B------:R-:W-:-:S02]  /*64380*/  LEA R6, P6, R5, R2, 0x1 ;  /* 0x0000000205067211 */ /* 0x000fc400078c08ff */
[-C--:B------:R-:W-:Y:S01]  /*64390*/  LEA.HI.X.SX32 R205, R0, R4.reuse, 0x1, P4 ;  /* 0x0000000400cd7211 */ /* 0x080fe200020f0eff */
[----:B------:R-:W1:Y:S01]  /*643a0*/  LDC R214, c[0x0][0x22c] ;  /* 0x00008b00ffd67b82 */ /* 0x000e620000000800 */
[----:B------:R-:W-:Y:S01]  /*643b0*/  IMAD.IADD R0, R5, 0x1, R212 ;  /* 0x0000000105007824 */ /* 0x000fe200078e02d4 */
[----:B------:R-:W-:Y:S02]  /*643c0*/  PRMT R232, R232, 0x7632, R232 ;  /* 0x00007632e8e87816 */ /* 0x000fe400000000e8 */
[----:B------:R-:W-:Y:S02]  /*643d0*/  ISETP.LT.AND P4, PT, R7, R215, !P0 ;  /* 0x000000d70700720c */ /* 0x000fe40004781270 */
[----:B------:R-:W-:Y:S01]  /*643e0*/  LEA.HI.X.SX32 R7, R5, R4, 0x1, P6 ;  /* 0x0000000405077211 */ /* 0x000fe200030f0eff */
[C---:B------:R-:W-:Y:S01]  /*643f0*/  IMAD.IADD R5, R0.reuse, 0x1, R212 ;  /* 0x0000000100057824 */ /* 0x040fe200078e02d4 */
[----:B------:R2:W-:Y:S01]  /*64400*/  @P5 STG.E.U16 desc[UR4][R204.64], R232 ;  /* 0x000000e8cc005986 */ /* 0x0005e2000c101504 */
[----:B------:R-:W3:Y:S03]  /*64410*/  LDC R215, c[0x0][0x248] ;  /* 0x00009200ffd77b82 */ /* 0x000ee60000000800 */
[----:B------:R2:W-:Y:S05]  /*64420*/  @P3 STG.E.U16 desc[UR4][R6.64], R233 ;  /* 0x000000e906003986 */ /* 0x0005ea000c101504 */
[----:B------:R-:W3:Y:S01]  /*64430*/  LDC R243, c[0x0][0x248] ;  /* 0x00009200fff37b82 */ /* 0x000ee20000000800 */
[----:B--2---:R-:W-:-:S02]  /*64440*/  LEA R204, P5, R0, R2, 0x1 ;  /* 0x0000000200cc7211 */ /* 0x004fc400078a08ff */
[----:B------:R-:W-:-:S05]  /*64450*/  LEA R6, P3, R5, R2, 0x1 ;  /* 0x0000000205067211 */ /* 0x000fca00078608ff */
[----:B------:R-:W2:Y:S01]  /*64460*/  LDC R233, c[0x0][0x248] ;  /* 0x00009200ffe97b82 */ /* 0x000ea20000000800 */
[-C--:B------:R-:W-:Y:S01]  /*64470*/  LEA.HI.X.SX32 R205, R0, R4.reuse, 0x1, P5 ;  /* 0x0000000400cd7211 */ /* 0x080fe200028f0eff */
[C-C-:B------:R-:W-:Y:S01]  /*64480*/  IMAD.IADD R0, R5.reuse, 0x1, R212.reuse ;  /* 0x0000000105007824 */ /* 0x140fe200078e02d4 */
[----:B0-----:R-:W-:Y:S02]  /*64490*/  ISETP.LT.AND P5, PT, R206, R213, !P0 ;  /* 0x000000d5ce00720c */ /* 0x001fe400047a1270 */
[----:B------:R-:W-:Y:S01]  /*644a0*/  LEA.HI.X.SX32 R7, R5, R4, 0x1, P3 ;  /* 0x0000000405077211 */ /* 0x000fe200018f0eff */
[----:B------:R-:W-:Y:S01]  /*644b0*/  VIADD R5, R3, 0xe ;  /* 0x0000000e03057836 */ /* 0x000fe20000000000 */
[----:B------:R0:W-:Y:S01]  /*644c0*/  @P2 STG.E.U16 desc[UR4][R204.64], R207 ;  /* 0x000000cfcc002986 */ /* 0x0001e2000c101504 */
[----:B------:R-:W3:Y:S03]  /*644d0*/  LDC R206, c[0x0][0x22c] ;  /* 0x00008b00ffce7b82 */ /* 0x000ee60000000800 */
[----:B-1----:R-:W-:Y:S01]  /*644e0*/  ISETP.LT.AND P2, PT, R5, R214, !P0 ;  /* 0x000000d60500720c */ /* 0x002fe20004741270 */
[----:B------:R1:W-:Y:S01]  /*644f0*/  @P4 STG.E.U16 desc[UR4][R6.64], R234 ;  /* 0x000000ea06004986 */ /* 0x0003e2000c101504 */
[----:B------:R-:W-:-:S03]  /*64500*/  IMAD.IADD R5, R0, 0x1, R212 ;  /* 0x0000000100057824 */ /* 0x000fc600078e02d4 */
[----:B------:R-:W2:Y:S01]  /*64510*/  LDC R214, c[0x0][0x22c] ;  /* 0x00008b00ffd67b82 */ /* 0x000ea20000000800 */
[C---:B0-----:R-:W-:Y:S02]  /*64520*/  LEA R204, P3, R0.reuse, R2, 0x1 ;  /* 0x0000000200cc7211 */ /* 0x041fe400078608ff */
[----:B------:R-:W-:Y:S02]  /*64530*/  PRMT R207, R235, 0x7632, R207 ;  /* 0x00007632ebcf7816 */ /* 0x000fe400000000cf */
[----:B------:R-:W-:Y:S01]  /*64540*/  LEA.HI.X.SX32 R205, R0, R4, 0x1, P3 ;  /* 0x0000000400cd7211 */ /* 0x000fe200018f0eff */
[----:B-1----:R-:W-:Y:S01]  /*64550*/  VIADD R7, R3, 0xf ;  /* 0x0000000f03077836 */ /* 0x002fe20000000000 */
[----:B------:R-:W-:Y:S01]  /*64560*/  PRMT R234, R234, 0x7632, R234 ;  /* 0x00007632eaea7816 */ /* 0x000fe200000000ea */
[----:B------:R-:W0:Y:S01]  /*64570*/  LDC R213, c[0x0][0x22c] ;  /* 0x00008b00ffd57b82 */ /* 0x000e220000000800 */
[C---:B------:R-:W-:Y:S01]  /*64580*/  LEA R6, P4, R5.reuse, R2, 0x1 ;  /* 0x0000000205067211 */ /* 0x040fe200078808ff */
[--C-:B------:R-:W-:Y:S01]  /*64590*/  IMAD.IADD R0, R5, 0x1, R212.reuse ;  /* 0x0000000105007824 */ /* 0x100fe200078e02d4 */
[----:B----4-:R-:W-:Y:S01]  /*645a0*/  ISETP.LT.AND P3, PT, R7, R220, !P0 ;  /* 0x000000dc0700720c */ /* 0x010fe20004761270 */
[----:B------:R1:W-:Y:S01]  /*645b0*/  @P5 STG.E.U16 desc[UR4][R204.64], R234 ;  /* 0x000000eacc005986 */ /* 0x0003e2000c101504 */
[----:B------:R-:W-:Y:S01]  /*645c0*/  LEA.HI.X.SX32 R7, R5, R4, 0x1, P4 ;  /* 0x0000000405077211 */ /* 0x000fe200020f0eff */
[----:B------:R-:W-:-:S02]  /*645d0*/  IMAD.IADD R5, R0, 0x1, R212 ;  /* 0x0000000100057824 */ /* 0x000fc400078e02d4 */
[----:B------:R-:W4:Y:S02]  /*645e0*/  LDC R212, c[0x0][0x248] ;  /* 0x00009200ffd47b82 */ /* 0x000f240000000800 */
[----:B------:R3:W-:Y:S01]  /*645f0*/  @P2 STG.E.U16 desc[UR4][R6.64], R235 ;  /* 0x000000eb06002986 */ /* 0x0007e2000c101504 */
[----:B-1----:R-:W-:Y:S01]  /*64600*/  VIADD R205, R3, 0x10 ;  /* 0x0000001003cd7836 */ /* 0x002fe20000000000 */
[----:B------:R-:W-:-:S04]  /*64610*/  LEA R204, P4, R0, R2, 0x1 ;  /* 0x0000000200cc7211 */ /* 0x000fc800078808ff */
[----:B------:R-:W1:Y:S01]  /*64620*/  LDC R220, c[0x0][0x248] ;  /* 0x00009200ffdc7b82 */ /* 0x000e620000000800 */
[----:B---3--:R-:W-:Y:S01]  /*64630*/  ISETP.LT.AND P5, PT, R205, R206, !P0 ;  /* 0x000000cecd00720c */ /* 0x008fe200047a1270 */
[----:B------:R-:W-:Y:S01]  /*64640*/  VIADD R206, R3, 0x11 ;  /* 0x0000001103ce7836 */ /* 0x000fe20000000000 */
[----:B------:R-:W-:Y:S01]  /*64650*/  LEA.HI.X.SX32 R205, R0, R4, 0x1, P4 ;  /* 0x0000000400cd7211 */ /* 0x000fe200020f0eff */
[C---:B------:R-:W-:Y:S01]  /*64660*/  IMAD.IADD R0, R5.reuse, 0x1, R215 ;  /* 0x0000000105007824 */ /* 0x040fe200078e02d7 */
[----:B------:R-:W-:-:S03]  /*64670*/  LEA R6, P2, R5, R2, 0x1 ;  /* 0x0000000205067211 */ /* 0x000fc600078408ff */
[----:B------:R-:W3:Y:S01]  /*64680*/  LDC R215, c[0x0][0x248] ;  /* 0x00009200ffd77b82 */ /* 0x000ee20000000800 */
[----:B------:R-:W-:Y:S01]  /*64690*/  @P3 STG.E.U16 desc[UR4][R204.64], R207 ;  /* 0x000000cfcc003986 */ /* 0x000fe2000c101504 */
[----:B--2---:R-:W-:Y:S01]  /*646a0*/  ISETP.LT.AND P3, PT, R206, R214, !P0 ;  /* 0x000000d6ce00720c */ /* 0x004fe20004761270 */
[----:B------:R-:W-:Y:S01]  /*646b0*/  VIADD R206, R3, 0x13 ;  /* 0x0000001303ce7836 */ /* 0x000fe20000000000 */
[----:B------:R-:W-:Y:S01]  /*646c0*/  LEA.HI.X.SX32 R7, R5, R4, 0x1, P2 ;  /* 0x0000000405077211 */ /* 0x000fe200010f0eff */
[----:B------:R-:W-:-:S03]  /*646d0*/  VIADD R5, R3, 0x12 ;  /* 0x0000001203057836 */ /* 0x000fc60000000000 */
[----:B------:R-:W2:Y:S01]  /*646e0*/  LDC R214, c[0x0][0x22c] ;  /* 0x00008b00ffd67b82 */ /* 0x000ea20000000800 */
[----:B------:R4:W-:Y:S01]  /*646f0*/  @P5 STG.E.U16 desc[UR4][R6.64], R224 ;  /* 0x000000e006005986 */ /* 0x0009e2000c101504 */
[----:B0-----:R-:W-:Y:S01]  /*64700*/  ISETP.LT.AND P4, PT, R5, R213, !P0 ;  /* 0x000000d50500720c */ /* 0x001fe20004781270 */
[----:B------:R-:W-:Y:S01]  /*64710*/  IMAD.IADD R5, R0, 0x1, R222 ;  /* 0x0000000100057824 */ /* 0x000fe200078e02de */
[----:B------:R-:W-:-:S04]  /*64720*/  ISETP.LT.AND P5, PT, R206, R221, !P0 ;  /* 0x000000ddce00720c */ /* 0x000fc800047a1270 */
[----:B------:R-:W0:Y:S01]  /*64730*/  LDC R213, c[0x0][0x22c] ;  /* 0x00008b00ffd57b82 */ /* 0x000e220000000800 */
[----:B----4-:R-:W-:Y:S02]  /*64740*/  LEA R6, P2, R0, R2, 0x1 ;  /* 0x0000000200067211 */ /* 0x010fe400078408ff */
[----:B------:R-:W-:-:S05]  /*64750*/  PRMT R224, R224, 0x7632, R224 ;  /* 0x00007632e0e07816 */ /* 0x000fca00000000e0 */
[----:B------:R-:W4:Y:S01]  /*64760*/  LDC R206, c[0x0][0x22c] ;  /* 0x00008b00ffce7b82 */ /* 0x000f220000000800 */
[----:B------:R-:W-:Y:S01]  /*64770*/  LEA.HI.X.SX32 R7, R0, R4, 0x1, P2 ;  /* 0x0000000400077211 */ /* 0x000fe200010f0eff */
[C---:B------:R-:W-:Y:S01]  /*64780*/  IMAD.IADD R0, R5.reuse, 0x1, R212 ;  /* 0x0000000105007824 */ /* 0x040fe200078e02d4 */
[----:B------:R-:W-:-:S03]  /*64790*/  LEA R204, P2, R5, R2, 0x1 ;  /* 0x0000000205cc7211 */ /* 0x000fc600078408ff */
[----:B------:R1:W-:Y:S01]  /*647a0*/  @P3 STG.E.U16 desc[UR4][R6.64], R224 ;  /* 0x000000e006003986 */ /* 0x0003e2000c101504 */
[----:B------:R-:W-:Y:S01]  /*647b0*/  LEA.HI.X.SX32 R205, R5, R4, 0x1, P2 ;  /* 0x0000000405cd7211 */ /* 0x000fe200010f0eff */
[----:B------:R-:W4:Y:S01]  /*647c0*/  LDC R207, c[0x0][0x248] ;  /* 0x00009200ffcf7b82 */ /* 0x000f220000000800 */
[----:B------:R-:W-:-:S03]  /*647d0*/  VIADD R5, R3, 0x14 ;  /* 0x0000001403057836 */ /* 0x000fc60000000000 */
[----:B------:R3:W-:Y:S02]  /*647e0*/  @P4 STG.E.U16 desc[UR4][R204.64], R225 ;  /* 0x000000e1cc004986 */ /* 0x0007e4000c101504 */
[----:B--2---:R-:W-:Y:S01]  /*647f0*/  ISETP.LT.AND P2, PT, R5, R214, !P0 ;  /* 0x000000d60500720c */ /* 0x004fe20004741270 */
[C---:B-1----:R-:W-:Y:S01]  /*64800*/  IMAD.IADD R5, R0.reuse, 0x1, R220 ;  /* 0x0000000100057824 */ /* 0x042fe200078e02dc */
[----:B------:R-:W1:Y:S01]  /*64810*/  LDC R212, c[0x0][0x22c] ;  /* 0x00008b00ffd47b82 */ /* 0x000e620000000800 */
[----:B------:R-:W-:-:S04]  /*64820*/  LEA R6, P3, R0, R2, 0x1 ;  /* 0x0000000200067211 */ /* 0x000fc800078608ff */
[----:B------:R-:W-:Y:S01]  /*64830*/  LEA.HI.X.SX32 R7, R0, R4, 0x1, P3 ;  /* 0x0000000400077211 */ /* 0x000fe200018f0eff */
[----:B------:R-:W-:Y:S02]  /*64840*/  VIADD R0, R3, 0x15 ;  /* 0x0000001503007836 */ /* 0x000fe40000000000 */
[----:B------:R-:W2:Y:S01]  /*64850*/  LDC R214, c[0x0][0x248] ;  /* 0x00009200ffd67b82 */ /* 0x000ea20000000800 */
[----:B---3--:R-:W-:Y:S02]  /*64860*/  LEA R204, P3, R5, R2, 0x1 ;  /* 0x0000000205cc7211 */ /* 0x008fe400078608ff */
[----:B------:R-:W-:Y:S02]  /*64870*/  PRMT R225, R225, 0x7632, R225 ;  /* 0x00007632e1e17816 */ /* 0x000fe400000000e1 */
[----:B0-----:R-:W-:Y:S01]  /*64880*/  ISETP.LT.AND P4, PT, R0, R213, !P0 ;  /* 0x000000d50000720c */ /* 0x001fe20004781270 */
[C---:B------:R-:W-:Y:S01]  /*64890*/  IMAD.IADD R0, R5.reuse, 0x1, R215 ;  /* 0x0000000105007824 */ /* 0x040fe200078e02d7 */
[----:B------:R-:W-:Y:S01]  /*648a0*/  LEA.HI.X.SX32 R205, R5, R4, 0x1, P3 ;  /* 0x0000000405cd7211 */ /* 0x000fe200018f0eff */
[----:B------:R-:W0:Y:S01]  /*648b0*/  LDC R220, c[0x0][0x248] ;  /* 0x00009200ffdc7b82 */ /* 0x000e220000000800 */
[----:B------:R-:W-:Y:S01]  /*648c0*/  VIADD R5, R3, 0x16 ;  /* 0x0000001603057836 */ /* 0x000fe20000000000 */
[----:B------:R3:W-:Y:S04]  /*648d0*/  @P5 STG.E.U16 desc[UR4][R6.64], R225 ;  /* 0x000000e106005986 */ /* 0x0007e8000c101504 */
[----:B------:R2:W-:Y:S01]  /*648e0*/  @P2 STG.E.U16 desc[UR4][R204.64], R226 ;  /* 0x000000e2cc002986 */ /* 0x0005e2000c101504 */
[----:B----4-:R-:W-:Y:S01]  /*648f0*/  ISETP.LT.AND P2, PT, R5, R206, !P0 ;  /* 0x000000ce0500720c */ /* 0x010fe20004741270 */
[----:B------:R-:W4:Y:S01]  /*64900*/  LDC R215, c[0x0][0x22c] ;  /* 0x00008b00ffd77b82 */ /* 0x000f220000000800 */
[C---:B------:R-:W-:Y:S01]  /*64910*/  IMAD.IADD R5, R0.reuse, 0x1, R207 ;  /* 0x0000000100057824 */ /* 0x040fe200078e02cf */
[----:B---3--:R-:W-:-:S06]  /*64920*/  LEA R6, P3, R0, R2, 0x1 ;  /* 0x0000000200067211 */ /* 0x008fcc00078608ff */
[----:B------:R-:W3:Y:S01]  /*64930*/  LDC R207, c[0x0][0x248] ;  /* 0x00009200ffcf7b82 */ /* 0x000ee20000000800 */
[----:B--2---:R-:W-:Y:S01]  /*64940*/  IMAD.IADD R206, R5, 0x1, R214 ;  /* 0x0000000105ce7824 */ /* 0x004fe200078e02d6 */
[----:B------:R-:W-:Y:S01]  /*64950*/  LEA.HI.X.SX32 R7, R0, R4, 0x1, P3 ;  /* 0x0000000400077211 */ /* 0x000fe200018f0eff */
[C---:B------:R-:W-:Y:S01]  /*64960*/  VIADD R0, R3.reuse, 0x17 ;  /* 0x0000001703007836 */ /* 0x040fe20000000000 */
[----:B------:R-:W-:Y:S01]  /*64970*/  PRMT R226, R226, 0x7632, R226 ;  /* 0x00007632e2e27816 */ /* 0x000fe200000000e2 */
[----:B------:R-:W-:-:S03]  /*64980*/  VIADD R205, R3, 0x18 ;  /* 0x0000001803cd7836 */ /* 0x000fc60000000000 */
[----:B------:R-:W2:Y:S01]  /*64990*/  LDC R213, c[0x0][0x22c] ;  /* 0x00008b00ffd57b82 */ /* 0x000ea20000000800 */
[----:B------:R0:W-:Y:S01]  /*649a0*/  @P4 STG.E.U16 desc[UR4][R6.64], R226 ;  /* 0x000000e206004986 */ /* 0x0001e2000c101504 */
[----:B-1----:R-:W-:Y:S02]  /*649b0*/  ISETP.LT.AND P3, PT, R0, R212, !P0 ;  /* 0x000000d40000720c */ /* 0x002fe40004761270 */
[----:B------:R-:W-:-:S04]  /*649c0*/  PRMT R0, R227, 0x7632, R0 ;  /* 0x00007632e3007816 */ /* 0x000fc80000000000 */
[----:B------:R-:W1:Y:S01]  /*649d0*/  LDC R212, c[0x0][0x22c] ;  /* 0x00008b00ffd47b82 */ /* 0x000e620000000800 */
[----:B----4-:R-:W-:Y:S02]  /*649e0*/  ISETP.LT.AND P5, PT, R205, R215, !P0 ;  /* 0x000000d7cd00720c */ /* 0x010fe400047a1270 */
[----:B0-----:R-:W-:-:S05]  /*649f0*/  LEA R6, P4, R5, R2, 0x1 ;  /* 0x0000000205067211 */ /* 0x001fca00078808ff */
[----:B------:R-:W0:Y:S01]  /*64a00*/  LDC R214, c[0x0][0x248] ;  /* 0x00009200ffd67b82 */ /* 0x000e220000000800 */
[----:B------:R-:W-:Y:S02]  /*64a10*/  LEA.HI.X.SX32 R7, R5, R4, 0x1, P4 ;  /* 0x0000000405077211 */ /* 0x000fe400020f0eff */
[----:B------:R-:W-:-:S03]  /*64a20*/  LEA R204, P4, R206, R2, 0x1 ;  /* 0x00000002cecc7211 */ /* 0x000fc600078808ff */
[----:B------:R4:W-:Y:S01]  /*64a30*/  @P2 STG.E.U16 desc[UR4][R6.64], R227 ;  /* 0x000000e306002986 */ /* 0x0009e2000c101504 */
[C---:B------:R-:W-:Y:S01]  /*64a40*/  LEA.HI.X.SX32 R205, R206.reuse, R4, 0x1, P4 ;  /* 0x00000004cecd7211 */ /* 0x040fe200020f0eff */
[----:B------:R-:W0:Y:S04]  /*64a50*/  LDC R221, c[0x0][0x22c] ;  /* 0x00008b00ffdd7b82 */ /* 0x000e280000000800 */
[----:B------:R3:W-:Y:S04]  /*64a60*/  @P3 STG.E.U16 desc[UR4][R204.64], R0 ;  /* 0x00000000cc003986 */ /* 0x0007e8000c101504 */
[----:B------:R-:W0:Y:S01]  /*64a70*/  LDC R215, c[0x0][0x248] ;  /* 0x00009200ffd77b82 */ /* 0x000e220000000800 */
[----:B----4-:R-:W-:-:S02]  /*64a80*/  IMAD.IADD R7, R206, 0x1, R220 ;  /* 0x00000001ce077824 */ /* 0x010fc400078e02dc */
[----:B------:R-:W-:Y:S02]  /*64a90*/  VIADD R206, R3, 0x19 ;  /* 0x0000001903ce7836 */ /* 0x000fe40000000000 */
[C---:B---3--:R-:W-:Y:S01]  /*64aa0*/  IMAD.IADD R5, R7.reuse, 0x1, R207 ;  /* 0x0000000107057824 */ /* 0x048fe200078e02cf */
[----:B------:R-:W-:Y:S02]  /*64ab0*/  LEA R6, P2, R7, R2, 0x1 ;  /* 0x0000000207067211 */ /* 0x000fe400078408ff */
[----:B------:R-:W3:Y:S01]  /*64ac0*/  LDC R220, c[0x0][0x248] ;  /* 0x00009200ffdc7b82 */ /* 0x000ee20000000800 */
[C---:B------:R-:W-:Y:S01]  /*64ad0*/  VIADD R0, R3.reuse, 0x1a ;  /* 0x0000001a03007836 */ /* 0x040fe20000000000 */
[----:B--2---:R-:W-:Y:S01]  /*64ae0*/  ISETP.LT.AND P3, PT, R206, R213, !P0 ;  /* 0x000000d5ce00720c */ /* 0x004fe20004761270 */
[----:B------:R-:W-:Y:S01]  /*64af0*/  VIADD R206, R3, 0x1b ;  /* 0x0000001b03ce7836 */ /* 0x000fe20000000000 */
[----:B------:R-:W-:Y:S02]  /*64b00*/  LEA.HI.X.SX32 R7, R7, R4, 0x1, P2 ;  /* 0x0000000407077211 */ /* 0x000fe400010f0eff */
[----:B-1----:R-:W-:Y:S01]  /*64b10*/  ISETP.LT.AND P4, PT, R0, R212, !P0 ;  /* 0x000000d40000720c */ /* 0x002fe20004781270 */
[----:B0-----:R-:W-:Y:S01]  /*64b20*/  IMAD.IADD R0, R5, 0x1, R214 ;  /* 0x0000000105007824 */ /* 0x001fe200078e02d6 */
[----:B------:R-:W0:Y:S01]  /*64b30*/  LDC R207, c[0x0][0x22c] ;  /* 0x00008b00ffcf7b82 */ /* 0x000e220000000800 */
[----:B------:R1:W-:Y:S01]  /*64b40*/  @P5 STG.E.U16 desc[UR4][R6.64], R216 ;  /* 0x000000d806005986 */ /* 0x0003e2000c101504 */
[----:B------:R-:W-:Y:S01]  /*64b50*/  ISETP.LT.AND P5, PT, R206, R221, !P0 ;  /* 0x000000ddce00720c */ /* 0x000fe200047a1270 */
[----:B------:R-:W-:-:S05]  /*64b60*/  VIADD R206, R3, 0x1c ;  /* 0x0000001c03ce7836 */ /* 0x000fca0000000000 */
[----:B------:R-:W2:Y:S01]  /*64b70*/  LDC R212, c[0x0][0x248] ;  /* 0x00009200ffd47b82 */ /* 0x000ea20000000800 */
[----:B-1----:R-:W-:Y:S02]  /*64b80*/  LEA R6, P2, R5, R2, 0x1 ;  /* 0x0000000205067211 */ /* 0x002fe400078408ff */
[----:B------:R-:W-:-:S05]  /*64b90*/  PRMT R216, R216, 0x7632, R216 ;  /* 0x00007632d8d87816 */ /* 0x000fca00000000d8 */
[----:B------:R-:W1:Y:S01]  /*64ba0*/  LDC R213, c[0x0][0x248] ;  /* 0x00009200ffd57b82 */ /* 0x000e620000000800 */
[----:B------:R-:W-:Y:S02]  /*64bb0*/  LEA.HI.X.SX32 R7, R5, R4, 0x1, P2 ;  /* 0x0000000405077211 */ /* 0x000fe400010f0eff */
[----:B------:R-:W-:-:S03]  /*64bc0*/  LEA R204, P2, R0, R2, 0x1 ;  /* 0x0000000200cc7211 */ /* 0x000fc600078408ff */
[----:B------:R3:W-:Y:S01]  /*64bd0*/  @P3 STG.E.U16 desc[UR4][R6.64], R216 ;  /* 0x000000d806003986 */ /* 0x0007e2000c101504 */
[----:B------:R-:W-:Y:S01]  /*64be0*/  LEA.HI.X.SX32 R205, R0, R4, 0x1, P2 ;  /* 0x0000000400cd7211 */ /* 0x000fe200010f0eff */
[----:B------:R-:W4:Y:S01]  /*64bf0*/  LDC R5, c[0x0][0x22c] ;  /* 0x00008b00ff057b82 */ /* 0x000f220000000800 */
[----:B0-----:R-:W-:Y:S01]  /*64c00*/  ISETP.LT.AND P2, PT, R206, R207, !P0 ;  /* 0x000000cfce00720c */ /* 0x001fe20004741270 */
[----:B------:R-:W-:Y:S02]  /*64c10*/  VIADD R207, R3, 0x1d ;  /* 0x0000001d03cf7836 */ /* 0x000fe40000000000 */
[----:B------:R0:W-:Y:S04]  /*64c20*/  @P4 STG.E.U16 desc[UR4][R204.64], R217 ;  /* 0x000000d9cc004986 */ /* 0x0001e8000c101504 */
[----:B------:R-:W1:Y:S01]  /*64c30*/  LDC R206, c[0x0][0x22c] ;  /* 0x00008b00ffce7b82 */ /* 0x000e620000000800 */
[----:B---3--:R-:W-:-:S05]  /*64c40*/  IMAD.IADD R7, R0, 0x1, R220 ;  /* 0x0000000100077824 */ /* 0x008fca00078e02dc */
[C---:B------:R-:W-:Y:S02]  /*64c50*/  LEA R6, P3, R7.reuse, R2, 0x1 ;  /* 0x0000000207067211 */ /* 0x040fe400078608ff */
[----:B------:R-:W3:Y:S01]  /*64c60*/  LDC R0, c[0x0][0x22c] ;  /* 0x00008b00ff007b82 */ /* 0x000ee20000000800 */
[----:B0-----:R-:W-:Y:S01]  /*64c70*/  IMAD.IADD R205, R7, 0x1, R215 ;  /* 0x0000000107cd7824 */ /* 0x001fe200078e02d7 */
[----:B------:R-:W-:Y:S02]  /*64c80*/  PRMT R217, R217, 0x7632, R217 ;  /* 0x00007632d9d97816 */ /* 0x000fe400000000d9 */
[----:B------:R-:W-:Y:S02]  /*64c90*/  LEA.HI.X.SX32 R7, R7, R4, 0x1, P3 ;  /* 0x0000000407077211 */ /* 0x000fe400018f0eff */
[----:B------:R-:W-:Y:S02]  /*64ca0*/  LEA R204, P3, R205, R2, 0x1 ;  /* 0x00000002cdcc7211 */ /* 0x000fe400078608ff */
[----:B------:R-:W0:Y:S01]  /*64cb0*/  LDC R215, c[0x0][0x248] ;  /* 0x00009200ffd77b82 */ /* 0x000e220000000800 */
[----:B----4-:R-:W-:Y:S01]  /*64cc0*/  ISETP.LT.AND P4, PT, R207, R5, !P0 ;  /* 0x00000005cf00720c */ /* 0x010fe20004781270 */
[----:B------:R2:W-:Y:S01]  /*64cd0*/  @P5 STG.E.U16 desc[UR4][R6.64], R217 ;  /* 0x000000d906005986 */ /* 0x0005e2000c101504 */
[----:B------:R-:W-:-:S05]  /*64ce0*/  VIADD R207, R3, 0x1e ;  /* 0x0000001e03cf7836 */ /* 0x000fca0000000000 */
[----:B------:R-:W4:Y:S01]  /*64cf0*/  LDC R5, c[0x0][0x22c] ;  /* 0x00008b00ff057b82 */ /* 0x000f220000000800 */
[C---:B--2---:R-:W-:Y:S01]  /*64d00*/  IMAD.IADD R7, R205.reuse, 0x1, R212 ;  /* 0x00000001cd077824 */ /* 0x044fe200078e02d4 */
[----:B------:R-:W-:-:S06]  /*64d10*/  LEA.HI.X.SX32 R205, R205, R4, 0x1, P3 ;  /* 0x00000004cdcd7211 */ /* 0x000fcc00018f0eff */
[----:B------:R-:W2:Y:S01]  /*64d20*/  LDC R214, c[0x0][0x248] ;  /* 0x00009200ffd67b82 */ /* 0x000ea20000000800 */
[----:B------:R-:W-:Y:S01]  /*64d30*/  LEA R6, P3, R7, R2, 0x1 ;  /* 0x0000000207067211 */ /* 0x000fe200078608ff */
[----:B------:R0:W-:Y:S01]  /*64d40*/  @P2 STG.E.U16 desc[UR4][R204.64], R218 ;  /* 0x000000dacc002986 */ /* 0x0001e2000c101504 */
[----:B---3--:R-:W-:Y:S01]  /*64d50*/  ISETP.LT.AND P2, PT, R207, R0, !P0 ;  /* 0x00000000cf00720c */ /* 0x008fe20004741270 */
[C---:B-1----:R-:W-:Y:S01]  /*64d60*/  IMAD.IADD R0, R7.reuse, 0x1, R213 ;  /* 0x0000000107007824 */ /* 0x042fe200078e02d5 */
[----:B------:R-:W-:-:S03]  /*64d70*/  LEA.HI.X.SX32 R7, R7, R4, 0x1, P3 ;  /* 0x0000000407077211 */ /* 0x000fc600018f0eff */
[----:B------:R-:W1:Y:S01]  /*64d80*/  LDC R212, c[0x0][0x22c] ;  /* 0x00008b00ffd47b82 */ /* 0x000e620000000800 */
[----:B------:R-:W-:Y:S02]  /*64d90*/  PRMT R207, R219, 0x7632, R207 ;  /* 0x00007632dbcf7816 */ /* 0x000fe400000000cf */
[----:B0-----:R-:W-:Y:S01]  /*64da0*/  PRMT R218, R218, 0x7632, R218 ;  /* 0x00007632dada7816 */ /* 0x001fe200000000da */
[----:B------:R-:W-:-:S04]  /*64db0*/  VIADD R204, R3, 0x1f ;  /* 0x0000001f03cc7836 */ /* 0x000fc80000000000 */
[----:B------:R-:W0:Y:S01]  /*64dc0*/  LDC R213, c[0x0][0x248] ;  /* 0x00009200ffd57b82 */ /* 0x000e220000000800 */
[----:B------:R-:W-:Y:S01]  /*64dd0*/  VIADD R205, R3, 0x20 ;  /* 0x0000002003cd7836 */ /* 0x000fe20000000000 */
[----:B------:R3:W-:Y:S01]  /*64de0*/  @P4 STG.E.U16 desc[UR4][R6.64], R218 ;  /* 0x000000da06004986 */ /* 0x0007e2000c101504 */
[----:B------:R-:W-:Y:S01]  /*64df0*/  ISETP.LT.AND P3, PT, R204, R206, !P0 ;  /* 0x000000cecc00720c */ /* 0x000fe20004761270 */
[----:B------:R-:W-:Y:S02]  /*64e00*/  IMAD.IADD R206, R0, 0x1, R215 ;  /* 0x0000000100ce7824 */ /* 0x000fe400078e02d7 */
[----:B----4-:R-:W-:Y:S01]  /*64e10*/  ISETP.LT.AND P5, PT, R205, R5, !P0 ;  /* 0x00000005cd00720c */ /* 0x010fe200047a1270 */
[----:B------:R-:W-:Y:S01]  /*64e20*/  VIADD R215, R3, 0x21 ;  /* 0x0000002103d77836 */ /* 0x000fe20000000000 */
[----:B------:R-:W4:Y:S01]  /*64e30*/  LDC R216, c[0x0][0x248] ;  /* 0x00009200ffd87b82 */ /* 0x000f220000000800 */
[----:B--2---:R-:W-:Y:S01]  /*64e40*/  IMAD.IADD R214, R206, 0x1, R214 ;  /* 0x00000001ced67824 */ /* 0x004fe200078e02d6 */
[----:B---3--:R-:W-:-:S06]  /*64e50*/  LEA R6, P4, R0, R2, 0x1 ;  /* 0x0000000200067211 */ /* 0x008fcc00078808ff */
[----:B------:R-:W2:Y:S01]  /*64e60*/  LDC R5, c[0x0][0x248] ;  /* 0x00009200ff057b82 */ /* 0x000ea20000000800 */
[----:B------:R-:W-:Y:S02]  /*64e70*/  LEA.HI.X.SX32 R7, R0, R4, 0x1, P4 ;  /* 0x0000000400077211 */ /* 0x000fe400020f0eff */
[----:B------:R-:W-:-:S05]  /*64e80*/  LEA R204, P4, R206, R2, 0x1 ;  /* 0x00000002cecc7211 */ /* 0x000fca00078808ff */
[----:B------:R-:W3:Y:S01]  /*64e90*/  LDC R0, c[0x0][0x22c] ;  /* 0x00008b00ff007b82 */ /* 0x000ee20000000800 */
[----:B------:R-:W-:Y:S01]  /*64ea0*/  LEA.HI.X.SX32 R205, R206, R4, 0x1, P4 ;  /* 0x00000004cecd7211 */ /* 0x000fe200020f0eff */
[----:B------:R1:W-:Y:S01]  /*64eb0*/  @P2 STG.E.U16 desc[UR4][R6.64], R219 ;  /* 0x000000db06002986 */ /* 0x0003e2000c101504 */
[----:B0-----:R-:W-:-:S03]  /*64ec0*/  IMAD.IADD R213, R214, 0x1, R213 ;  /* 0x00000001d6d57824 */ /* 0x001fc600078e02d5 */
[----:B------:R4:W-:Y:S01]  /*64ed0*/  @P3 STG.E.U16 desc[UR4][R204.64], R207 ;  /* 0x000000cfcc003986 */ /* 0x0009e2000c101504 */
[----:B-1----:R-:W-:Y:S01]  /*64ee0*/  ISETP.LT.AND P3, PT, R215, R212, !P0 ;  /* 0x000000d4d700720c */ /* 0x002fe20004761270 */
[----:B------:R-:W0:Y:S01]  /*64ef0*/  LDC R206, c[0x0][0x22c] ;  /* 0x00008b00ffce7b82 */ /* 0x000e220000000800 */
[----:B------:R-:W-:Y:S01]  /*64f00*/  VIADD R215, R3, 0x22 ;  /* 0x0000002203d77836 */ /* 0x000fe20000000000 */
[----:B------:R-:W-:-:S06]  /*64f10*/  LEA R6, P2, R214, R2, 0x1 ;  /* 0x00000002d6067211 */ /* 0x000fcc00078408ff */
[----:B------:R-:W1:Y:S01]  /*64f20*/  LDC R212, c[0x0][0x248] ;  /* 0x00009200ffd47b82 */ /* 0x000e620000000800 */
[----:B------:R-:W-:Y:S01]  /*64f30*/  LEA.HI.X.SX32 R7, R214, R4, 0x1, P2 ;  /* 0x00000004d6077211 */ /* 0x000fe200010f0eff */
[----:B----4-:R-:W-:Y:S02]  /*64f40*/  IMAD.IADD R205, R213, 0x1, R216 ;  /* 0x00000001d5cd7824 */ /* 0x010fe400078e02d8 */
[----:B------:R-:W-:Y:S02]  /*64f50*/  VIADD R216, R3, 0x24 ;  /* 0x0000002403d87836 */ /* 0x000fe40000000000 */
[----:B------:R4:W-:Y:S02]  /*64f60*/  @P5 STG.E.U16 desc[UR4][R6.64], R208 ;  /* 0x000000d006005986 */ /* 0x0009e4000c101504 */
[----:B------:R-:W1:Y:S01]  /*64f70*/  LDC R207, c[0x0][0x22c] ;  /* 0x00008b00ffcf7b82 */ /* 0x000e620000000800 */
[----:B---3--:R-:W-:Y:S01]  /*64f80*/  ISETP.LT.AND P4, PT, R215, R0, !P0 ;  /* 0x00000000d700720c */ /* 0x008fe20004781270 */
[----:B------:R-:W-:Y:S01]  /*64f90*/  VIADD R215, R3, 0x23 ;  /* 0x0000002303d77836 */ /* 0x000fe20000000000 */
[----:B------:R-:W-:Y:S01]  /*64fa0*/  PRMT R0, R208, 0x7632, R0 ;  /* 0x00007632d0007816 */ /* 0x000fe20000000000 */
[----:B--2---:R-:W-:-:S04]  /*64fb0*/  IMAD.IADD R5, R205, 0x1, R5 ;  /* 0x00000001cd057824 */ /* 0x004fc800078e0205 */
[----:B------:R-:W2:Y:S01]  /*64fc0*/  LDC R214, c[0x0][0x248] ;  /* 0x00009200ffd67b82 */ /* 0x000ea20000000800 */
[----:B0-----:R-:W-:Y:S02]  /*64fd0*/  ISETP.LT.AND P5, PT, R215, R206, !P0 ;  /* 0x000000ced700720c */ /* 0x001fe400047a1270 */
[----:B----4-:R-:W-:-:S04]  /*64fe0*/  LEA R6, P2, R213, R2, 0x1 ;  /* 0x00000002d5067211 */ /* 0x010fc800078408ff */
[----:B------:R-:W-:Y:S01]  /*64ff0*/  LEA.HI.X.SX32 R7, R213, R4, 0x1, P2 ;  /* 0x00000004d5077211 */ /* 0x000fe200010f0eff */
[----:B------:R-:W0:Y:S01]  /*65000*/  LDC R215, c[0x0][0x22c] ;  /* 0x00008b00ffd77b82 */ /* 0x000e220000000800 */
[-C--:B------:R-:W-:Y:S01]  /*65010*/  LEA R204, P2, R205, R2.reuse, 0x1 ;  /* 0x00000002cdcc7211 */ /* 0x080fe200078408ff */
[C---:B-1----:R-:W-:Y:S02]  /*65020*/  IMAD.IADD R217, R5.reuse, 0x1, R212 ;  /* 0x0000000105d97824 */ /* 0x042fe400078e02d4 */
[----:B------:R1:W-:Y:S01]  /*65030*/  @P3 STG.E.U16 desc[UR4][R6.64], R0 ;  /* 0x0000000006003986 */ /* 0x0003e2000c101504 */
[----:B------:R-:W-:Y:S01]  /*65040*/  LEA R206, P3, R5, R2, 0x1 ;  /* 0x0000000205ce7211 */ /* 0x000fe200078608ff */
[----:B------:R-:W-:Y:S01]  /*65050*/  VIADD R212, R3, 0x25 ;  /* 0x0000002503d47836 */ /* 0x000fe20000000000 */
[----:B------:R-:W-:Y:S01]  /*65060*/  LEA.HI.X.SX32 R205, R205, R4, 0x1, P2 ;  /* 0x00000004cdcd7211 */ /* 0x000fe200010f0eff */
[----:B------:R-:W3:Y:S01]  /*65070*/  LDC R213, c[0x0][0x22c] ;  /* 0x00008b00ffd57b82 */ /* 0x000ee20000000800 */
[----:B------:R-:W-:-:S02]  /*65080*/  ISETP.LT.AND P2, PT, R216, R207, !P0 ;  /* 0x000000cfd800720c */ /* 0x000fc40004741270 */
[----:B------:R-:W-:Y:S01]  /*65090*/  LEA.HI.X.SX32 R207, R5, R4, 0x1, P3 ;  /* 0x0000000405cf7211 */ /* 0x000fe200018f0eff */
[----:B------:R2:W-:Y:S04]  /*650a0*/  @P4 STG.E.U16 desc[UR4][R204.64], R209 ;  /* 0x000000d1cc004986 */ /* 0x0005e8000c101504 */
[----:B------:R-:W4:Y:S01]  /*650b0*/  LDC R208, c[0x0][0x248] ;  /* 0x00009200ffd07b82 */ /* 0x000f220000000800 */
[----:B-1----:R-:W-:Y:S02]  /*650c0*/  PRMT R7, R209, 0x7632, R7 ;  /* 0x00007632d1077816 */ /* 0x002fe40000000007 */
[----:B------:R-:W-:-:S03]  /*650d0*/  LEA R6, P3, R217, R2, 0x1 ;  /* 0x00000002d9067211 */ /* 0x000fc600078608ff */
[----:B------:R1:W-:Y:S02]  /*650e0*/  @P5 STG.E.U16 desc[UR4][R206.64], R7 ;  /* 0x00000007ce005986 */ /* 0x0003e4000c101504 */
[----:B------:R-:W4:Y:S01]  /*650f0*/  LDC R5, c[0x0][0x22c] ;  /* 0x00008b00ff057b82 */ /* 0x000f220000000800 */
[----:B--2---:R-:W-:Y:S02]  /*65100*/  IMAD.IADD R205, R217, 0x1, R214 ;  /* 0x00000001d9cd7824 */ /* 0x004fe400078e02d6 */
[----:B------:R-:W-:-:S05]  /*65110*/  VIADD R214, R3, 0x26 ;  /* 0x0000002603d67836 */ /* 0x000fca0000000000 */
[----:B------:R-:W2:Y:S01]  /*65120*/  LDC R0, c[0x0][0x248] ;  /* 0x00009200ff007b82 */ /* 0x000ea20000000800 */
[----:B---3--:R-:W-:Y:S02]  /*65130*/  ISETP.LT.AND P4, PT, R212, R213, !P0 ;  /* 0x000000d5d400720c */ /* 0x008fe40004781270 */
[----:B-1----:R-:W-:Y:S02]  /*65140*/  LEA.HI.X.SX32 R7, R217, R4, 0x1, P3 ;  /* 0x00000004d9077211 */ /* 0x002fe400018f0eff */
[C---:B------:R-:W-:Y:S02]  /*65150*/  LEA R204, P3, R205.reuse, R2, 0x1 ;  /* 0x00000002cdcc7211 */ /* 0x040fe400078608ff */
[----:B------:R-:W-:Y:S01]  /*65160*/  PRMT R207, R210, 0x7632, R207 ;  /* 0x00007632d2cf7816 */ /* 0x000fe200000000cf */
[----:B------:R-:W1:Y:S01]  /*65170*/  LDC R209, c[0x0][0x22c] ;  /* 0x00008b00ffd17b82 */ /* 0x000e620000000800 */
[----:B------:R3:W-:Y:S01]  /*65180*/  @P2 STG.E.U16 desc[UR4][R6.64], R210 ;  /* 0x000000d206002986 */ /* 0x0007e2000c101504 */
[----:B0-----:R-:W-:Y:S01]  /*65190*/  ISETP.LT.AND P2, PT, R214, R215, !P0 ;  /* 0x000000d7d600720c */ /* 0x001fe20004741270 */
[C---:B----4-:R-:W-:Y:S01]  /*651a0*/  IMAD.IADD R215, R205.reuse, 0x1, R208 ;  /* 0x00000001cdd77824 */ /* 0x050fe200078e02d0 */
[----:B------:R-:W-:Y:S01]  /*651b0*/  LEA.HI.X.SX32 R205, R205, R4, 0x1, P3 ;  /* 0x00000004cdcd7211 */ /* 0x000fe200018f0eff */
[----:B------:R-:W-:-:S03]  /*651c0*/  VIADD R214, R3, 0x27 ;  /* 0x0000002703d67836 */ /* 0x000fc60000000000 */
[----:B------:R-:W0:Y:S01]  /*651d0*/  LDC R212, c[0x0][0x248] ;  /* 0x00009200ffd47b82 */ /* 0x000e220000000800 */
[----:B------:R4:W-:Y:S01]  /*651e0*/  @P4 STG.E.U16 desc[UR4][R204.64], R207 ;  /* 0x000000cfcc004986 */ /* 0x0009e2000c101504 */
[----:B------:R-:W-:Y:S02]  /*651f0*/  ISETP.LT.AND P3, PT, R214, R5, !P0 ;  /* 0x00000005d600720c */ /* 0x000fe40004761270 */
[----:B------:R-:W-:Y:S01]  /*65200*/  LEA R206, P4, R215, R2, 0x1 ;  /* 0x00000002d7ce7211 */ /* 0x000fe200078808ff */
[----:B---3--:R-:W-:Y:S01]  /*65210*/  VIADD R210, R3, 0x28 ;  /* 0x0000002803d27836 */ /* 0x008fe20000000000 */
[----:B------:R-:W-:Y:S02]  /*65220*/  PRMT R214, R201, 0x7632, R214 ;  /* 0x00007632c9d67816 */ /* 0x000fe400000000d6 */
[----:B------:R-:W3:Y:S01]  /*65230*/  LDC R208, c[0x0][0x248] ;  /* 0x00009200ffd07b82 */ /* 0x000ee20000000800 */
[C---:B--2---:R-:W-:Y:S01]  /*65240*/  IMAD.IADD R7, R215.reuse, 0x1, R0 ;  /* 0x00000001d7077824 */ /* 0x044fe200078e0200 */
[----:B----4-:R-:W-:-:S04]  /*65250*/  LEA.HI.X.SX32 R207, R215, R4, 0x1, P4 ;  /* 0x00000004d7cf7211 */ /* 0x010fc800020f0eff */
[----:B------:R-:W-:Y:S02]  /*65260*/  LEA R6, P4, R7, R2, 0x1 ;  /* 0x0000000207067211 */ /* 0x000fe400078808ff */
[----:B------:R-:W2:Y:S01]  /*65270*/  LDC R213, c[0x0][0x22c] ;  /* 0x00008b00ffd57b82 */ /* 0x000ea20000000800 */
[----:B-1----:R-:W-:Y:S01]  /*65280*/  ISETP.LT.AND P5, PT, R210, R209, !P0 ;  /* 0x000000d1d200720c */ /* 0x002fe200047a1270 */
[----:B------:R1:W-:Y:S01]  /*65290*/  @P2 STG.E.U16 desc[UR4][R206.64], R211 ;  /* 0x000000d3ce002986 */ /* 0x0003e2000c101504 */
[----:B------:R-:W-:-:S05]  /*652a0*/  PRMT R205, R211, 0x7632, R205 ;  /* 0x00007632d3cd7816 */ /* 0x000fca00000000cd */
[----:B------:R-:W4:Y:S01]  /*652b0*/  LDC R5, c[0x0][0x248] ;  /* 0x00009200ff057b82 */ /* 0x000f220000000800 */
[C---:B0-----:R-:W-:Y:S01]  /*652c0*/  IMAD.IADD R217, R7.reuse, 0x1, R212 ;  /* 0x0000000107d97824 */ /* 0x041fe200078e02d4 */
[----:B------:R-:W-:Y:S01]  /*652d0*/  LEA.HI.X.SX32 R7, R7, R4, 0x1, P4 ;  /* 0x0000000407077211 */ /* 0x000fe200020f0eff */
[----:B------:R-:W-:-:S03]  /*652e0*/  VIADD R212, R3, 0x29 ;  /* 0x0000002903d47836 */ /* 0x000fc60000000000 */
[C---:B------:R-:W-:Y:S01]  /*652f0*/  LEA R204, P2, R217.reuse, R2, 0x1 ;  /* 0x00000002d9cc7211 */ /* 0x040fe200078408ff */
[----:B------:R0:W-:Y:S01]  /*65300*/  @P3 STG.E.U16 desc[UR4][R6.64], R205 ;  /* 0x000000cd06003986 */ /* 0x0001e2000c101504 */
[----:B------:R-:W4:Y:S01]  /*65310*/  LDC R0, c[0x0][0x22c] ;  /* 0x00008b00ff007b82 */ /* 0x000f220000000800 */
[----:B---3--:R-:W-:Y:S02]  /*65320*/  IMAD.IADD R215, R217, 0x1, R208 ;  /* 0x00000001d9d77824 */ /* 0x008fe400078e02d0 */
[----:B-1----:R-:W-:-:S05]  /*65330*/  VIADD R207, R3, 0x2a ;  /* 0x0000002a03cf7836 */ /* 0x002fca0000000000 */
[----:B------:R-:W1:Y:S01]  /*65340*/  LDC R209, c[0x0][0x248] ;  /* 0x00009200ffd17b82 */ /* 0x000e620000000800 */
[----:B--2---:R-:W-:Y:S02]  /*65350*/  ISETP.LT.AND P3, PT, R212, R213, !P0 ;  /* 0x000000d5d400720c */ /* 0x004fe40004761270 */
[----:B0-----:R-:W-:Y:S02]  /*65360*/  LEA.HI.X.SX32 R205, R217, R4, 0x1, P2 ;  /* 0x00000004d9cd7211 */ /* 0x001fe400010f0eff */
[C---:B------:R-:W-:Y:S02]  /*65370*/  LEA R206, P2, R215.reuse, R2, 0x1 ;  /* 0x00000002d7ce7211 */ /* 0x040fe400078408ff */
[----:B------:R-:W-:Y:S01]  /*65380*/  PRMT R7, R200, 0x7632, R7 ;  /* 0x00007632c8077816 */ /* 0x000fe20000000007 */
[----:B------:R-:W0:Y:S01]  /*65390*/  LDC R210, c[0x0][0x22c] ;  /* 0x00008b00ffd27b82 */ /* 0x000e220000000800 */
[----:B----4-:R-:W-:Y:S01]  /*653a0*/  IMAD.IADD R5, R215, 0x1, R5 ;  /* 0x00000001d7057824 */ /* 0x010fe200078e0205 */
[----:B------:R2:W-:Y:S06]  /*653b0*/  @P5 STG.E.U16 desc[UR4][R204.64], R200 ;  /* 0x000000c8cc005986 */ /* 0x0005ec000c101504 */
[----:B------:R-:W3:Y:S01]  /*653c0*/  LDC R211, c[0x0][0x22c] ;  /* 0x00008b00ffd37b82 */ /* 0x000ee20000000800 */
[----:B------:R-:W-:-:S02]  /*653d0*/  ISETP.LT.AND P4, PT, R207, R0, !P0 ;  /* 0x00000000cf00720c */ /* 0x000fc40004781270 */
[----:B------:R-:W-:Y:S01]  /*653e0*/  LEA.HI.X.SX32 R207, R215, R4, 0x1, P2 ;  /* 0x00000004d7cf7211 */ /* 0x000fe200010f0eff */
[----:B------:R-:W-:Y:S01]  /*653f0*/  VIADD R215, R3, 0x2b ;  /* 0x0000002b03d77836 */ /* 0x000fe20000000000 */
[----:B------:R-:W-:Y:S01]  /*65400*/  LEA R6, P2, R5, R2, 0x1 ;  /* 0x0000000205067211 */ /* 0x000fe200078408ff */
[----:B--2---:R-:W-:Y:S02]  /*65410*/  VIADD R200, R3, 0x2c ;  /* 0x0000002c03c87836 */ /* 0x004fe40000000000 */
[----:B------:R-:W2:Y:S01]  /*65420*/  LDC R208, c[0x0][0x248] ;  /* 0x00009200ffd07b82 */ /* 0x000ea20000000800 */
[----:B------:R4:W-:Y:S01]  /*65430*/  @P3 STG.E.U16 desc[UR4][R206.64], R7 ;  /* 0x00000007ce003986 */ /* 0x0009e2000c101504 */
[----:B-1----:R-:W-:-:S05]  /*65440*/  IMAD.IADD R209, R5, 0x1, R209 ;  /* 0x0000000105d17824 */ /* 0x002fca00078e02d1 */
[----:B------:R-:W-:Y:S01]  /*65450*/  LEA R204, P3, R209, R2, 0x1 ;  /* 0x00000002d1cc7211 */ /* 0x000fe200078608ff */
[----:B------:R-:W1:Y:S01]  /*65460*/  LDC R212, c[0x0][0x248] ;  /* 0x00009200ffd47b82 */ /* 0x000e620000000800 */
[----:B0-----:R-:W-:Y:S02]  /*65470*/  ISETP.LT.AND P5, PT, R215, R210, !P0 ;  /* 0x000000d2d700720c */ /* 0x001fe400047a1270 */
[-C--:B------:R-:W-:Y:S02]  /*65480*/  LEA.HI.X.SX32 R205, R209, R4.reuse, 0x1, P3 ;  /* 0x00000004d1cd7211 */ /* 0x080fe400018f0eff */
[----:B----4-:R-:W-:-:S03]  /*65490*/  LEA.HI.X.SX32 R7, R5, R4, 0x1, P2 ;  /* 0x0000000405077211 */ /* 0x010fc600010f0eff */
[----:B------:R-:W0:Y:S01]  /*654a0*/  LDC R213, c[0x0][0x22c] ;  /* 0x00008b00ffd57b82 */ /* 0x000e220000000800 */
[----:B---3--:R-:W-:Y:S01]  /*654b0*/  ISETP.LT.AND P2, PT, R200, R211, !P0 ;  /* 0x000000d3c800720c */ /* 0x008fe20004741270 */
[----:B------:R-:W-:Y:S01]  /*654c0*/  VIADD R200, R3, 0x2d ;  /* 0x0000002d03c87836 */ /* 0x000fe20000000000 */
[----:B------:R1:W-:Y:S04]  /*654d0*/  @P4 STG.E.U16 desc[UR4][R6.64], R201 ;  /* 0x000000c906004986 */ /* 0x0003e8000c101504 */
[----:B------:R3:W-:Y:S01]  /*654e0*/  @P5 STG.E.U16 desc[UR4][R204.64], R214 ;  /* 0x000000d6cc005986 */ /* 0x0007e2000c101504 */
[----:B------:R-:W4:Y:S01]  /*654f0*/  LDC R5, c[0x0][0x22c] ;  /* 0x00008b00ff057b82 */ /* 0x000f220000000800 */
[----:B--2---:R-:W-:-:S05]  /*65500*/  IMAD.IADD R207, R209, 0x1, R208 ;  /* 0x00000001d1cf7824 */ /* 0x004fca00078e02d0 */
[C---:B------:R-:W-:Y:S02]  /*65510*/  LEA R206, P3, R207.reuse, R2, 0x1 ;  /* 0x00000002cfce7211 */ /* 0x040fe400078608ff */
[----:B------:R-:W2:Y:S01]  /*65520*/  LDC R0, c[0x0][0x248] ;  /* 0x00009200ff007b82 */ /* 0x000ea20000000800 */
[C---:B-1----:R-:W-:Y:S01]  /*65530*/  IMAD.IADD R7, R207.reuse, 0x1, R212 ;  /* 0x00000001cf077824 */ /* 0x042fe200078e02d4 */
[----:B------:R-:W-:Y:S01]  /*65540*/  LEA.HI.X.SX32 R207, R207, R4, 0x1, P3 ;  /* 0x00000004cfcf7211 */ /* 0x000fe200018f0eff */
[----:B---3--:R-:W-:-:S03]  /*65550*/  VIADD R205, R3, 0x2f ;  /* 0x0000002f03cd7836 */ /* 0x008fc60000000000 */
[----:B------:R-:W-:Y:S01]  /*65560*/  LEA R6, P3, R7, R2, 0x1 ;  /* 0x0000000207067211 */ /* 0x000fe200078608ff */
[----:B------:R1:W-:Y:S01]  /*65570*/  @P2 STG.E.U16 desc[UR4][R206.64], R202 ;  /* 0x000000cace002986 */ /* 0x0003e2000c101504 */
[----:B------:R-:W3:Y:S01]  /*65580*/  LDC R211, c[0x0][0x248] ;  /* 0x00009200ffd37b82 */ /* 0x000ee20000000800 */
[----:B0-----:R-:W-:Y:S01]  /*65590*/  ISETP.LT.AND P4, PT, R200, R213, !P0 ;  /* 0x000000d5c800720c */ /* 0x001fe20004781270 */
[----:B------:R-:W-:-:S06]  /*655a0*/  VIADD R200, R3, 0x2e ;  /* 0x0000002e03c87836 */ /* 0x000fcc0000000000 */
[----:B------:R-:W0:Y:S01]  /*655b0*/  LDC R210, c[0x0][0x22c] ;  /* 0x00008b00ffd27b82 */ /* 0x000e220000000800 */
[----:B----4-:R-:W-:Y:S02]  /*655c0*/  ISETP.LT.AND P2, PT, R200, R5, !P0 ;  /* 0x00000005c800720c */ /* 0x010fe40004741270 */
[----:B-1----:R-:W-:-:S05]  /*655d0*/  PRMT R207, R202, 0x7632, R207 ;  /* 0x00007632cacf7816 */ /* 0x002fca00000000cf */
[----:B------:R-:W1:Y:S01]  /*655e0*/  LDC R209, c[0x0][0x22c] ;  /* 0x00008b00ffd17b82 */ /* 0x000e620000000800 */
[C---:B--2---:R-:W-:Y:S01]  /*655f0*/  IMAD.IADD R201, R7.reuse, 0x1, R0 ;  /* 0x0000000107c97824 */ /* 0x044fe200078e0200 */
[----:B------:R-:W-:-:S05]  /*65600*/  LEA.HI.X.SX32 R7, R7, R4, 0x1, P3 ;  /* 0x0000000407077211 */ /* 0x000fca00018f0eff */
[----:B------:R2:W-:Y:S01]  /*65610*/  @P4 STG.E.U16 desc[UR4][R6.64], R207 ;  /* 0x000000cf06004986 */ /* 0x0005e2000c101504 */
[----:B------:R-:W4:Y:S01]  /*65620*/  LDC R208, c[0x0][0x248] ;  /* 0x00009200ffd07b82 */ /* 0x000f220000000800 */
[C---:B------:R-:W-:Y:S01]  /*65630*/  LEA R200, P4, R201.reuse, R2, 0x1 ;  /* 0x00000002c9c87211 */ /* 0x040fe200078808ff */
[----:B---3--:R-:W-:-:S03]  /*65640*/  IMAD.IADD R211, R201, 0x1, R211 ;  /* 0x00000001c9d37824 */ /* 0x008fc600078e02d3 */
[----:B------:R-:W-:Y:S02]  /*65650*/  LEA.HI.X.SX32 R201, R201, R4, 0x1, P4 ;  /* 0x00000004c9c97211 */ /* 0x000fe400020f0eff */
[----:B------:R-:W-:Y:S01]  /*65660*/  LEA R204, P4, R211, R2, 0x1 ;  /* 0x00000002d3cc7211 */ /* 0x000fe200078808ff */
[----:B------:R-:W3:Y:S01]  /*65670*/  LDC R5, c[0x0][0x22c] ;  /* 0x00008b00ff057b82 */ /* 0x000ee20000000800 */
[----:B0-----:R-:W-:Y:S01]  /*65680*/  ISETP.LT.AND P3, PT, R205, R210, !P0 ;  /* 0x000000d2cd00720c */ /* 0x001fe20004761270 */
[----:B------:R-:W-:Y:S01]  /*65690*/  VIADD R210, R3, 0x30 ;  /* 0x0000003003d27836 */ /* 0x000fe20000000000 */
[----:B--2---:R-:W-:Y:S01]  /*656a0*/  PRMT R7, R203, 0x7632, R7 ;  /* 0x00007632cb077816 */ /* 0x004fe20000000007 */
[----:B------:R0:W-:Y:S01]  /*656b0*/  @P2 STG.E.U16 desc[UR4][R200.64], R203 ;  /* 0x000000cbc8002986 */ /* 0x0001e2000c101504 */
[----:B------:R-:W-:-:S03]  /*656c0*/  LEA.HI.X.SX32 R205, R211, R4, 0x1, P4 ;  /* 0x00000004d3cd7211 */ /* 0x000fc600020f0eff */
[----:B------:R-:W2:Y:S01]  /*656d0*/  LDC R0, c[0x0][0x248] ;  /* 0x00009200ff007b82 */ /* 0x000ea20000000800 */
[----:B-1----:R-:W-:Y:S01]  /*656e0*/  ISETP.LT.AND P5, PT, R210, R209, !P0 ;  /* 0x000000d1d200720c */ /* 0x002fe200047a1270 */
[----:B------:R-:W-:-:S04]  /*656f0*/  VIADD R210, R3, 0x31 ;  /* 0x0000003103d27836 */ /* 0x000fc80000000000 */
[----:B------:R1:W-:Y:S02]  /*65700*/  @P3 STG.E.U16 desc[UR4][R204.64], R7 ;  /* 0x00000007cc003986 */ /* 0x0003e4000c101504 */
[----:B------:R-:W2:Y:S01]  /*65710*/  LDC R206, c[0x0][0x248] ;  /* 0x00009200ffce7b82 */ /* 0x000ea20000000800 */
[----:B----4-:R-:W-:Y:S02]  /*65720*/  IMAD.IADD R209, R211, 0x1, R208 ;  /* 0x00000001d3d17824 */ /* 0x010fe400078e02d0 */
[----:B0-----:R-:W-:-:S03]  /*65730*/  VIADD R201, R3, 0x32 ;  /* 0x0000003203c97836 */ /* 0x001fc60000000000 */
[C---:B------:R-:W-:Y:S02]  /*65740*/  LEA R6, P2, R209.reuse, R2, 0x1 ;  /* 0x00000002d1067211 */ /* 0x040fe400078408ff */
[----:B------:R-:W0:Y:S01]  /*65750*/  LDC R202, c[0x0][0x22c] ;  /* 0x00008b00ffca7b82 */ /* 0x000e220000000800 */
[----:B---3--:R-:W-:Y:S02]  /*65760*/  ISETP.LT.AND P3, PT, R210, R5, !P0 ;  /* 0x00000005d200720c */ /* 0x008fe40004761270 */
[----:B-1----:R-:W-:Y:S02]  /*65770*/  LEA.HI.X.SX32 R7, R209, R4, 0x1, P2 ;  /* 0x00000004d1077211 */ /* 0x002fe400010f0eff */
[----:B------:R-:W-:-:S03]  /*65780*/  PRMT R210, R192, 0x7632, R210 ;  /* 0x00007632c0d27816 */ /* 0x000fc600000000d2 */
[----:B------:R-:W1:Y:S01]  /*65790*/  LDC R207, c[0x0][0x248] ;  /* 0x00009200ffcf7b82 */ /* 0x000e620000000800 */
[----:B--2---:R-:W-:Y:S01]  /*657a0*/  IMAD.IADD R211, R209, 0x1, R0 ;  /* 0x00000001d1d37824 */ /* 0x004fe200078e0200 */
[----:B------:R2:W-:Y:S01]  /*657b0*/  @P5 STG.E.U16 desc[UR4][R6.64], R192 ;  /* 0x000000c006005986 */ /* 0x0005e2000c101504 */
[----:B------:R-:W-:-:S03]  /*657c0*/  VIADD R209, R3, 0x33 ;  /* 0x0000003303d17836 */ /* 0x000fc60000000000 */
[C---:B------:R-:W-:Y:S02]  /*657d0*/  LEA R200, P2, R211.reuse, R2, 0x1 ;  /* 0x00000002d3c87211 */ /* 0x040fe400078408ff */
[----:B------:R-:W3:Y:S01]  /*657e0*/  LDC R5, c[0x0][0x22c] ;  /* 0x00008b00ff057b82 */ /* 0x000ee20000000800 */
[----:B------:R-:W-:Y:S02]  /*657f0*/  IMAD.IADD R203, R211, 0x1, R206 ;  /* 0x00000001d3cb7824 */ /* 0x000fe400078e02ce */
[----:B--2---:R-:W-:-:S05]  /*65800*/  VIADD R192, R3, 0x34 ;  /* 0x0000003403c07836 */ /* 0x004fca0000000000 */
[----:B------:R-:W2:Y:S01]  /*65810*/  LDC R0, c[0x0][0x248] ;  /* 0x00009200ff007b82 */ /* 0x000ea20000000800 */
[----:B0-----:R-:W-:Y:S02]  /*65820*/  ISETP.LT.AND P4, PT, R201, R202, !P0 ;  /* 0x000000cac900720c */ /* 0x001fe40004781270 */
[----:B------:R-:W-:Y:S02]  /*65830*/  LEA.HI.X.SX32 R201, R211, R4, 0x1, P2 ;  /* 0x00000004d3c97211 */ /* 0x000fe400010f0eff */
[----:B------:R-:W-:-:S03]  /*65840*/  LEA R202, P2, R203, R2, 0x1 ;  /* 0x00000002cbca7211 */ /* 0x000fc600078408ff */
[----:B------:R-:W0:Y:S01]  /*65850*/  LDC R208, c[0x0][0x22c] ;  /* 0x00008b00ffd07b82 */ /* 0x000e220000000800 */
[C---:B-1----:R-:W-:Y:S01]  /*65860*/  IMAD.IADD R7, R203.reuse, 0x1, R207 ;  /* 0x00000001cb077824 */ /* 0x042fe200078e02cf */
[----:B------:R-:W-:Y:S01]  /*65870*/  LEA.HI.X.SX32 R203, R203, R4, 0x1, P2 ;  /* 0x00000004cbcb7211 */ /* 0x000fe200010f0eff */
[----:B------:R2:W-:Y:S03]  /*65880*/  @P3 STG.E.U16 desc[UR4][R200.64], R210 ;  /* 0x000000d2c8003986 */ /* 0x0005e6000c101504 */
[----:B------:R-:W-:Y:S01]  /*65890*/  LEA R6, P3, R7, R2, 0x1 ;  /* 0x0000000207067211 */ /* 0x000fe200078608ff */
[----:B------:R1:W-:Y:S01]  /*658a0*/  @P4 STG.E.U16 desc[UR4][R202.64], R193 ;  /* 0x000000c1ca004986 */ /* 0x0003e2000c101504 */
[----:B------:R-:W4:Y:S01]  /*658b0*/  LDC R205, c[0x0][0x248] ;  /* 0x00009200ffcd7b82 */ /* 0x000f220000000800 */
[----:B---3--:R-:W-:-:S07]  /*658c0*/  ISETP.LT.AND P2, PT, R192, R5, !P0 ;  /* 0x00000005c000720c */ /* 0x008fce0004741270 */
[----:B------:R-:W3:Y:S01]  /*658d0*/  LDC R204, c[0x0][0x22c] ;  /* 0x00008b00ffcc7b82 */ /* 0x000ee20000000800 */
[C---:B--2---:R-:W-:Y:S01]  /*658e0*/  IMAD.IADD R201, R7.reuse, 0x1, R0 ;  /* 0x0000000107c97824 */ /* 0x044fe200078e0200 */
[----:B------:R-:W-:-:S04]  /*658f0*/  LEA.HI.X.SX32 R7, R7, R4, 0x1, P3 ;  /* 0x0000000407077211 */ /* 0x000fc800018f0eff */
[----:B------:R-:W-:Y:S02]  /*65900*/  LEA R200, P3, R201, R2, 0x1 ;  /* 0x00000002c9c87211 */ /* 0x000fe400078608ff */
[----:B------:R-:W2:Y:S01]  /*65910*/  LDC R206, c[0x0][0x22c] ;  /* 0x00008b00ffce7b82 */ /* 0x000ea20000000800 */
[----:B0-----:R-:W-:Y:S01]  /*65920*/  ISETP.LT.AND P5, PT, R209, R208, !P0 ;  /* 0x000000d0d100720c */ /* 0x001fe200047a1270 */
[----:B------:R-:W-:Y:S01]  /*65930*/  VIADD R209, R3, 0x35 ;  /* 0x0000003503d17836 */ /* 0x000fe20000000000 */
[----:B------:R-:W-:Y:S01]  /*65940*/  PRMT R208, R193, 0x7632, R208 ;  /* 0x00007632c1d07816 */ /* 0x000fe200000000d0 */
[----:B-1----:R-:W-:-:S04]  /*65950*/  VIADD R193, R3, 0x36 ;  /* 0x0000003603c17836 */ /* 0x002fc80000000000 */
[----:B------:R-:W0:Y:S01]  /*65960*/  LDC R207, c[0x0][0x248] ;  /* 0x00009200ffcf7b82 */ /* 0x000e220000000800 */
[C---:B----4-:R-:W-:Y:S01]  /*65970*/  IMAD.IADD R205, R201.reuse, 0x1, R205 ;  /* 0x00000001c9cd7824 */ /* 0x050fe200078e02cd */
[----:B------:R-:W-:-:S04]  /*65980*/  LEA.HI.X.SX32 R201, R201, R4, 0x1, P3 ;  /* 0x00000004c9c97211 */ /* 0x000fc800018f0eff */
[----:B------:R-:W-:Y:S01]  /*65990*/  LEA R192, P3, R205, R2, 0x1 ;  /* 0x00000002cdc07211 */ /* 0x000fe200078608ff */
[----:B------:R1:W-:Y:S01]  /*659a0*/  @P5 STG.E.U16 desc[UR4][R6.64], R208 ;  /* 0x000000d006005986 */ /* 0x0003e2000c101504 */
[----:B------:R-:W4:Y:S01]  /*659b0*/  LDC R5, c[0x0][0x248] ;  /* 0x00009200ff057b82 */ /* 0x000f220000000800 */
[----:B---3--:R-:W-:Y:S01]  /*659c0*/  ISETP.LT.AND P4, PT, R209, R204, !P0 ;  /* 0x000000ccd100720c */ /* 0x008fe20004781270 */
[----:B------:R-:W-:Y:S01]  /*659d0*/  VIADD R209, R3, 0x38 ;  /* 0x0000003803d17836 */ /* 0x000fe20000000000 */
[----:B------:R3:W-:Y:S05]  /*659e0*/  @P2 STG.E.U16 desc[UR4][R200.64], R194 ;  /* 0x000000c2c8002986 */ /* 0x0007ea000c101504 */
[----:B------:R-:W4:Y:S01]  /*659f0*/  LDC R0, c[0x0][0x22c] ;  /* 0x00008b00ff007b82 */ /* 0x000f220000000800 */
[----:B--2---:R-:W-:-:S02]  /*65a00*/  ISETP.LT.AND P2, PT, R193, R206, !P0 ;  /* 0x000000cec100720c */ /* 0x004fc40004741270 */
[----:B------:R-:W-:Y:S01]  /*65a10*/  LEA.HI.X.SX32 R193, R205, R4, 0x1, P3 ;  /* 0x00000004cdc17211 */ /* 0x000fe200018f0eff */
[----:B-1----:R-:W-:Y:S01]  /*65a20*/  VIADD R7, R3, 0x37 ;  /* 0x0000003703077836 */ /* 0x002fe20000000000 */
[----:B------:R-:W-:Y:S02]  /*65a30*/  PRMT R206, R194, 0x7632, R206 ;  /* 0x00007632c2ce7816 */ /* 0x000fe400000000ce */
[----:B---3--:R-:W-:Y:S01]  /*65a40*/  PRMT R194, R195, 0x7632, R194 ;  /* 0x00007632c3c27816 */ /* 0x008fe200000000c2 */
[----:B------:R-:W1:Y:S01]  /*65a50*/  LDC R202, c[0x0][0x22c] ;  /* 0x00008b00ffca7b82 */ /* 0x000e620000000800 */
[----:B0-----:R-:W-:Y:S01]  /*65a60*/  IMAD.IADD R207, R205, 0x1, R207 ;  /* 0x00000001cdcf7824 */ /* 0x001fe200078e02cf */
[----:B------:R0:W-:Y:S04]  /*65a70*/  @P4 STG.E.U16 desc[UR4][R192.64], R206 ;  /* 0x000000cec0004986 */ /* 0x0001e8000c101504 */
[----:B------:R-:W-:-:S02]  /*65a80*/  LEA R6, P4, R207, R2, 0x1 ;  /* 0x00000002cf067211 */ /* 0x000fc400078808ff */
[----:B------:R-:W2:Y:S01]  /*65a90*/  LDC R203, c[0x0][0x248] ;  /* 0x00009200ffcb7b82 */ /* 0x000ea20000000800 */
[----:B----4-:R-:W-:Y:S01]  /*65aa0*/  IMAD.IADD R201, R207, 0x1, R5 ;  /* 0x00000001cfc97824 */ /* 0x010fe200078e0205 */
[----:B0-----:R-:W-:-:S06]  /*65ab0*/  PRMT R206, R185, 0x7632, R206 ;  /* 0x00007632b9ce7816 */ /* 0x001fcc00000000ce */
[----:B------:R-:W0:Y:S01]  /*65ac0*/  LDC R205, c[0x0][0x248] ;  /* 0x00009200ffcd7b82 */ /* 0x000e220000000800 */
[----:B------:R-:W-:Y:S02]  /*65ad0*/  ISETP.LT.AND P3, PT, R7, R0, !P0 ;  /* 0x000000000700720c */ /* 0x000fe40004761270 */
[----:B------:R-:W-:Y:S02]  /*65ae0*/  LEA.HI.X.SX32 R7, R207, R4, 0x1, P4 ;  /* 0x00000004cf077211 */ /* 0x000fe400020f0eff */
[----:B------:R-:W-:-:S03]  /*65af0*/  LEA R200, P4, R201, R2, 0x1 ;  /* 0x00000002c9c87211 */ /* 0x000fc600078808ff */
[----:B------:R-:W3:Y:S01]  /*65b00*/  LDC R204, c[0x0][0x22c] ;  /* 0x00008b00ffcc7b82 */ /* 0x000ee20000000800 */
[----:B-1----:R-:W-:Y:S01]  /*65b10*/  ISETP.LT.AND P5, PT, R209, R202, !P0 ;  /* 0x000000cad100720c */ /* 0x002fe200047a1270 */
[----:B------:R-:W-:Y:S01]  /*65b20*/  VIADD R209, R3, 0x39 ;  /* 0x0000003903d17836 */ /* 0x000fe20000000000 */
[----:B------:R1:W-:Y:S05]  /*65b30*/  @P2 STG.E.U16 desc[UR4][R6.64], R195 ;  /* 0x000000c306002986 */ /* 0x0003ea000c101504 */
[----:B------:R-:W4:Y:S01]  /*65b40*/  LDC R5, c[0x0][0x248] ;  /* 0x00009200ff057b82 */ /* 0x000f220000000800 */
[C---:B--2---:R-:W-:Y:S01]  /*65b50*/  IMAD.IADD R193, R201.reuse, 0x1, R203 ;  /* 0x00000001c9c17824 */ /* 0x044fe200078e02cb */
[----:B------:R-:W-:-:S04]  /*65b60*/  LEA.HI.X.SX32 R201, R201, R4, 0x1, P4 ;  /* 0x00000004c9c97211 */ /* 0x000fc800020f0eff */
[C---:B------:R-:W-:Y:S01]  /*65b70*/  LEA R192, P2, R193.reuse, R2, 0x1 ;  /* 0x00000002c1c07211 */ /* 0x040fe200078408ff */
[----:B------:R2:W-:Y:S01]  /*65b80*/  @P3 STG.E.U16 desc[UR4][R200.64], R194 ;  /* 0x000000c2c8003986 */ /* 0x0005e2000c101504 */
[----:B------:R-:W4:Y:S01]  /*65b90*/  LDC R0, c[0x0][0x22c] ;  /* 0x00008b00ff007b82 */ /* 0x000f220000000800 */
[C---:B0-----:R-:W-:Y:S01]  /*65ba0*/  IMAD.IADD R207, R193.reuse, 0x1, R205 ;  /* 0x00000001c1cf7824 */ /* 0x041fe200078e02cd */
[----:B------:R-:W-:Y:S01]  /*65bb0*/  LEA.HI.X.SX32 R193, R193, R4, 0x1, P2 ;  /* 0x00000004c1c17211 */ /* 0x000fe200010f0eff */
[----:B-1----:R-:W-:-:S03]  /*65bc0*/  VIADD R7, R3, 0x3a ;  /* 0x0000003a03077836 */ /* 0x002fc60000000000 */
[----:B------:R-:W-:Y:S01]  /*65bd0*/  LEA R6, P2, R207, R2, 0x1 ;  /* 0x00000002cf067211 */ /* 0x000fe200078408ff */
[----:B------:R0:W-:Y:S01]  /*65be0*/  @P5 STG.E.U16 desc[UR4][R192.64], R184 ;  /* 0x000000b8c0005986 */ /* 0x0001e2000c101504 */
[----:B------:R-:W1:Y:S01]  /*65bf0*/  LDC R202, c[0x0][0x22c] ;  /* 0x00008b00ffca7b82 */ /* 0x000e620000000800 */
[----:B---3--:R-:W-:Y:S01]  /*65c00*/  ISETP.LT.AND P3, PT, R209, R204, !P0 ;  /* 0x000000ccd100720c */ /* 0x008fe20004761270 */
[----:B--2---:R-:W-:-:S06]  /*65c10*/  VIADD R201, R3, 0x3b ;  /* 0x0000003b03c97836 */ /* 0x004fcc0000000000 */
[----:B------:R-:W2:Y:S01]  /*65c20*/  LDC R203, c[0x0][0x248] ;  /* 0x00009200ffcb7b82 */ /* 0x000ea20000000800 */
[----:B----4-:R-:W-:Y:S01]  /*65c30*/  IMAD.IADD R195, R207, 0x1, R5 ;  /* 0x00000001cfc37824 */ /* 0x010fe200078e0205 */
[----:B0-----:R-:W-:Y:S01]  /*65c40*/  PRMT R193, R184, 0x7632, R193 ;  /* 0x00007632b8c17816 */ /* 0x001fe200000000c1 */
[----:B------:R-:W-:-:S05]  /*65c50*/  VIADD R184, R3, 0x3c ;  /* 0x0000003c03b87836 */ /* 0x000fca0000000000 */
[----:B------:R-:W0:Y:S01]  /*65c60*/  LDC R205, c[0x0][0x22c] ;  /* 0x00008b00ffcd7b82 */ /* 0x000e220000000800 */
[----:B------:R-:W-:Y:S02]  /*65c70*/  ISETP.LT.AND P4, PT, R7, R0, !P0 ;  /* 0x000000000700720c */ /* 0x000fe40004781270 */
[----:B------:R-:W-:Y:S02]  /*65c80*/  LEA.HI.X.SX32 R7, R207, R4, 0x1, P2 ;  /* 0x00000004cf077211 */ /* 0x000fe400010f0eff */
[----:B------:R-:W-:-:S03]  /*65c90*/  LEA R194, P2, R195, R2, 0x1 ;  /* 0x00000002c3c27211 */ /* 0x000fc600078408ff */
[----:B------:R-:W3:Y:S01]  /*65ca0*/  LDC R204, c[0x0][0x248] ;  /* 0x00009200ffcc7b82 */ /* 0x000ee20000000800 */
[----:B-1----:R-:W-:Y:S01]  /*65cb0*/  ISETP.LT.AND P5, PT, R201, R202, !P0 ;  /* 0x000000cac900720c */ /* 0x002fe200047a1270 */
[----:B------:R1:W-:Y:S06]  /*65cc0*/  @P3 STG.E.U16 desc[UR4][R6.64], R193 ;  /* 0x000000c106003986 */ /* 0x0003ec000c101504 */
[----:B------:R-:W4:Y:S01]  /*65cd0*/  LDC R5, c[0x0][0x248] ;  /* 0x00009200ff057b82 */ /* 0x000f220000000800 */
[C---:B--2---:R-:W-:Y:S01]  /*65ce0*/  IMAD.IADD R203, R195.reuse, 0x1, R203 ;  /* 0x00000001c3cb7824 */ /* 0x044fe200078e02cb */
[----:B------:R-:W-:-:S04]  /*65cf0*/  LEA.HI.X.SX32 R195, R195, R4, 0x1, P2 ;  /* 0x00000004c3c37211 */ /* 0x000fc800010f0eff */
[----:B------:R-:W-:Y:S01]  /*65d00*/  LEA R192, P3, R203, R2, 0x1 ;  /* 0x00000002cbc07211 */ /* 0x000fe200078608ff */
[----:B------:R2:W-:Y:S01]  /*65d10*/  @P4 STG.E.U16 desc[UR4][R194.64], R185 ;  /* 0x000000b9c2004986 */ /* 0x0005e2000c101504 */
[----:B------:R-:W4:Y:S01]  /*65d20*/  LDC R0, c[0x0][0x22c] ;  /* 0x00008b00ff007b82 */ /* 0x000f220000000800 */
[----:B0-----:R-:W-:Y:S01]  /*65d30*/  ISETP.LT.AND P2, PT, R184, R205, !P0 ;  /* 0x000000cdb800720c */ /* 0x001fe20004741270 */
[----:B------:R-:W-:Y:S01]  /*65d40*/  VIADD R205, R3, 0x3d ;  /* 0x0000003d03cd7836 */ /* 0x000fe20000000000 */
[----:B-1----:R-:W-:-:S05]  /*65d50*/  LEA.HI.X.SX32 R193, R203, R4, 0x1, P3 ;  /* 0x00000004cbc17211 */ /* 0x002fca00018f0eff */
[----:B------:R-:W0:Y:S01]  /*65d60*/  LDC R202, c[0x0][0x248] ;  /* 0x00009200ffca7b82 */ /* 0x000e220000000800 */
[----:B---3--:R-:W-:Y:S01]  /*65d70*/  IMAD.IADD R7, R203, 0x1, R204 ;  /* 0x00000001cb077824 */ /* 0x008fe200078e02cc */
[----:B------:R1:W-:Y:S01]  /*65d80*/  @P5 STG.E.U16 desc[UR4][R192.64], R206 ;  /* 0x000000cec0005986 */ /* 0x0003e2000c101504 */
[----:B--2---:R-:W-:-:S03]  /*65d90*/  VIADD R194, R3, 0x3e ;  /* 0x0000003e03c27836 */ /* 0x004fc60000000000 */
[C---:B------:R-:W-:Y:S02]  /*65da0*/  LEA R6, P3, R7.reuse, R2, 0x1 ;  /* 0x0000000207067211 */ /* 0x040fe400078608ff */
[----:B------:R-:W2:Y:S01]  /*65db0*/  LDC R201, c[0x0][0x22c] ;  /* 0x00008b00ffc97b82 */ /* 0x000ea20000000800 */
[C---:B----4-:R-:W-:Y:S01]  /*65dc0*/  IMAD.IADD R5, R7.reuse, 0x1, R5 ;  /* 0x0000000107057824 */ /* 0x050fe200078e0205 */
[----:B------:R-:W-:-:S04]  /*65dd0*/  LEA.HI.X.SX32 R7, R7, R4, 0x1, P3 ;  /* 0x0000000407077211 */ /* 0x000fc800018f0eff */
[----:B------:R-:W-:Y:S01]  /*65de0*/  LEA R184, P3, R5, R2, 0x1 ;  /* 0x0000000205b87211 */ /* 0x000fe200078608ff */
[----:B------:R3:W-:Y:S01]  /*65df0*/  @P2 STG.E.U16 desc[UR4][R6.64], R186 ;  /* 0x000000ba06002986 */ /* 0x0007e2000c101504 */
[----:B------:R-:W4:Y:S01]  /*65e00*/  LDC R200, c[0x0][0x248] ;  /* 0x00009200ffc87b82 */ /* 0x000f220000000800 */
[----:B------:R-:W-:Y:S02]  /*65e10*/  ISETP.LT.AND P4, PT, R205, R0, !P0 ;  /* 0x00000000cd00720c */ /* 0x000fe40004781270 */
[----:B------:R-:W-:Y:S02]  /*65e20*/  LEA.HI.X.SX32 R185, R5, R4, 0x1, P3 ;  /* 0x0000000405b97211 */ /* 0x000fe400018f0eff */
[----:B-1----:R-:W-:-:S03]  /*65e30*/  PRMT R193, R186, 0x7632, R193 ;  /* 0x00007632bac17816 */ /* 0x002fc600000000c1 */
[----:B------:R-:W1:Y:S01]  /*65e40*/  LDC R0, c[0x0][0x248] ;  /* 0x00009200ff007b82 */ /* 0x000e620000000800 */
[----:B0-----:R-:W-:Y:S02]  /*65e50*/  IMAD.IADD R195, R5, 0x1, R202 ;  /* 0x0000000105c37824 */ /* 0x001fe400078e02ca */
[C---:B------:R-:W-:Y:S02]  /*65e60*/  VIADD R202, R3.reuse, 0x3f ;  /* 0x0000003f03ca7836 */ /* 0x040fe40000000000 */
[----:B---3--:R-:W-:Y:S01]  /*65e70*/  VIADD R7, R3, 0x40 ;  /* 0x0000004003077836 */ /* 0x008fe20000000000 */
[----:B------:R0:W-:Y:S01]  /*65e80*/  @P4 STG.E.U16 desc[UR4][R184.64], R193 ;  /* 0x000000c1b8004986 */ /* 0x0001e2000c101504 */
[----:B------:R-:W-:Y:S01]  /*65e90*/  LEA R192, P4, R195, R2, 0x1 ;  /* 0x00000002c3c07211 */ /* 0x000fe200078808ff */
[----:B------:R-:W3:Y:S01]  /*65ea0*/  LDC R203, c[0x0][0x22c] ;  /* 0x00008b00ffcb7b82 */ /* 0x000ee20000000800 */
[----:B--2---:R-:W-:Y:S01]  /*65eb0*/  ISETP.LT.AND P2, PT, R194, R201, !P0 ;  /* 0x000000c9c200720c */ /* 0x004fe20004741270 */
[----:B------:R-:W-:-:S06]  /*65ec0*/  VIADD R186, R3, 0x41 ;  /* 0x0000004103ba7836 */ /* 0x000fcc0000000000 */
[----:B------:R-:W2:Y:S01]  /*65ed0*/  LDC R204, c[0x0][0x22c] ;  /* 0x00008b00ffcc7b82 */ /* 0x000ea20000000800 */
[C---:B----4-:R-:W-:Y:S01]  /*65ee0*/  IMAD.IADD R5, R195.reuse, 0x1, R200 ;  /* 0x00000001c3057824 */ /* 0x050fe200078e02c8 */
[----:B0-----:R-:W-:-:S04]  /*65ef0*/  LEA.HI.X.SX32 R193, R195, R4, 0x1, P4 ;  /* 0x00000004c3c17211 */ /* 0x001fc800020f0eff */
[C---:B------:R-:W-:Y:S01]  /*65f00*/  LEA R6, P4, R5.reuse, R2, 0x1 ;  /* 0x0000000205067211 */ /* 0x040fe200078808ff */
[----:B------:R-:W-:Y:S01]  /*65f10*/  @P2 STG.E.U16 desc[UR4][R192.64], R187 ;  /* 0x000000bbc0002986 */ /* 0x000fe2000c101504 */
[----:B------:R-:W0:Y:S01]  /*65f20*/  LDC R194, c[0x0][0x248] ;  /* 0x00009200ffc27b82 */ /* 0x000e220000000800 */
[----:B-1----:R-:W-:-:S05]  /*65f30*/  IMAD.IADD R185, R5, 0x1, R0 ;  /* 0x0000000105b97824 */ /* 0x002fca00078e0200 */
[----:B------:R-:W-:Y:S02]  /*65f40*/  LEA R184, P2, R185, R2, 0x1 ;  /* 0x00000002b9b87211 */ /* 0x000fe400078408ff */
[----:B------:R-:W1:Y:S01]  /*65f50*/  LDC R195, c[0x0][0x22c] ;  /* 0x00008b00ffc37b82 */ /* 0x000e620000000800 */
[----:B---3--:R-:W-:Y:S02]  /*65f60*/  ISETP.LT.AND P3, PT, R202, R203, !P0 ;  /* 0x000000cbca00720c */ /* 0x008fe40004761270 */
[----:B------:R-:W-:-:S05]  /*65f70*/  PRMT R203, R187, 0x7632, R203 ;  /* 0x00007632bbcb7816 */ /* 0x000fca00000000cb */
[----:B------:R-:W3:Y:S01]  /*65f80*/  LDC R201, c[0x0][0x22c] ;  /* 0x00008b00ffc97b82 */ /* 0x000ee20000000800 */
[----:B--2---:R-:W-:Y:S02]  /*65f90*/  ISETP.LT.AND P5, PT, R7, R204, !P0 ;  /* 0x000000cc0700720c */ /* 0x004fe400047a1270 */
[----:B------:R-:W-:-:S05]  /*65fa0*/  LEA.HI.X.SX32 R7, R5, R4, 0x1, P4 ;  /* 0x0000000405077211 */ /* 0x000fca00020f0eff */
[----:B------:R-:W2:Y:S01]  /*65fb0*/  LDC R200, c[0x0][0x248] ;  /* 0x00009200ffc87b82 */ /* 0x000ea20000000800 */
[----:B0-----:R-:W-:Y:S01]  /*65fc0*/  IMAD.IADD R5, R185, 0x1, R194 ;  /* 0x00000001b9057824 */ /* 0x001fe200078e02c2 */
[----:B------:R-:W-:Y:S01]  /*65fd0*/  @P3 STG.E.U16 desc[UR4][R6.64], R203 ;  /* 0x000000cb06003986 */ /* 0x000fe2000c101504 */
[----:B------:R-:W-:Y:S01]  /*65fe0*/  VIADD R194, R3, 0x42 ;  /* 0x0000004203c27836 */ /* 0x000fe20000000000 */
[----:B------:R-:W-:-:S04]  /*65ff0*/  LEA.HI.X.SX32 R185, R185, R4, 0x1, P2 ;  /* 0x00000004b9b97211 */ /* 0x000fc800010f0eff */
[----:B------:R-:W0:Y:S01]  /*66000*/  LDC R0, c[0x0][0x248] ;  /* 0x00009200ff007b82 */ /* 0x000e220000000800 */
[----:B-1----:R-:W-:Y:S01]  /*66010*/  ISETP.LT.AND P4, PT, R194, R195, !P0 ;  /* 0x000000c3c200720c */ /* 0x002fe20004781270 */
[----:B------:R1:W-:Y:S06]  /*66020*/  @P5 STG.E.U16 desc[UR4][R184.64], R176 ;  /* 0x000000b0b8005986 */ /* 0x0003ec000c101504 */
[----:B------:R-:W4:Y:S01]  /*66030*/  LDC R202, c[0x0][0x22c] ;  /* 0x00008b00ffca7b82 */ /* 0x000f220000000800 */
[----:B---3--:R-:W-:Y:S01]  /*66040*/  ISETP.LT.AND P3, PT, R186, R201, !P0 ;  /* 0x000000c9ba00720c */ /* 0x008fe20004761270 */
[----:B------:R-:W-:Y:S01]  /*66050*/  VIADD R201, R3, 0x43 ;  /* 0x0000004303c97836 */ /* 0x000fe20000000000 */
[----:B------:R-:W-:-:S02]  /*66060*/  LEA R186, P2, R5, R2, 0x1 ;  /* 0x0000000205ba7211 */ /* 0x000fc400078408ff */
[----:B-1----:R-:W-:Y:S01]  /*66070*/  PRMT R185, R176, 0x7632, R185 ;  /* 0x00007632b0b97816 */ /* 0x002fe200000000b9 */
[----:B------:R-:W-:Y:S02]  /*66080*/  VIADD R176, R3, 0x44 ;  /* 0x0000004403b07836 */ /* 0x000fe40000000000 */
[----:B------:R-:W1:Y:S01]  /*66090*/  LDC R192, c[0x0][0x248] ;  /* 0x00009200ffc07b82 */ /* 0x000e620000000800 */
[C---:B--2---:R-:W-:Y:S01]  /*660a0*/  IMAD.IADD R7, R5.reuse, 0x1, R200 ;  /* 0x0000000105077824 */ /* 0x044fe200078e02c8 */
[----:B------:R-:W-:-:S04]  /*660b0*/  LEA.HI.X.SX32 R187, R5, R4, 0x1, P2 ;  /* 0x0000000405bb7211 */ /* 0x000fc800010f0eff */
[C---:B------:R-:W-:Y:S01]  /*660c0*/  LEA R6, P2, R7.reuse, R2, 0x1 ;  /* 0x0000000207067211 */ /* 0x040fe200078408ff */
[----:B------:R2:W-:Y:S01]  /*660d0*/  @P3 STG.E.U16 desc[UR4][R186.64], R185 ;  /* 0x000000b9ba003986 */ /* 0x0005e2000c101504 */
[----:B------:R-:W3:Y:S01]  /*660e0*/  LDC R193, c[0x0][0x22c] ;  /* 0x00008b00ffc17b82 */ /* 0x000ee20000000800 */
[C---:B0-----:R-:W-:Y:S01]  /*660f0*/  IMAD.IADD R5, R7.reuse, 0x1, R0 ;  /* 0x0000000107057824 */ /* 0x041fe200078e0200 */
[----:B------:R-:W-:-:S04]  /*66100*/  LEA.HI.X.SX32 R7, R7, R4, 0x1, P2 ;  /* 0x0000000407077211 */ /* 0x000fc800010f0eff */
[----:B------:R-:W-:Y:S01]  /*66110*/  LEA R184, P3, R5, R2, 0x1 ;  /* 0x0000000205b87211 */ /* 0x000fe200078608ff */
[----:B------:R0:W-:Y:S01]  /*66120*/  @P4 STG.E.U16 desc[UR4][R6.64], R177 ;  /* 0x000000b106004986 */ /* 0x0001e2000c101504 */
[----:B------:R-:W3:Y:S01]  /*66130*/  LDC R194, c[0x0][0x248] ;  /* 0x00009200ffc27b82 */ /* 0x000ee20000000800 */
[----:B----4-:R-:W-:Y:S02]  /*66140*/  ISETP.LT.AND P5, PT, R201, R202, !P0 ;  /* 0x000000cac900720c */ /* 0x010fe400047a1270 */
[----:B--2---:R-:W-:Y:S02]  /*66150*/  LEA.HI.X.SX32 R185, R5, R4, 0x1, P3 ;  /* 0x0000000405b97211 */ /* 0x004fe400018f0eff */
[----:B------:R-:W-:-:S03]  /*66160*/  PRMT R201, R177, 0x7632, R201 ;  /* 0x00007632b1c97816 */ /* 0x000fc600000000c9 */
[----:B------:R-:W2:Y:S01]  /*66170*/  LDC R200, c[0x0][0x22c] ;  /* 0x00008b00ffc87b82 */ /* 0x000ea20000000800 */
[----:B-1----:R-:W-:Y:S02]  /*66180*/  IMAD.IADD R187, R5, 0x1, R192 ;  /* 0x0000000105bb7824 */ /* 0x002fe400078e02c0 */
[C---:B0-----:R-:W-:Y:S02]  /*66190*/  VIADD R7, R3.reuse, 0x46 ;  /* 0x0000004603077836 */ /* 0x041fe40000000000 */
[----:B------:R-:W-:Y:S01]  /*661a0*/  VIADD R6, R3, 0x47 ;  /* 0x0000004703067836 */ /* 0x000fe20000000000 */
[----:B------:R-:W-:Y:S01]  /*661b0*/  LEA R186, P3, R187, R2, 0x1 ;  /* 0x00000002bbba7211 */ /* 0x000fe200078608ff */
[----:B------:R0:W-:Y:S01]  /*661c0*/  @P5 STG.E.U16 desc[UR4][R184.64], R201 ;  /* 0x000000c9b8005986 */ /* 0x0001e2000c101504 */
[----:B------:R-:W1:Y:S01]  /*661d0*/  LDC R0, c[0x0][0x248] ;  /* 0x00009200ff007b82 */ /* 0x000e620000000800 */
[----:B---3--:R-:W-:Y:S01]  /*661e0*/  ISETP.LT.AND P2, PT, R176, R193, !P0 ;  /* 0x000000c1b000720c */ /* 0x008fe20004741270 */
[----:B------:R-:W-:-:S06]  /*661f0*/  VIADD R176, R3, 0x45 ;  /* 0x0000004503b07836 */ /* 0x000fcc0000000000 */
[----:B------:R-:W3:Y:S01]  /*66200*/  LDC R195, c[0x0][0x22c] ;  /* 0x00008b00ffc37b82 */ /* 0x000ee20000000800 */
[C---:B------:R-:W-:Y:S01]  /*66210*/  IMAD.IADD R5, R187.reuse, 0x1, R194 ;  /* 0x00000001bb057824 */ /* 0x040fe200078e02c2 */
[----:B------:R-:W-:Y:S02]  /*66220*/  LEA.HI.X.SX32 R187, R187, R4, 0x1, P3 ;  /* 0x00000004bbbb7211 */ /* 0x000fe400018f0eff */
[----:B0-----:R-:W-:Y:S02]  /*66230*/  PRMT R185, R178, 0x7632, R185 ;  /* 0x00007632b2b97816 */ /* 0x001fe400000000b9 */
[----:B------:R-:W-:Y:S01]  /*66240*/  PRMT R201, R179, 0x7632, R201 ;  /* 0x00007632b3c97816 */ /* 0x000fe200000000c9 */
[----:B------:R0:W-:Y:S01]  /*66250*/  @P2 STG.E.U16 desc[UR4][R186.64], R178 ;  /* 0x000000b2ba002986 */ /* 0x0001e2000c101504 */
[----:B------:R-:W4:Y:S01]  /*66260*/  LDC R192, c[0x0][0x248] ;  /* 0x00009200ffc07b82 */ /* 0x000f220000000800 */
[----:B--2---:R-:W-:-:S07]  /*66270*/  ISETP.LT.AND P2, PT, R7, R200, !P0 ;  /* 0x000000c80700720c */ /* 0x004fce0004741270 */
[----:B------:R-:W2:Y:S01]  /*66280*/  LDC R193, c[0x0][0x22c] ;  /* 0x00008b00ffc17b82 */ /* 0x000ea20000000800 */
[----:B-1----:R-:W-:Y:S02]  /*66290*/  IMAD.IADD R7, R5, 0x1, R0 ;  /* 0x0000000105077824 */ /* 0x002fe400078e0200 */
[----:B0-----:R-:W-:-:S05]  /*662a0*/  VIADD R178, R3, 0x48 ;  /* 0x0000004803b27836 */ /* 0x001fca0000000000 */
[----:B------:R-:W0:Y:S01]  /*662b0*/  LDC R194, c[0x0][0x248] ;  /* 0x00009200ffc27b82 */ /* 0x000e220000000800 */
[----:B---3--:R-:W-:Y:S02]  /*662c0*/  ISETP.LT.AND P4, PT, R176, R195, !P0 ;  /* 0x000000c3b000720c */ /* 0x008fe40004781270 */
[----:B------:R-:W-:-:S04]  /*662d0*/  LEA R176, P3, R5, R2, 0x1 ;  /* 0x0000000205b07211 */ /* 0x000fc800078608ff */
[----:B------:R-:W-:Y:S01]  /*662e0*/  LEA.HI.X.SX32 R177, R5, R4, 0x1, P3 ;  /* 0x0000000405b17211 */ /* 0x000fe200018f0eff */
[----:B------:R-:W1:Y:S01]  /*662f0*/  LDC R0, c[0x0][0x248] ;  /* 0x00009200ff007b82 */ /* 0x000e620000000800 */
[----:B----4-:R-:W-:-:S05]  /*66300*/  IMAD.IADD R5, R7, 0x1, R192 ;  /* 0x0000000107057824 */ /* 0x010fca00078e02c0 */
[----:B------:R3:W-:Y:S01]  /*66310*/  @P4 STG.E.U16 desc[UR4][R176.64], R185 ;  /* 0x000000b9b0004986 */ /* 0x0007e2000c101504 */
[----:B------:R-:W-:Y:S01]  /*66320*/  LEA R184, P4, R7, R2, 0x1 ;  /* 0x0000000207b87211 */ /* 0x000fe200078808ff */
[----:B------:R-:W4:Y:S01]  /*66330*/  LDC R195, c[0x0][0x22c] ;  /* 0x00008b00ffc37b82 */ /* 0x000f220000000800 */
[----:B--2---:R-:W-:-:S07]  /*66340*/  ISETP.LT.AND P3, PT, R6, R193, !P0 ;  /* 0x000000c10600720c */ /* 0x004fce0004761270 */
[----:B------:R-:W2:Y:S01]  /*66350*/  LDC R200, c[0x0][0x22c] ;  /* 0x00008b00ffc87b82 */ /* 0x000ea20000000800 */
[----:B---3--:R-:W-:Y:S01]  /*66360*/  LEA.HI.X.SX32 R185, R7, R4, 0x1, P4 ;  /* 0x0000000407b97211 */ /* 0x008fe200020f0eff */
[C---:B0-----:R-:W-:Y:S01]  /*66370*/  IMAD.IADD R177, R5.reuse, 0x1, R194 ;  /* 0x0000000105b17824 */ /* 0x041fe200078e02c2 */
[----:B------:R-:W-:-:S03]  /*66380*/  LEA R6, P4, R5, R2, 0x1 ;  /* 0x0000000205067211 */ /* 0x000fc600078808ff */
[----:B------:R0:W-:Y:S02]  /*66390*/  @P2 STG.E.U16 desc[UR4][R184.64], R179 ;  /* 0x000000b3b8002986 */ /* 0x0001e4000c101504 */
[----:B------:R-:W3:Y:S01]  /*663a0*/  LDC R187, c[0x0][0x22c] ;  /* 0x00008b00ffbb7b82 */ /* 0x000ee20000000800 */
[----:B------:R-:W-:Y:S01]  /*663b0*/  LEA.HI.X.SX32 R7, R5, R4, 0x1, P4 ;  /* 0x0000000405077211 */ /* 0x000fe200020f0eff */
[C---:B-1----:R-:W-:Y:S01]  /*663c0*/  IMAD.IADD R5, R177.reuse, 0x1, R0 ;  /* 0x00000001b1057824 */ /* 0x042fe200078e0200 */
[----:B------:R-:W-:-:S03]  /*663d0*/  LEA R176, P2, R177, R2, 0x1 ;  /* 0x00000002b1b07211 */ /* 0x000fc600078408ff */
[----:B------:R1:W-:Y:S01]  /*663e0*/  @P3 STG.E.U16 desc[UR4][R6.64], R201 ;  /* 0x000000c906003986 */ /* 0x0003e2000c101504 */
[----:B------:R-:W-:Y:S01]  /*663f0*/  LEA.HI.X.SX32 R177, R177, R4, 0x1, P2 ;  /* 0x00000004b1b17211 */ /* 0x000fe200010f0eff */
[----:B------:R-:W1:Y:S01]  /*66400*/  LDC R186, c[0x0][0x248] ;  /* 0x00009200ffba7b82 */ /* 0x000e620000000800 */
[----:B----4-:R-:W-:Y:S01]  /*66410*/  ISETP.LT.AND P5, PT, R178, R195, !P0 ;  /* 0x000000c3b200720c */ /* 0x010fe200047a1270 */
[----:B------:R-:W-:Y:S01]  /*66420*/  VIADD R195, R3, 0x49 ;  /* 0x0000004903c37836 */ /* 0x000fe20000000000 */
[----:B------:R-:W-:Y:S01]  /*66430*/  LEA R178, P2, R5, R2, 0x1 ;  /* 0x0000000205b27211 */ /* 0x000fe200078408ff */
[----:B0-----:R-:W-:-:S03]  /*66440*/  VIADD R184, R3, 0x4a ;  /* 0x0000004a03b87836 */ /* 0x001fc60000000000 */
[----:B------:R-:W-:Y:S01]  /*66450*/  LEA.HI.X.SX32 R179, R5, R4, 0x1, P2 ;  /* 0x0000000405b37211 */ /* 0x000fe200010f0eff */
[----:B------:R-:W0:Y:S01]  /*66460*/  LDC R192, c[0x0][0x248] ;  /* 0x00009200ffc07b82 */ /* 0x000e220000000800 */
[----:B--2---:R-:W-:-:S05]  /*66470*/  ISETP.LT.AND P3, PT, R195, R200, !P0 ;  /* 0x000000c8c300720c */ /* 0x004fca0004761270 */
[----:B------:R2:W-:Y:S02]  /*66480*/  @P5 STG.E.U16 desc[UR4][R176.64], R168 ;  /* 0x000000a8b0005986 */ /* 0x0005e4000c101504 */
[----:B------:R-:W4:Y:S01]  /*66490*/  LDC R193, c[0x0][0x22c] ;  /* 0x00008b00ffc17b82 */ /* 0x000f220000000800 */
[----:B---3--:R-:W-:-:S07]  /*664a0*/  ISETP.LT.AND P4, PT, R184, R187, !P0 ;  /* 0x000000bbb800720c */ /* 0x008fce0004781270 */
[----:B------:R-:W3:Y:S01]  /*664b0*/  LDC R0, c[0x0][0x248] ;  /* 0x00009200ff007b82 */ /* 0x000ee20000000800 */
[----:B-1----:R-:W-:Y:S01]  /*664c0*/  IMAD.IADD R7, R5, 0x1, R186 ;  /* 0x0000000105077824 */ /* 0x002fe200078e02ba */
[----:B--2---:R-:W-:Y:S01]  /*664d0*/  PRMT R177, R168, 0x7632, R177 ;  /* 0x00007632a8b17816 */ /* 0x004fe200000000b1 */
[C---:B------:R-:W-:Y:S02]  /*664e0*/  VIADD R186, R3.reuse, 0x4b ;  /* 0x0000004b03ba7836 */ /* 0x040fe40000000000 */
[----:B------:R-:W-:Y:S01]  /*664f0*/  VIADD R168, R3, 0x4c ;  /* 0x0000004c03a87836 */ /* 0x000fe20000000000 */
[C---:B------:R-:W-:Y:S01]  /*66500*/  LEA R6, P2, R7.reuse, R2, 0x1 ;  /* 0x0000000207067211 */ /* 0x040fe200078408ff */
[----:B------:R1:W-:Y:S01]  /*66510*/  @P3 STG.E.U16 desc[UR4][R178.64], R177 ;  /* 0x000000b1b2003986 */ /* 0x0003e2000c101504 */
[----:B------:R-:W2:Y:S01]  /*66520*/  LDC R185, c[0x0][0x22c] ;  /* 0x00008b00ffb97b82 */ /* 0x000ea20000000800 */
[C---:B0-----:R-:W-:Y:S01]  /*66530*/  IMAD.IADD R5, R7.reuse, 0x1, R192 ;  /* 0x0000000107057824 */ /* 0x041fe200078e02c0 */
[----:B------:R-:W-:-:S04]  /*66540*/  LEA.HI.X.SX32 R7, R7, R4, 0x1, P2 ;  /* 0x0000000407077211 */ /* 0x000fc800010f0eff */
[C---:B------:R-:W-:Y:S01]  /*66550*/  LEA R176, P3, R5.reuse, R2, 0x1 ;  /* 0x0000000205b07211 */ /* 0x040fe200078608ff */
[----:B------:R0:W-:Y:S01]  /*66560*/  @P4 STG.E.U16 desc[UR4][R6.64], R169 ;  /* 0x000000a906004986 */ /* 0x0001e2000c101504 */
[----:B------:R-:W2:Y:S01]  /*66570*/  LDC R184, c[0x0][0x248] ;  /* 0x00009200ffb87b82 */ /* 0x000ea20000000800 */
[----:B----4-:R-:W-:Y:S02]  /*66580*/  ISETP.LT.AND P5, PT, R186, R193, !P0 ;  /* 0x000000c1ba00720c */ /* 0x010fe400047a1270 */
[----:B-1----:R-:W-:Y:S02]  /*66590*/  LEA.HI.X.SX32 R177, R5, R4, 0x1, P3 ;  /* 0x0000000405b17211 */ /* 0x002fe400018f0eff */
[----:B------:R-:W-:-:S03]  /*665a0*/  PRMT R193, R169, 0x7632, R193 ;  /* 0x00007632a9c17816 */ /* 0x000fc600000000c1 */
[----:B------:R-:W1:Y:S01]  /*665b0*/  LDC R187, c[0x0][0x22c] ;  /* 0x00008b00ffbb7b82 */ /* 0x000e620000000800 */
[----:B---3--:R-:W-:Y:S02]  /*665c0*/  IMAD.IADD R179, R5, 0x1, R0 ;  /* 0x0000000105b37824 */ /* 0x008fe400078e0200 */
[C---:B0-----:R-:W-:Y:S02]  /*665d0*/  VIADD R7, R3.reuse, 0x4e ;  /* 0x0000004e03077836 */ /* 0x041fe40000000000 */
[----:B------:R-:W-:Y:S01]  /*665e0*/  VIADD R6, R3, 0x4f ;  /* 0x0000004f03067836 */ /* 0x000fe20000000000 */
[----:B------:R-:W-:Y:S01]  /*665f0*/  LEA R178, P3, R179, R2, 0x1 ;  /* 0x00000002b3b27211 */ /* 0x000fe200078608ff */
[----:B------:R0:W-:Y:S01]  /*66600*/  @P5 STG.E.U16 desc[UR4][R176.64], R193 ;  /* 0x000000c1b0005986 */ /* 0x0001e2000c101504 */
[----:B------:R-:W3:Y:S01]  /*66610*/  LDC R192, c[0x0][0x22c] ;  /* 0x00008b00ffc07b82 */ /* 0x000ee20000000800 */
[----:B--2---:R-:W-:Y:S01]  /*66620*/  ISETP.LT.AND P2, PT, R168, R185, !P0 ;  /* 0x000000b9a800720c */ /* 0x004fe20004741270 */
[----:B------:R-:W-:-:S06]  /*66630*/  VIADD R168, R3, 0x4d ;  /* 0x0000004d03a87836 */ /* 0x000fcc0000000000 */
[----:B------:R-:W2:Y:S01]  /*66640*/  LDC R186, c[0x0][0x248] ;  /* 0x00009200ffba7b82 */ /* 0x000ea20000000800 */
[C---:B------:R-:W-:Y:S01]  /*66650*/  IMAD.IADD R5, R179.reuse, 0x1, R184 ;  /* 0x00000001b3057824 */ /* 0x040fe200078e02b8 */
[----:B------:R-:W-:Y:S02]  /*66660*/  LEA.HI.X.SX32 R179, R179, R4, 0x1, P3 ;  /* 0x00000004b3b37211 */ /* 0x000fe400018f0eff */
[----:B0-----:R-:W-:-:S03]  /*66670*/  PRMT R177, R170, 0x7632, R177 ;  /* 0x00007632aab17816 */ /* 0x001fc600000000b1 */
[----:B------:R0:W-:Y:S01]  /*66680*/  @P2 STG.E.U16 desc[UR4][R178.64], R170 ;  /* 0x000000aab2002986 */ /* 0x0001e2000c101504 */
[----:B------:R-:W4:Y:S01]  /*66690*/  LDC R0, c[0x0][0x248] ;  /* 0x00009200ff007b82 */ /* 0x000f220000000800 */
[----:B-1----:R-:W-:Y:S02]  /*666a0*/  ISETP.LT.AND P4, PT, R168, R187, !P0 ;  /* 0x000000bba800720c */ /* 0x002fe40004781270 */
[----:B------:R-:W-:-:S04]  /*666b0*/  LEA R168, P3, R5, R2, 0x1 ;  /* 0x0000000205a87211 */ /* 0x000fc800078608ff */
[----:B------:R-:W-:Y:S01]  /*666c0*/  LEA.HI.X.SX32 R169, R5, R4, 0x1, P3 ;  /* 0x0000000405a97211 */ /* 0x000fe200018f0eff */
[----:B------:R-:W1:Y:S01]  /*666d0*/  LDC R185, c[0x0][0x22c] ;  /* 0x00008b00ffb97b82 */ /* 0x000e620000000800 */
[----:B---3--:R-:W-:Y:S01]  /*666e0*/  ISETP.LT.AND P2, PT, R7, R192, !P0 ;  /* 0x000000c00700720c */ /* 0x008fe20004741270 */
[----:B0-----:R-:W-:-:S04]  /*666f0*/  VIADD R170, R3, 0x50 ;  /* 0x0000005003aa7836 */ /* 0x001fc80000000000 */
[----:B------:R0:W-:Y:S02]  /*66700*/  @P4 STG.E.U16 desc[UR4][R168.64], R177 ;  /* 0x000000b1a8004986 */ /* 0x0001e4000c101504 */
[----:B------:R-:W3:Y:S01]  /*66710*/  LDC R184, c[0x0][0x248] ;  /* 0x00009200ffb87b82 */ /* 0x000ee20000000800 */
[----:B--2---:R-:W-:-:S05]  /*66720*/  IMAD.IADD R7, R5, 0x1, R186 ;  /* 0x0000000105077824 */ /* 0x004fca00078e02ba */
[C---:B------:R-:W-:Y:S02]  /*66730*/  LEA R176, P4, R7.reuse, R2, 0x1 ;  /* 0x0000000207b07211 */ /* 0x040fe400078808ff */
[----:B------:R-:W2:Y:S01]  /*66740*/  LDC R186, c[0x0][0x248] ;  /* 0x00009200ffba7b82 */ /* 0x000ea20000000800 */
[C---:B----4-:R-:W-:Y:S01]  /*66750*/  IMAD.IADD R5, R7.reuse, 0x1, R0 ;  /* 0x0000000107057824 */ /* 0x050fe200078e0200 */
[----:B0-----:R-:W-:Y:S02]  /*66760*/  LEA.HI.X.SX32 R177, R7, R4, 0x1, P4 ;  /* 0x0000000407b17211 */ /* 0x001fe400020f0eff */
[----:B------:R-:W-:-:S03]  /*66770*/  PRMT R169, R171, 0x7632, R169 ;  /* 0x00007632aba97816 */ /* 0x000fc600000000a9 */
[----:B------:R-:W-:Y:S01]  /*66780*/  @P2 STG.E.U16 desc[UR4][R176.64], R171 ;  /* 0x000000abb0002986 */ /* 0x000fe2000c101504 */
[----:B------:R-:W0:Y:S01]  /*66790*/  LDC R192, c[0x0][0x22c] ;  /* 0x00008b00ffc07b82 */ /* 0x000e220000000800 */
[----:B-1----:R-:W-:Y:S02]  /*667a0*/  ISETP.LT.AND P3, PT, R6, R185, !P0 ;  /* 0x000000b90600720c */ /* 0x002fe40004761270 */
[----:B------:R-:W-:-:S04]  /*667b0*/  LEA R6, P4, R5, R2, 0x1 ;  /* 0x0000000205067211 */ /* 0x000fc800078808ff */
[C---:B------:R-:W-:Y:S01]  /*667c0*/  LEA.HI.X.SX32 R7, R5.reuse, R4, 0x1, P4 ;  /* 0x0000000405077211 */ /* 0x040fe200020f0eff */
[----:B------:R-:W1:Y:S01]  /*667d0*/  LDC R187, c[0x0][0x22c] ;  /* 0x00008b00ffbb7b82 */ /* 0x000e620000000800 */
[----:B---3--:R-:W-:Y:S02]  /*667e0*/  IMAD.IADD R179, R5, 0x1, R184 ;  /* 0x0000000105b37824 */ /* 0x008fe400078e02b8 */
[----:B------:R-:W-:-:S03]  /*667f0*/  VIADD R5, R3, 0x51 ;  /* 0x0000005103057836 */ /* 0x000fc60000000000 */
[----:B------:R-:W-:Y:S01]  /*66800*/  LEA R168, P2, R179, R2, 0x1 ;  /* 0x00000002b3a87211 */ /* 0x000fe200078408ff */
[----:B------:R3:W-:Y:S01]  /*66810*/  @P3 STG.E.U16 desc[UR4][R6.64], R169 ;  /* 0x000000a906003986 */ /* 0x0007e2000c101504 */
[----:B------:R-:W4:Y:S08]  /*66820*/  LDC R0, c[0x0][0x248] ;  /* 0x00009200ff007b82 */ /* 0x000f300000000800 */
[----:B------:R-:W4:Y:S01]  /*66830*/  LDC R185, c[0x0][0x22c] ;  /* 0x00008b00ffb97b82 */ /* 0x000f220000000800 */
[----:B0-----:R-:W-:-:S02]  /*66840*/  ISETP.LT.AND P4, PT, R5, R192, !P0 ;  /* 0x000000c00500720c */ /* 0x001fc40004781270 */
[C---:B---3--:R-:W-:Y:S01]  /*66850*/  LEA.HI.X.SX32 R169, R179.reuse, R4, 0x1, P2 ;  /* 0x00000004b3a97211 */ /* 0x048fe200010f0eff */
[----:B--2---:R-:W-:Y:S01]  /*66860*/  IMAD.IADD R179, R179, 0x1, R186 ;  /* 0x00000001b3b37824 */ /* 0x004fe200078e02ba */
[----:B------:R-:W-:Y:S01]  /*66870*/  PRMT R7, R160, 0x7632, R7 ;  /* 0x00007632a0077816 */ /* 0x000fe20000000007 */
[----:B------:R-:W-:Y:S02]  /*66880*/  VIADD R186, R3, 0x52 ;  /* 0x0000005203ba7836 */ /* 0x000fe40000000000 */
[----:B------:R-:W0:Y:S01]  /*66890*/  LDC R178, c[0x0][0x248] ;  /* 0x00009200ffb27b82 */ /* 0x000e220000000800 */
[----:B-1----:R-:W-:Y:S02]  /*668a0*/  ISETP.LT.AND P5, PT, R170, R187, !P0 ;  /* 0x000000bbaa00720c */ /* 0x002fe400047a1270 */
[----:B------:R-:W-:-:S04]  /*668b0*/  LEA R170, P3, R179, R2, 0x1 ;  /* 0x00000002b3aa7211 */ /* 0x000fc800078608ff */
[C---:B------:R-:W-:Y:S01]  /*668c0*/  LEA.HI.X.SX32 R171, R179.reuse, R4, 0x1, P3 ;  /* 0x00000004b3ab7211 */ /* 0x040fe200018f0eff */
[----:B------:R-:W1:Y:S01]  /*668d0*/  LDC R184, c[0x0][0x22c] ;  /* 0x00008b00ffb87b82 */ /* 0x000e620000000800 */
[----:B----4-:R-:W-:-:S05]  /*668e0*/  IMAD.IADD R5, R179, 0x1, R0 ;  /* 0x00000001b3057824 */ /* 0x010fca00078e0200 */
[----:B------:R0:W-:Y:S01]  /*668f0*/  @P5 STG.E.U16 desc[UR4][R168.64], R160 ;  /* 0x000000a0a8005986 */ /* 0x0001e2000c101504 */
[----:B------:R-:W-:Y:S01]  /*66900*/  LEA R6, P3, R5, R2, 0x1 ;  /* 0x0000000205067211 */ /* 0x000fe200078608ff */
[----:B------:R-:W2:Y:S01]  /*66910*/  LDC R176, c[0x0][0x248] ;  /* 0x00009200ffb07b82 */ /* 0x000ea20000000800 */
[----:B------:R-:W-:Y:S01]  /*66920*/  ISETP.LT.AND P2, PT, R186, R185, !P0 ;  /* 0x000000b9ba00720c */ /* 0x000fe20004741270 */
[----:B------:R-:W-:Y:S01]  /*66930*/  VIADD R185, R3, 0x53 ;  /* 0x0000005303b97836 */ /* 0x000fe20000000000 */
[----:B------:R3:W-:Y:S01]  /*66940*/  @P4 STG.E.U16 desc[UR4][R170.64], R7 ;  /* 0x00000007aa004986 */ /* 0x0007e2000c101504 */
[----:B------:R-:W-:-:S04]  /*66950*/  PRMT R186, R163, 0x7632, R186 ;  /* 0x00007632a3ba7816 */ /* 0x000fc800000000ba */
[----:B------:R-:W4:Y:S01]  /*66960*/  LDC R177, c[0x0][0x22c] ;  /* 0x00008b00ffb17b82 */ /* 0x000f220000000800 */
[C---:B0-----:R-:W-:Y:S01]  /*66970*/  IMAD.IADD R169, R5.reuse, 0x1, R178 ;  /* 0x0000000105a97824 */ /* 0x041fe200078e02b2 */
[----:B---3--:R-:W-:-:S06]  /*66980*/  LEA.HI.X.SX32 R7, R5, R4, 0x1, P3 ;  /* 0x0000000405077211 */ /* 0x008fcc00018f0eff */
[----:B------:R-:W0:Y:S01]  /*66990*/  LDC R0, c[0x0][0x248] ;  /* 0x00009200ff007b82 */ /* 0x000e220000000800 */
[----:B-1----:R-:W-:Y:S01]  /*669a0*/  ISETP.LT.AND P4, PT, R185, R184, !P0 ;  /* 0x000000b8b900720c */ /* 0x002fe20004781270 */
[----:B------:R-:W-:Y:S01]  /*669b0*/  VIADD R184, R3, 0x54 ;  /* 0x0000005403b87836 */ /* 0x000fe20000000000 */
[----:B------:R-:W-:Y:S01]  /*669c0*/  LEA R168, P3, R169, R2, 0x1 ;  /* 0x00000002a9a87211 */ /* 0x000fe200078608ff */
[----:B------:R1:W-:Y:S01]  /*669d0*/  @P2 STG.E.U16 desc[UR4][R6.64], R161 ;  /* 0x000000a106002986 */ /* 0x0003e2000c101504 */
[----:B------:R-:W-:Y:S01]  /*669e0*/  PRMT R171, R161, 0x7632, R171 ;  /* 0x00007632a1ab7816 */ /* 0x000fe200000000ab */
[----:B------:R-:W-:Y:S02]  /*669f0*/  VIADD R185, R3, 0x59 ;  /* 0x0000005903b97836 */ /* 0x000fe40000000000 */
[----:B------:R-:W3:Y:S01]  /*66a00*/  LDC R179, c[0x0][0x22c] ;  /* 0x00008b00ffb37b82 */ /* 0x000ee20000000800 */
[C---:B--2---:R-:W-:Y:S01]  /*66a10*/  IMAD.IADD R5, R169.reuse, 0x1, R176 ;  /* 0x00000001a9057824 */ /* 0x044fe200078e02b0 */
[----:B------:R-:W-:-:S04]  /*66a20*/  LEA.HI.X.SX32 R169, R169, R4, 0x1, P3 ;  /* 0x00000004a9a97211 */ /* 0x000fc800018f0eff */
[----:B------:R-:W-:Y:S01]  /*66a30*/  LEA R170, P3, R5, R2, 0x1 ;  /* 0x0000000205aa7211 */ /* 0x000fe200078608ff */
[----:B------:R2:W-:Y:S01]  /*66a40*/  @P4 STG.E.U16 desc[UR4][R168.64], R171 ;  /* 0x000000aba8004986 */ /* 0x0005e2000c101504 */
[----:B------:R-:W3:Y:S01]  /*66a50*/  LDC R178, c[0x0][0x22c] ;  /* 0x00008b00ffb27b82 */ /* 0x000ee20000000800 */
[----:B----4-:R-:W-:Y:S01]  /*66a60*/  ISETP.LT.AND P5, PT, R184, R177, !P0 ;  /* 0x000000b1b800720c */ /* 0x010fe200047a1270 */
[----:B------:R-:W-:Y:S01]  /*66a70*/  VIADD R184, R3, 0x55 ;  /* 0x0000005503b87836 */ /* 0x000fe20000000000 */
[----:B-1----:R-:W-:-:S05]  /*66a80*/  PRMT R161, R162, 0x7632, R161 ;  /* 0x00007632a2a17816 */ /* 0x002fca00000000a1 */
[----:B------:R-:W1:Y:S01]  /*66a90*/  LDC R160, c[0x0][0x248] ;  /* 0x00009200ffa07b82 */ /* 0x000e620000000800 */
[C---:B0-----:R-:W-:Y:S01]  /*66aa0*/  IMAD.IADD R7, R5.reuse, 0x1, R0 ;  /* 0x0000000105077824 */ /* 0x041fe200078e0200 */
[----:B--2---:R-:W-:Y:S01]  /*66ab0*/  LEA.HI.X.SX32 R171, R5, R4, 0x1, P3 ;  /* 0x0000000405ab7211 */ /* 0x004fe200018f0eff */
[----:B------:R-:W-:-:S03]  /*66ac0*/  VIADD R5, R3, 0x56 ;  /* 0x0000005603057836 */ /* 0x000fc60000000000 */
[----:B------:R-:W-:Y:S01]  /*66ad0*/  LEA R6, P3, R7, R2, 0x1 ;  /* 0x0000000207067211 */ /* 0x000fe200078608ff */
[----:B------:R-:W-:Y:S01]  /*66ae0*/  VIADD R168, R3, 0x57 ;  /* 0x0000005703a87836 */ /* 0x000fe20000000000 */
[----:B------:R-:W0:Y:S01]  /*66af0*/  LDC R176, c[0x0][0x248] ;  /* 0x00009200ffb07b82 */ /* 0x000e220000000800 */
[----:B---3--:R-:W-:Y:S01]  /*66b00*/  ISETP.LT.AND P2, PT, R184, R179, !P0 ;  /* 0x000000b3b800720c */ /* 0x008fe20004741270 */
[----:B------:R2:W-:Y:S06]  /*66b10*/  @P5 STG.E.U16 desc[UR4][R170.64], R162 ;  /* 0x000000a2aa005986 */ /* 0x0005ec000c101504 */
[----:B------:R-:W3:Y:S01]  /*66b20*/  LDC R177, c[0x0][0x22c] ;  /* 0x00008b00ffb17b82 */ /* 0x000ee20000000800 */
[----:B------:R-:W-:Y:S01]  /*66b30*/  ISETP.LT.AND P4, PT, R5, R178, !P0 ;  /* 0x000000b20500720c */ /* 0x000fe20004781270 */
[----:B--2---:R-:W-:-:S06]  /*66b40*/  VIADD R170, R3, 0x58 ;  /* 0x0000005803aa7836 */ /* 0x004fcc0000000000 */
[----:B------:R-:W2:Y:S01]  /*66b50*/  LDC R0, c[0x0][0x248] ;  /* 0x00009200ff007b82 */ /* 0x000ea20000000800 */
[C---:B-1----:R-:W-:Y:S01]  /*66b60*/  IMAD.IADD R5, R7.reuse, 0x1, R160 ;  /* 0x0000000107057824 */ /* 0x042fe200078e02a0 */
[----:B------:R-:W-:-:S04]  /*66b70*/  LEA.HI.X.SX32 R7, R7, R4, 0x1, P3 ;  /* 0x0000000407077211 */ /* 0x000fc800018f0eff */
[C---:B------:R-:W-:Y:S01]  /*66b80*/  LEA R160, P3, R5.reuse, R2, 0x1 ;  /* 0x0000000205a07211 */ /* 0x040fe200078608ff */
[----:B------:R1:W-:Y:S01]  /*66b90*/  @P2 STG.E.U16 desc[UR4][R6.64], R161 ;  /* 0x000000a106002986 */ /* 0x0003e2000c101504 */
[----:B------:R-:W4:Y:S01]  /*66ba0*/  LDC R179, c[0x0][0x22c] ;  /* 0x00008b00ffb37b82 */ /* 0x000f220000000800 */
[----:B0-----:R-:W-:-:S07]  /*66bb0*/  IMAD.IADD R169, R5, 0x1, R176 ;  /* 0x0000000105a97824 */ /* 0x001fce00078e02b0 */
[----:B------:R-:W0:Y:S01]  /*66bc0*/  LDC R178, c[0x0][0x248] ;  /* 0x00009200ffb27b82 */ /* 0x000e220000000800 */
[----:B---3--:R-:W-:Y:S02]  /*66bd0*/  ISETP.LT.AND P6, PT, R168, R177, !P0 ;  /* 0x000000b1a800720c */ /* 0x008fe400047c1270 */
[----:B-1----:R-:W-:Y:S02]  /*66be0*/  LEA.HI.X.SX32 R161, R5, R4, 0x1, P3 ;  /* 0x0000000405a17211 */ /* 0x002fe400018f0eff */
[----:B------:R-:W-:-:S03]  /*66bf0*/  LEA R6, P3, R169, R2, 0x1 ;  /* 0x00000002a9067211 */ /* 0x000fc600078608ff */
[----:B------:R-:W1:Y:S01]  /*66c00*/  LDC R184, c[0x0][0x22c] ;  /* 0x00008b00ffb87b82 */ /* 0x000e620000000800 */
[C---:B--2---:R-:W-:Y:S01]  /*66c10*/  IMAD.IADD R5, R169.reuse, 0x1, R0 ;  /* 0x00000001a9057824 */ /* 0x044fe200078e0200 */
[----:B------:R0:W-:Y:S01]  /*66c20*/  @P4 STG.E.U16 desc[UR4][R160.64], R163 ;  /* 0x000000a3a0004986 */ /* 0x0001e2000c101504 */
[----:B------:R-:W-:-:S03]  /*66c30*/  LEA.HI.X.SX32 R7, R169, R4, 0x1, P3 ;  /* 0x00000004a9077211 */ /* 0x000fc600018f0eff */
[C---:B------:R-:W-:Y:S02]  /*66c40*/  LEA R168, P4, R5.reuse, R2, 0x1 ;  /* 0x0000000205a87211 */ /* 0x040fe400078808ff */
[----:B------:R-:W2:Y:S01]  /*66c50*/  LDC R162, c[0x0][0x248] ;  /* 0x00009200ffa27b82 */ /* 0x000ea20000000800 */
[----:B----4-:R-:W-:Y:S01]  /*66c60*/  ISETP.LT.AND P2, PT, R170, R179, !P0 ;  /* 0x000000b3aa00720c */ /* 0x010fe20004741270 */
[----:B------:R3:W-:Y:S01]  /*66c70*/  @P6 STG.E.U16 desc[UR4][R6.64], R186 ;  /* 0x000000ba06006986 */ /* 0x0007e2000c101504 */
[----:B------:R-:W-:-:S05]  /*66c80*/  LEA.HI.X.SX32 R169, R5, R4, 0x1, P4 ;  /* 0x0000000405a97211 */ /* 0x000fca00020f0eff */
[----:B------:R-:W4:Y:S01]  /*66c90*/  LDC R177, c[0x0][0x22c] ;  /* 0x00008b00ffb17b82 */ /* 0x000f220000000800 */
[----:B0-----:R-:W-:Y:S02]  /*66ca0*/  IMAD.IADD R161, R5, 0x1, R178 ;  /* 0x0000000105a17824 */ /* 0x001fe400078e02b2 */
[----:B------:R-:W-:-:S03]  /*66cb0*/  VIADD R178, R3, 0x5b ;  /* 0x0000005b03b27836 */ /* 0x000fc60000000000 */
[----:B------:R-:W-:Y:S01]  /*66cc0*/  LEA R160, P3, R161, R2, 0x1 ;  /* 0x00000002a1a07211 */ /* 0x000fe200078608ff */
[----:B------:R-:W-:Y:S01]  /*66cd0*/  @P2 STG.E.U16 desc[UR4][R168.64], R152 ;  /* 0x00000098a8002986 */ /* 0x000fe2000c101504 */
[----:B------:R-:W0:Y:S01]  /*66ce0*/  LDC R171, c[0x0][0x22c] ;  /* 0x00008b00ffab7b82 */ /* 0x000e220000000800 */
[----:B-1----:R-:W-:Y:S01]  /*66cf0*/  ISETP.LT.AND P5, PT, R185, R184, !P0 ;  /* 0x000000b8b900720c */ /* 0x002fe200047a1270 */
[----:B------:R-:W-:Y:S01]  /*66d00*/  VIADD R184, R3, 0x5c ;  /* 0x0000005c03b87836 */ /* 0x000fe20000000000 */
[----:B---3--:R-:W-:-:S05]  /*66d10*/  PRMT R7, R152, 0x7632, R7 ;  /* 0x0000763298077816 */ /* 0x008fca0000000007 */
[----:B------:R-:W1:Y:S01]  /*66d20*/  LDC R0, c[0x0][0x248] ;  /* 0x00009200ff007b82 */ /* 0x000e620000000800 */
[C---:B--2---:R-:W-:Y:S01]  /*66d30*/  IMAD.IADD R5, R161.reuse, 0x1, R162 ;  /* 0x00000001a1057824 */ /* 0x044fe200078e02a2 */
[----:B------:R-:W-:Y:S01]  /*66d40*/  LEA.HI.X.SX32 R161, R161, R4, 0x1, P3 ;  /* 0x00000004a1a17211 */ /* 0x000fe200018f0eff */
[----:B------:R-:W-:-:S03]  /*66d50*/  VIADD R162, R3, 0x5a ;  /* 0x0000005a03a27836 */ /* 0x000fc60000000000 */
[----:B------:R-:W-:Y:S01]  /*66d60*/  LEA R6, P6, R5, R2, 0x1 ;  /* 0x0000000205067211 */ /* 0x000fe200078c08ff */
[----:B------:R2:W-:Y:S01]  /*66d70*/  @P5 STG.E.U16 desc[UR4][R160.64], R7 ;  /* 0x00000007a0005986 */ /* 0x0005e2000c101504 */
[----:B------:R-:W3:Y:S01]  /*66d80*/  LDC R170, c[0x0][0x248] ;  /* 0x00009200ffaa7b82 */ /* 0x000ee20000000800 */
[----:B----4-:R-:W-:-:S07]  /*66d90*/  ISETP.LT.AND P3, PT, R178, R177, !P0 ;  /* 0x000000b1b200720c */ /* 0x010fce0004761270 */
[----:B------:R-:W4:Y:S01]  /*66da0*/  LDC R179, c[0x0][0x22c] ;  /* 0x00008b00ffb37b82 */ /* 0x000f220000000800 */
[----:B0-----:R-:W-:Y:S02]  /*66db0*/  ISETP.LT.AND P2, PT, R184, R171, !P0 ;  /* 0x000000abb800720c */ /* 0x001fe40004741270 */
[----:B--2---:R-:W-:Y:S02]  /*66dc0*/  LEA.HI.X.SX32 R7, R5, R4, 0x1, P6 ;  /* 0x0000000405077211 */ /* 0x004fe400030f0eff */
[----:B------:R-:W-:-:S03]  /*66dd0*/  PRMT R184, R153, 0x7632, R184 ;  /* 0x0000763299b87816 */ /* 0x000fc600000000b8 */
[----:B------:R-:W0:Y:S01]  /*66de0*/  LDC R176, c[0x0][0x248] ;  /* 0x00009200ffb07b82 */ /* 0x000e220000000800 */
[----:B-1----:R-:W-:Y:S02]  /*66df0*/  IMAD.IADD R163, R5, 0x1, R0 ;  /* 0x0000000105a37824 */ /* 0x002fe400078e0200 */
[----:B------:R-:W-:-:S03]  /*66e00*/  VIADD R5, R3, 0x5d ;  /* 0x0000005d03057836 */ /* 0x000fc60000000000 */
[C---:B------:R-:W-:Y:S02]  /*66e10*/  LEA R160, P5, R163.reuse, R2, 0x1 ;  /* 0x00000002a3a07211 */ /* 0x040fe400078a08ff */
[----:B------:R-:W1:Y:S01]  /*66e20*/  LDC R178, c[0x0][0x22c] ;  /* 0x00008b00ffb27b82 */ /* 0x000e620000000800 */
[C---:B---3--:R-:W-:Y:S01]  /*66e30*/  IMAD.IADD R169, R163.reuse, 0x1, R170 ;  /* 0x00000001a3a97824 */ /* 0x048fe200078e02aa */
[----:B------:R-:W-:-:S06]  /*66e40*/  LEA.HI.X.SX32 R161, R163, R4, 0x1, P5 ;  /* 0x00000004a3a17211 */ /* 0x000fcc00028f0eff */
[----:B------:R-:W2:Y:S01]  /*66e50*/  LDC R171, c[0x0][0x22c] ;  /* 0x00008b00ffab7b82 */ /* 0x000ea20000000800 */
[----:B----4-:R-:W-:Y:S01]  /*66e60*/  ISETP.LT.AND P4, PT, R162, R179, !P0 ;  /* 0x000000b3a200720c */ /* 0x010fe20004781270 */
[----:B------:R-:W-:Y:S01]  /*66e70*/  VIADD R179, R3, 0x5f ;  /* 0x0000005f03b37836 */ /* 0x000fe20000000000 */
[----:B------:R-:W-:-:S04]  /*66e80*/  LEA R162, P6, R169, R2, 0x1 ;  /* 0x00000002a9a27211 */ /* 0x000fc800078c08ff */
[C---:B------:R-:W-:Y:S01]  /*66e90*/  LEA.HI.X.SX32 R163, R169.reuse, R4, 0x1, P6 ;  /* 0x00000004a9a37211 */ /* 0x040fe200030f0eff */
[----:B------:R-:W3:Y:S01]  /*66ea0*/  LDC R0, c[0x0][0x248] ;  /* 0x00009200ff007b82 */ /* 0x000ee20000000800 */
[----:B0-----:R-:W-:Y:S02]  /*66eb0*/  IMAD.IADD R169, R169, 0x1, R176 ;  /* 0x00000001a9a97824 */ /* 0x001fe400078e02b0 */
[----:B------:R-:W-:-:S03]  /*66ec0*/  VIADD R176, R3, 0x5e ;  /* 0x0000005e03b07836 */ /* 0x000fc60000000000 */
[----:B------:R0:W-:Y:S02]  /*66ed0*/  @P4 STG.E.U16 desc[UR4][R6.64], R153 ;  /* 0x0000009906004986 */ /* 0x0001e4000c101504 */
[----:B------:R-:W4:Y:S01]  /*66ee0*/  LDC R152, c[0x0][0x22c] ;  /* 0x00008b00ff987b82 */ /* 0x000f220000000800 */
[----:B-1----:R-:W-:Y:S01]  /*66ef0*/  ISETP.LT.AND P5, PT, R5, R178, !P0 ;  /* 0x000000b20500720c */ /* 0x002fe200047a1270 */
[----:B------:R1:W-:Y:S04]  /*66f00*/  @P3 STG.E.U16 desc[UR4][R160.64], R184 ;  /* 0x000000b8a0003986 */ /* 0x0003e8000c101504 */
[----:B------:R3:W-:Y:S02]  /*66f10*/  @P2 STG.E.U16 desc[UR4][R162.64], R154 ;  /* 0x0000009aa2002986 */ /* 0x0007e4000c101504 */
[----:B------:R-:W4:Y:S01]  /*66f20*/  LDC R168, c[0x0][0x248] ;  /* 0x00009200ffa87b82 */ /* 0x000f220000000800 */
[----:B--2---:R-:W-:-:S02]  /*66f30*/  ISETP.LT.AND P3, PT, R176, R171, !P0 ;  /* 0x000000abb000720c */ /* 0x004fc40004761270 */
[----:B0-----:R-:W-:Y:S02]  /*66f40*/  LEA R6, P4, R169, R2, 0x1 ;  /* 0x00000002a9067211 */ /* 0x001fe400078808ff */
[----:B-1----:R-:W-:Y:S01]  /*66f50*/  PRMT R161, R154, 0x7632, R161 ;  /* 0x000076329aa17816 */ /* 0x002fe200000000a1 */
[----:B------:R-:W-:Y:S02]  /*66f60*/  VIADD R184, R3, 0x67 ;  /* 0x0000006703b87836 */ /* 0x000fe40000000000 */
[----:B------:R-:W0:Y:S01]  /*66f70*/  LDC R177, c[0x0][0x22c] ;  /* 0x00008b00ffb17b82 */ /* 0x000e220000000800 */
[C---:B---3--:R-:W-:Y:S01]  /*66f80*/  IMAD.IADD R5, R169.reuse, 0x1, R0 ;  /* 0x00000001a9057824 */ /* 0x048fe200078e0200 */
[----:B------:R-:W-:Y:S01]  /*66f90*/  LEA.HI.X.SX32 R7, R169, R4, 0x1, P4 ;  /* 0x00000004a9077211 */ /* 0x000fe200020f0eff */
[----:B------:R-:W-:-:S04]  /*66fa0*/  VIADD R162, R3, 0x60 ;  /* 0x0000006003a27836 */ /* 0x000fc80000000000 */
[----:B------:R1:W-:Y:S01]  /*66fb0*/  @P5 STG.E.U16 desc[UR4][R6.64], R161 ;  /* 0x000000a106005986 */ /* 0x0003e2000c101504 */
[----:B------:R-:W2:Y:S01]  /*66fc0*/  LDC R170, c[0x0][0x248] ;  /* 0x00009200ffaa7b82 */ /* 0x000ea20000000800 */
[----:B----4-:R-:W-:Y:S01]  /*66fd0*/  ISETP.LT.AND P2, PT, R179, R152, !P0 ;  /* 0x00000098b300720c */ /* 0x010fe20004741270 */
[----:B------:R-:W-:Y:S01]  /*66fe0*/  VIADD R179, R3, 0x68 ;  /* 0x0000006803b37836 */ /* 0x000fe20000000000 */
[----:B------:R-:W-:-:S04]  /*66ff0*/  LEA R152, P4, R5, R2, 0x1 ;  /* 0x0000000205987211 */ /* 0x000fc800078808ff */
[C---:B------:R-:W-:Y:S01]  /*67000*/  LEA.HI.X.SX32 R153, R5.reuse, R4, 0x1, P4 ;  /* 0x0000000405997211 */ /* 0x040fe200020f0eff */
[----:B------:R-:W3:Y:S01]  /*67010*/  LDC R176, c[0x0][0x22c] ;  /* 0x00008b00ffb07b82 */ /* 0x000ee20000000800 */
[----:B------:R-:W-:Y:S01]  /*67020*/  IMAD.IADD R163, R5, 0x1, R168 ;  /* 0x0000000105a37824 */ /* 0x000fe200078e02a8 */
[----:B-1----:R-:W-:Y:S02]  /*67030*/  PRMT R7, R155, 0x7632, R7 ;  /* 0x000076329b077816 */ /* 0x002fe40000000007 */
[----:B------:R-:W-:Y:S01]  /*67040*/  @P3 STG.E.U16 desc[UR4][R152.64], R155 ;  /* 0x0000009b98003986 */ /* 0x000fe2000c101504 */
[----:B------:R-:W-:Y:S01]  /*67050*/  VIADD R5, R3, 0x61 ;  /* 0x0000006103057836 */ /* 0x000fe20000000000 */
[----:B------:R-:W-:Y:S01]  /*67060*/  LEA R160, P4, R163, R2, 0x1 ;  /* 0x00000002a3a07211 */ /* 0x000fe200078808ff */
[----:B------:R-:W-:Y:S01]  /*67070*/  VIADD R168, R3, 0x62 ;  /* 0x0000006203a87836 */ /* 0x000fe20000000000 */
[----:B------:R-:W1:Y:S01]  /*67080*/  LDC R0, c[0x0][0x248] ;  /* 0x00009200ff007b82 */ /* 0x000e620000000800 */
[----:B0-----:R-:W-:-:S02]  /*67090*/  ISETP.LT.AND P3, PT, R162, R177, !P0 ;  /* 0x000000b1a200720c */ /* 0x001fc40004761270 */
[----:B------:R-:W-:-:S05]  /*670a0*/  LEA.HI.X.SX32 R161, R163, R4, 0x1, P4 ;  /* 0x00000004a3a17211 */ /* 0x000fca00020f0eff */
[----:B------:R-:W0:Y:S01]  /*670b0*/  LDC R154, c[0x0][0x248] ;  /* 0x00009200ff9a7b82 */ /* 0x000e220000000800 */
[----:B--2---:R-:W-:Y:S01]  /*670c0*/  IMAD.IADD R163, R163, 0x1, R170 ;  /* 0x00000001a3a37824 */ /* 0x004fe200078e02aa */
[----:B------:R2:W-:Y:S04]  /*670d0*/  @P2 STG.E.U16 desc[UR4][R160.64], R7 ;  /* 0x00000007a0002986 */ /* 0x0005e8000c101504 */
[----:B------:R-:W-:Y:S02]  /*670e0*/  LEA R6, P4, R163, R2, 0x1 ;  /* 0x00000002a3067211 */ /* 0x000fe400078808ff */
[----:B------:R-:W4:Y:S01]  /*670f0*/  LDC R162, c[0x0][0x248] ;  /* 0x00009200ffa27b82 */ /* 0x000f220000000800 */
[----:B---3--:R-:W-:Y:S01]  /*67100*/  ISETP.LT.AND P2, PT, R5, R176, !P0 ;  /* 0x000000b00500720c */ /* 0x008fe20004741270 */
[----:B------:R-:W-:Y:S01]  /*67110*/  VIADD R176, R3, 0x64 ;  /* 0x0000006403b07836 */ /* 0x000fe20000000000 */
[----:B--2---:R-:W-:-:S05]  /*67120*/  LEA.HI.X.SX32 R7, R163, R4, 0x1, P4 ;  /* 0x00000004a3077211 */ /* 0x004fca00020f0eff */
[----:B------:R-:W2:Y:S01]  /*67130*/  LDC R171, c[0x0][0x22c] ;  /* 0x00008b00ffab7b82 */ /* 0x000ea20000000800 */
[----:B-1----:R-:W-:Y:S01]  /*67140*/  IMAD.IADD R5, R163, 0x1, R0 ;  /* 0x00000001a3057824 */ /* 0x002fe200078e0200 */
[----:B------:R1:W-:Y:S04]  /*67150*/  @P3 STG.E.U16 desc[UR4][R6.64], R144 ;  /* 0x0000009006003986 */ /* 0x0003e8000c101504 */
[C---:B------:R-:W-:Y:S02]  /*67160*/  LEA R152, P4, R5.reuse, R2, 0x1 ;  /* 0x0000000205987211 */ /* 0x040fe400078808ff */
[----:B------:R-:W3:Y:S01]  /*67170*/  LDC R170, c[0x0][0x22c] ;  /* 0x00008b00ffaa7b82 */ /* 0x000ee20000000800 */
[C---:B0-----:R-:W-:Y:S01]  /*67180*/  IMAD.IADD R161, R5.reuse, 0x1, R154 ;  /* 0x0000000105a17824 */ /* 0x041fe200078e029a */
[----:B------:R-:W-:Y:S01]  /*67190*/  LEA.HI.X.SX32 R153, R5, R4, 0x1, P4 ;  /* 0x0000000405997211 */ /* 0x000fe200020f0eff */
[----:B------:R-:W-:-:S03]  /*671a0*/  VIADD R5, R3, 0x63 ;  /* 0x0000006303057836 */ /* 0x000fc60000000000 */
[C---:B------:R-:W-:Y:S02]  /*671b0*/  LEA R154, P3, R161.reuse, R2, 0x1 ;  /* 0x00000002a19a7211 */ /* 0x040fe400078608ff */
[----:B------:R-:W0:Y:S01]  /*671c0*/  LDC R0, c[0x0][0x248] ;  /* 0x00009200ff007b82 */ /* 0x000e220000000800 */
[----:B-1----:R-:W-:Y:S02]  /*671d0*/  PRMT R7, R144, 0x7632, R7 ;  /* 0x0000763290077816 */ /* 0x002fe40000000007 */
[C---:B------:R-:W-:Y:S01]  /*671e0*/  LEA.HI.X.SX32 R155, R161.reuse, R4, 0x1, P3 ;  /* 0x00000004a19b7211 */ /* 0x040fe200018f0eff */
[----:B----4-:R-:W-:Y:S02]  /*671f0*/  IMAD.IADD R161, R161, 0x1, R162 ;  /* 0x00000001a1a17824 */ /* 0x010fe400078e02a2 */
[----:B------:R1:W-:Y:S02]  /*67200*/  @P2 STG.E.U16 desc[UR4][R152.64], R7 ;  /* 0x0000000798002986 */ /* 0x0003e4000c101504 */
[----:B------:R-:W4:Y:S01]  /*67210*/  LDC R160, c[0x0][0x248] ;  /* 0x00009200ffa07b82 */ /* 0x000f220000000800 */
[----:B--2---:R-:W-:Y:S01]  /*67220*/  ISETP.LT.AND P5, PT, R168, R171, !P0 ;  /* 0x000000aba800720c */ /* 0x004fe200047a1270 */
[----:B------:R-:W-:Y:S01]  /*67230*/  VIADD R171, R3, 0x65 ;  /* 0x0000006503ab7836 */ /* 0x000fe20000000000 */
[----:B------:R-:W-:-:S05]  /*67240*/  LEA R6, P2, R161, R2, 0x1 ;  /* 0x00000002a1067211 */ /* 0x000fca00078408ff */
[----:B------:R-:W2:Y:S01]  /*67250*/  LDC R169, c[0x0][0x22c] ;  /* 0x00008b00ffa97b82 */ /* 0x000ea20000000800 */
[----:B---3--:R-:W-:Y:S02]  /*67260*/  ISETP.LT.AND P3, PT, R5, R170, !P0 ;  /* 0x000000aa0500720c */ /* 0x008fe40004761270 */
[----:B-1----:R-:W-:Y:S02]  /*67270*/  LEA.HI.X.SX32 R7, R161, R4, 0x1, P2 ;  /* 0x00000004a1077211 */ /* 0x002fe400010f0eff */
[----:B------:R-:W-:Y:S01]  /*67280*/  PRMT R170, R145, 0x7632, R170 ;  /* 0x0000763291aa7816 */ /* 0x000fe200000000aa */
[----:B------:R-:W-:Y:S02]  /*67290*/  @P5 STG.E.U16 desc[UR4][R154.64], R145 ;  /* 0x000000919a005986 */ /* 0x000fe4000c101504 */
[----:B------:R-:W1:Y:S01]  /*672a0*/  LDC R162, c[0x0][0x248] ;  /* 0x00009200ffa27b82 */ /* 0x000e620000000800 */
[----:B0-----:R-:W-:-:S05]  /*672b0*/  IMAD.IADD R5, R161, 0x1, R0 ;  /* 0x00000001a1057824 */ /* 0x001fca00078e0200 */
[C---:B------:R-:W-:Y:S01]  /*672c0*/  LEA R152, P2, R5.reuse, R2, 0x1 ;  /* 0x0000000205987211 */ /* 0x040fe200078408ff */
[----:B------:R0:W-:Y:S01]  /*672d0*/  @P3 STG.E.U16 desc[UR4][R6.64], R170 ;  /* 0x000000aa06003986 */ /* 0x0001e2000c101504 */
[----:B------:R-:W3:Y:S02]  /*672e0*/  LDC R168, c[0x0][0x22c] ;  /* 0x00008b00ffa87b82 */ /* 0x000ee40000000800 */
[C---:B------:R-:W-:Y:S01]  /*672f0*/  LEA.HI.X.SX32 R153, R5.reuse, R4, 0x1, P2 ;  /* 0x0000000405997211 */ /* 0x040fe200010f0eff */
[----:B----4-:R-:W-:-:S05]  /*67300*/  IMAD.IADD R5, R5, 0x1, R160 ;  /* 0x0000000105057824 */ /* 0x010fca00078e02a0 */
[----:B------:R-:W4:Y:S01]  /*67310*/  LDC R0, c[0x0][0x248] ;  /* 0x00009200ff007b82 */ /* 0x000f220000000800 */
[----:B--2---:R-:W-:Y:S01]  /*67320*/  ISETP.LT.AND P4, PT, R176, R169, !P0 ;  /* 0x000000a9b000720c */ /* 0x004fe20004781270 */
[----:B------:R-:W-:Y:S01]  /*67330*/  VIADD R176, R3, 0x6c ;  /* 0x0000006c03b07836 */ /* 0x000fe20000000000 */
[----:B------:R-:W-:Y:S01]  /*67340*/  LEA R144, P2, R5, R2, 0x1 ;  /* 0x0000000205907211 */ /* 0x000fe200078408ff */
[C---:B0-----:R-:W-:Y:S01]  /*67350*/  VIADD R170, R3.reuse, 0x6b ;  /* 0x0000006b03aa7836 */ /* 0x041fe20000000000 */
[----:B------:R-:W-:Y:S01]  /*67360*/  PRMT R7, R146, 0x7632, R7 ;  /* 0x0000763292077816 */ /* 0x000fe20000000007 */
[----:B------:R-:W-:Y:S01]  /*67370*/  VIADD R6, R3, 0x66 ;  /* 0x0000006603067836 */ /* 0x000fe20000000000 */
[C---:B------:R-:W-:Y:S01]  /*67380*/  LEA.HI.X.SX32 R145, R5.reuse, R4, 0x1, P2 ;  /* 0x0000000405917211 */ /* 0x040fe200010f0eff */
[----:B------:R-:W0:Y:S01]  /*67390*/  LDC R154, c[0x0][0x248] ;  /* 0x00009200ff9a7b82 */ /* 0x000e220000000800 */
[----:B-1----:R-:W-:-:S05]  /*673a0*/  IMAD.IADD R155, R5, 0x1, R162 ;  /* 0x00000001059b7824 */ /* 0x002fca00078e02a2 */
[----:B------:R0:W-:Y:S02]  /*673b0*/  @P4 STG.E.U16 desc[UR4][R152.64], R146 ;  /* 0x0000009298004986 */ /* 0x0001e4000c101504 */
[----:B------:R-:W1:Y:S01]  /*673c0*/  LDC R161, c[0x0][0x22c] ;  /* 0x00008b00ffa17b82 */ /* 0x000e620000000800 */
[----:B---3--:R-:W-:-:S07]  /*673d0*/  ISETP.LT.AND P3, PT, R171, R168, !P0 ;  /* 0x000000a8ab00720c */ /* 0x008fce0004761270 */
[----:B------:R-:W2:Y:S01]  /*673e0*/  LDC R160, c[0x0][0x248] ;  /* 0x00009200ffa07b82 */ /* 0x000ea20000000800 */
[----:B----4-:R-:W-:-:S05]  /*673f0*/  IMAD.IADD R5, R155, 0x1, R0 ;  /* 0x000000019b057824 */ /* 0x010fca00078e0200 */
[----:B------:R3:W-:Y:S02]  /*67400*/  @P3 STG.E.U16 desc[UR4][R144.64], R7 ;  /* 0x0000000790003986 */ /* 0x0007e4000c101504 */
[----:B------:R-:W4:Y:S01]  /*67410*/  LDC R169, c[0x0][0x22c] ;  /* 0x00008b00ffa97b82 */ /* 0x000f220000000800 */
[----:B0-----:R-:W-:-:S07]  /*67420*/  IMAD.IADD R153, R5, 0x1, R154 ;  /* 0x0000000105997824 */ /* 0x001fce00078e029a */
[----:B------:R-:W0:Y:S01]  /*67430*/  LDC R163, c[0x0][0x22c] ;  /* 0x00008b00ffa37b82 */ /* 0x000e220000000800 */
[----:B-1----:R-:W-:Y:S02]  /*67440*/  ISETP.LT.AND P4, PT, R170, R161, !P0 ;  /* 0x000000a1aa00720c */ /* 0x002fe40004781270 */
[----:B---3--:R-:W-:-:S04]  /*67450*/  LEA R144, P6, R5, R2, 0x1 ;  /* 0x0000000205907211 */ /* 0x008fc800078c08ff */
[----:B------:R-:W-:Y:S01]  /*67460*/  LEA.HI.X.SX32 R145, R5, R4, 0x1, P6 ;  /* 0x0000000405917211 */ /* 0x000fe200030f0eff */
[----:B------:R-:W1:Y:S01]  /*67470*/  LDC R162, c[0x0][0x248] ;  /* 0x00009200ffa27b82 */ /* 0x000e620000000800 */
[----:B--2---:R-:W-:-:S05]  /*67480*/  IMAD.IADD R161, R153, 0x1, R160 ;  /* 0x0000000199a17824 */ /* 0x004fca00078e02a0 */
[-C--:B------:R-:W-:Y:S02]  /*67490*/  LEA R154, P6, R161, R2.reuse, 0x1 ;  /* 0x00000002a19a7211 */ /* 0x080fe400078c08ff */
[----:B------:R-:W2:Y:S01]  /*674a0*/  LDC R168, c[0x0][0x248] ;  /* 0x00009200ffa87b82 */ /* 0x000ea20000000800 */
[----:B----4-:R-:W-:Y:S02]  /*674b0*/  ISETP.LT.AND P5, PT, R6, R169, !P0 ;  /* 0x000000a90600720c */ /* 0x010fe400047a1270 */
[----:B------:R-:W-:-:S04]  /*674c0*/  LEA R6, P2, R155, R2, 0x1 ;  /* 0x000000029b067211 */ /* 0x000fc800078408ff */
[----:B------:R-:W-:Y:S01]  /*674d0*/  LEA.HI.X.SX32 R7, R155, R4, 0x1, P2 ;  /* 0x000000049b077211 */ /* 0x000fe200010f0eff */
[----:B------:R-:W3:Y:S01]  /*674e0*/  LDC R146, c[0x0][0x248] ;  /* 0x00009200ff927b82 */ /* 0x000ee20000000800 */
[----:B0-----:R-:W-:Y:S02]  /*674f0*/  ISETP.LT.AND P3, PT, R176, R163, !P0 ;  /* 0x000000a3b000720c */ /* 0x001fe40004761270 */
[----:B------:R-:W-:Y:S02]  /*67500*/  LEA R152, P2, R153, R2, 0x1 ;  /* 0x0000000299987211 */ /* 0x000fe400078408ff */
[-C--:B------:R-:W-:Y:S01]  /*67510*/  LEA.HI.X.SX32 R155, R161, R4.reuse, 0x1, P6 ;  /* 0x00000004a19b7211 */ /* 0x080fe200030f0eff */
[----:B------:R0:W-:Y:S01]  /*67520*/  @P5 STG.E.U16 desc[UR4][R6.64], R147 ;  /* 0x0000009306005986 */ /* 0x0001e2000c101504 */
[----:B------:R-:W-:Y:S01]  /*67530*/  LEA.HI.X.SX32 R153, R153, R4, 0x1, P2 ;  /* 0x0000000499997211 */ /* 0x000fe200010f0eff */
[----:B------:R-:W4:Y:S01]  /*67540*/  LDC R0, c[0x0][0x248] ;  /* 0x00009200ff007b82 */ /* 0x000f220000000800 */
[----:B-1----:R-:W-:-:S05]  /*67550*/  IMAD.IADD R163, R161, 0x1, R162 ;  /* 0x00000001a1a37824 */ /* 0x002fca00078e02a2 */
[C---:B------:R-:W-:Y:S02]  /*67560*/  LEA R160, P2, R163.reuse, R2, 0x1 ;  /* 0x00000002a3a07211 */ /* 0x040fe400078408ff */
[----:B------:R-:W1:Y:S01]  /*67570*/  LDC R171, c[0x0][0x22c] ;  /* 0x00008b00ffab7b82 */ /* 0x000e620000000800 */
[C---:B--2---:R-:W-:Y:S01]  /*67580*/  IMAD.IADD R5, R163.reuse, 0x1, R168 ;  /* 0x00000001a3057824 */ /* 0x044fe200078e02a8 */
[----:B------:R-:W-:Y:S01]  /*67590*/  LEA.HI.X.SX32 R161, R163, R4, 0x1, P2 ;  /* 0x00000004a3a17211 */ /* 0x000fe200010f0eff */
[----:B0-----:R-:W-:Y:S01]  /*675a0*/  VIADD R6, R3, 0x6d ;  /* 0x0000006d03067836 */ /* 0x001fe20000000000 */
[----:B------:R-:W-:Y:S02]  /*675b0*/  PRMT R7, R136, 0x7632, R7 ;  /* 0x0000763288077816 */ /* 0x000fe40000000007 */
[C---:B------:R-:W-:Y:S02]  /*675c0*/  LEA R162, P6, R5.reuse, R2, 0x1 ;  /* 0x0000000205a27211 */ /* 0x040fe400078c08ff */
[----:B------:R-:W0:Y:S01]  /*675d0*/  LDC R177, c[0x0][0x22c] ;  /* 0x00008b00ffb17b82 */ /* 0x000e220000000800 */
[C---:B---3--:R-:W-:Y:S01]  /*675e0*/  IMAD.IADD R169, R5.reuse, 0x1, R146 ;  /* 0x0000000105a97824 */ /* 0x048fe200078e0292 */
[----:B------:R-:W-:-:S04]  /*675f0*/  LEA.HI.X.SX32 R163, R5, R4, 0x1, P6 ;  /* 0x0000000405a37211 */ /* 0x000fc800030f0eff */
[C---:B------:R-:W-:Y:S02]  /*67600*/  LEA R168, P6, R169.reuse, R2, 0x1 ;  /* 0x00000002a9a87211 */ /* 0x040fe400078c08ff */
[----:B------:R-:W2:Y:S01]  /*67610*/  LDC R178, c[0x0][0x22c] ;  /* 0x00008b00ffb27b82 */ /* 0x000ea20000000800 */
[C---:B----4-:R-:W-:Y:S01]  /*67620*/  IMAD.IADD R5, R169.reuse, 0x1, R0 ;  /* 0x00000001a9057824 */ /* 0x050fe200078e0200 */
[----:B------:R-:W-:Y:S01]  /*67630*/  LEA.HI.X.SX32 R169, R169, R4, 0x1, P6 ;  /* 0x00000004a9a97211 */ /* 0x000fe200030f0eff */
[----:B------:R-:W-:-:S05]  /*67640*/  VIADD R0, R3, 0x69 ;  /* 0x0000006903007836 */ /* 0x000fca0000000000 */
[----:B------:R-:W3:Y:S01]  /*67650*/  LDC R176, c[0x0][0x22c] ;  /* 0x00008b00ffb07b82 */ /* 0x000ee20000000800 */
[----:B-1----:R-:W-:-:S07]  /*67660*/  ISETP.LT.AND P2, PT, R184, R171, !P0 ;  /* 0x000000abb800720c */ /* 0x002fce0004741270 */
[----:B------:R-:W1:Y:S01]  /*67670*/  LDC R170, c[0x0][0x22c] ;  /* 0x00008b00ffaa7b82 */ /* 0x000e620000000800 */
[----:B0-----:R-:W-:Y:S01]  /*67680*/  ISETP.LT.AND P5, PT, R0, R177, !P0 ;  /* 0x000000b10000720c */ /* 0x001fe200047a1270 */
[----:B------:R-:W-:-:S06]  /*67690*/  VIADD R177, R3, 0x6a ;  /* 0x0000006a03b17836 */ /* 0x000fcc0000000000 */
[----:B------:R-:W0:Y:S01]  /*676a0*/  LDC R0, c[0x0][0x248] ;  /* 0x00009200ff007b82 */ /* 0x000e220000000800 */
[----:B--2---:R-:W-:Y:S02]  /*676b0*/  ISETP.LT.AND P6, PT, R179, R178, !P0 ;  /* 0x000000b2b300720c */ /* 0x004fe400047c1270 */
[----:B------:R-:W-:Y:S02]  /*676c0*/  PRMT R178, R147, 0x7632, R178 ;  /* 0x0000763293b27816 */ /* 0x000fe400000000b2 */
[----:B------:R-:W-:-:S03]  /*676d0*/  PRMT R147, R137, 0x7632, R147 ;  /* 0x0000763289937816 */ /* 0x000fc60000000093 */
[----:B------:R-:W2:Y:S01]  /*676e0*/  LDC R171, c[0x0][0x22c] ;  /* 0x00008b00ffab7b82 */ /* 0x000ea20000000800 */
[----:B------:R0:W-:Y:S01]  /*676f0*/  @P2 STG.E.U16 desc[UR4][R144.64], R178 ;  /* 0x000000b290002986 */ /* 0x0001e2000c101504 */
[----:B---3--:R-:W-:Y:S01]  /*67700*/  ISETP.LT.AND P2, PT, R177, R176, !P0 ;  /* 0x000000b0b100720c */ /* 0x008fe20004741270 */
[----:B------:R-:W-:-:S03]  /*67710*/  VIADD R177, R3, 0x6e ;  /* 0x0000006e03b17836 */ /* 0x000fc60000000000 */
[----:B------:R-:W-:Y:S02]  /*67720*/  @P6 STG.E.U16 desc[UR4][R152.64], R136 ;  /* 0x0000008898006986 */ /* 0x000fe4000c101504 */
[----:B------:R-:W3:Y:S01]  /*67730*/  LDC R146, c[0x0][0x248] ;  /* 0x00009200ff927b82 */ /* 0x000ee20000000800 */
[----:B-1----:R-:W-:Y:S01]  /*67740*/  ISETP.LT.AND P6, PT, R177, R170, !P0 ;  /* 0x000000aab100720c */ /* 0x002fe200047c1270 */
[----:B------:R1:W-:Y:S05]  /*67750*/  @P5 STG.E.U16 desc[UR4][R154.64], R7 ;  /* 0x000000079a005986 */ /* 0x0003ea000c101504 */
[----:B------:R4:W-:Y:S01]  /*67760*/  @P2 STG.E.U16 desc[UR4][R160.64], R137 ;  /* 0x00000089a0002986 */ /* 0x0009e2000c101504 */
[----:B------:R-:W3:Y:S01]  /*67770*/  LDC R170, c[0x0][0x248] ;  /* 0x00009200ffaa7b82 */ /* 0x000ee20000000800 */
[----:B0-----:R-:W-:-:S02]  /*67780*/  IMAD.IADD R145, R5, 0x1, R0 ;  /* 0x0000000105917824 */ /* 0x001fc400078e0200 */
[----:B------:R0:W-:Y:S01]  /*67790*/  @P4 STG.E.U16 desc[UR4][R162.64], R147 ;  /* 0x00000093a2004986 */ /* 0x0001e2000c101504 */
[----:B-1----:R-:W-:-:S03]  /*677a0*/  PRMT R155, R138, 0x7632, R155 ;  /* 0x000076328a9b7816 */ /* 0x002fc6000000009b */
[----:B------:R1:W-:Y:S01]  /*677b0*/  @P3 STG.E.U16 desc[UR4][R168.64], R138 ;  /* 0x0000008aa8003986 */ /* 0x0003e2000c101504 */
[----:B------:R-:W1:Y:S01]  /*677c0*/  LDC R152, c[0x0][0x22c] ;  /* 0x00008b00ff987b82 */ /* 0x000e620000000800 */
[----:B--2---:R-:W-:Y:S02]  /*677d0*/  ISETP.LT.AND P5, PT, R6, R171, !P0 ;  /* 0x000000ab0600720c */ /* 0x004fe400047a1270 */
[----:B------:R-:W-:Y:S01]  /*677e0*/  LEA R6, P2, R5, R2, 0x1 ;  /* 0x0000000205067211 */ /* 0x000fe200078408ff */
[----:B----4-:R-:W-:-:S03]  /*677f0*/  VIADD R160, R3, 0x75 ;  /* 0x0000007503a07836 */ /* 0x010fc60000000000 */
[----:B------:R-:W-:Y:S01]  /*67800*/  LEA.HI.X.SX32 R7, R5, R4, 0x1, P2 ;  /* 0x0000000405077211 */ /* 0x000fe200010f0eff */
[----:B------:R-:W2:Y:S01]  /*67810*/  LDC R0, c[0x0][0x248] ;  /* 0x00009200ff007b82 */ /* 0x000ea20000000800 */
[C---:B------:R-:W-:Y:S01]  /*67820*/  LEA R144, P2, R145.reuse, R2, 0x1 ;  /* 0x0000000291907211 */ /* 0x040fe200078408ff */
[----:B---3--:R-:W-:-:S03]  /*67830*/  IMAD.IADD R5, R145, 0x1, R146 ;  /* 0x0000000191057824 */ /* 0x008fc600078e0292 */
[----:B------:R-:W-:Y:S01]  /*67840*/  LEA.HI.X.SX32 R145, R145, R4, 0x1, P2 ;  /* 0x0000000491917211 */ /* 0x000fe200010f0eff */
[----:B------:R3:W-:Y:S01]  /*67850*/  @P5 STG.E.U16 desc[UR4][R6.64], R155 ;  /* 0x0000009b06005986 */ /* 0x0007e2000c101504 */
[C---:B------:R-:W-:Y:S01]  /*67860*/  LEA R136, P2, R5.reuse, R2, 0x1 ;  /* 0x0000000205887211 */ /* 0x040fe200078408ff */
[----:B------:R-:W4:Y:S01]  /*67870*/  LDC R153, c[0x0][0x22c] ;  /* 0x00008b00ff997b82 */ /* 0x000f220000000800 */
[C---:B0-----:R-:W-:Y:S01]  /*67880*/  IMAD.IADD R147, R5.reuse, 0x1, R170 ;  /* 0x0000000105937824 */ /* 0x041fe200078e02aa */
[----:B------:R-:W-:Y:S01]  /*67890*/  @P6 STG.E.U16 desc[UR4][R144.64], R139 ;  /* 0x0000008b90006986 */ /* 0x000fe2000c101504 */
[----:B------:R-:W-:Y:S01]  /*678a0*/  LEA.HI.X.SX32 R137, R5, R4, 0x1, P2 ;  /* 0x0000000405897211 */ /* 0x000fe200010f0eff */
[----:B------:R-:W-:-:S04]  /*678b0*/  VIADD R5, R3, 0x70 ;  /* 0x0000007003057836 */ /* 0x000fc80000000000 */
[----:B-1----:R-:W0:Y:S01]  /*678c0*/  LDC R138, c[0x0][0x248] ;  /* 0x00009200ff8a7b82 */ /* 0x002e220000000800 */
[----:B------:R-:W-:Y:S01]  /*678d0*/  ISETP.LT.AND P2, PT, R5, R152, !P0 ;  /* 0x000000980500720c */ /* 0x000fe20004741270 */
[----:B---3--:R-:W-:Y:S01]  /*678e0*/  VIADD R6, R3, 0x71 ;  /* 0x0000007103067836 */ /* 0x008fe20000000000 */
[----:B------:R-:W-:Y:S01]  /*678f0*/  PRMT R7, R139, 0x7632, R7 ;  /* 0x000076328b077816 */ /* 0x000fe20000000007 */
[----:B------:R-:W-:-:S04]  /*67900*/  VIADD R155, R3, 0x72 ;  /* 0x00000072039b7836 */ /* 0x000fc80000000000 */
[----:B------:R-:W1:Y:S01]  /*67910*/  LDC R146, c[0x0][0x248] ;  /* 0x00009200ff927b82 */ /* 0x000e620000000800 */
[C---:B--2---:R-:W-:Y:S01]  /*67920*/  IMAD.IADD R5, R147.reuse, 0x1, R0 ;  /* 0x0000000193057824 */ /* 0x044fe200078e0200 */
[----:B------:R2:W-:Y:S06]  /*67930*/  @P1 STG.E.U16 desc[UR4][R136.64], R7 ;  /* 0x0000000788001986 */ /* 0x0005ec000c101504 */
[----:B------:R-:W3:Y:S01]  /*67940*/  LDC R154, c[0x0][0x22c] ;  /* 0x00008b00ff9a7b82 */ /* 0x000ee20000000800 */
[----:B----4-:R-:W-:Y:S02]  /*67950*/  ISETP.LT.AND P3, PT, R6, R153, !P0 ;  /* 0x000000990600720c */ /* 0x010fe40004761270 */
[----:B------:R-:W-:-:S04]  /*67960*/  LEA R6, P1, R147, R2, 0x1 ;  /* 0x0000000293067211 */ /* 0x000fc800078208ff */
[----:B--2---:R-:W-:Y:S01]  /*67970*/  LEA.HI.X.SX32 R7, R147, R4, 0x1, P1 ;  /* 0x0000000493077211 */ /* 0x004fe200008f0eff */
[----:B------:R-:W2:Y:S01]  /*67980*/  LDC R145, c[0x0][0x22c] ;  /* 0x00008b00ff917b82 */ /* 0x000ea20000000800 */
[C---:B------:R-:W-:Y:S01]  /*67990*/  LEA R136, P1, R5.reuse, R2, 0x1 ;  /* 0x0000000205887211 */ /* 0x040fe200078208ff */
[C---:B0-----:R-:W-:Y:S02]  /*679a0*/  IMAD.IADD R139, R5.reuse, 0x1, R138 ;  /* 0x00000001058b7824 */ /* 0x041fe400078e028a */
[----:B------:R0:W-:Y:S01]  /*679b0*/  @P2 STG.E.U16 desc[UR4][R6.64], R128 ;  /* 0x0000008006002986 */ /* 0x0001e2000c101504 */
[----:B------:R-:W-:Y:S01]  /*679c0*/  LEA.HI.X.SX32 R137, R5, R4, 0x1, P1 ;  /* 0x0000000405897211 */ /* 0x000fe200008f0eff */
[----:B------:R-:W-:Y:S01]  /*679d0*/  VIADD R147, R3, 0x73 ;  /* 0x0000007303937836 */ /* 0x000fe20000000000 */
[C---:B------:R-:W-:Y:S01]  /*679e0*/  LEA R138, P1, R139.reuse, R2, 0x1 ;  /* 0x000000028b8a7211 */ /* 0x040fe200078208ff */
[----:B------:R-:W4:Y:S01]  /*679f0*/  LDC R0, c[0x0][0x248] ;  /* 0x00009200ff007b82 */ /* 0x000f220000000800 */
[----:B-1----:R-:W-:-:S02]  /*67a00*/  IMAD.IADD R5, R139, 0x1, R146 ;  /* 0x000000018b057824 */ /* 0x002fc400078e0292 */
[----:B------:R-:W-:-:S05]  /*67a10*/  LEA.HI.X.SX32 R139, R139, R4, 0x1, P1 ;  /* 0x000000048b8b7211 */ /* 0x000fca00008f0eff */
[----:B------:R-:W1:Y:S01]  /*67a20*/  LDC R152, c[0x0][0x22c] ;  /* 0x00008b00ff987b82 */ /* 0x000e620000000800 */
[----:B---3--:R-:W-:Y:S01]  /*67a30*/  ISETP.LT.AND P4, PT, R155, R154, !P0 ;  /* 0x0000009a9b00720c */ /* 0x008fe20004781270 */
[----:B------:R-:W-:Y:S01]  /*67a40*/  VIADD R154, R3, 0x74 ;  /* 0x00000074039a7836 */ /* 0x000fe20000000000 */
[----:B------:R-:W-:Y:S02]  /*67a50*/  PRMT R155, R128, 0x7632, R155 ;  /* 0x00007632809b7816 */ /* 0x000fe4000000009b */
[----:B0-----:R-:W-:-:S03]  /*67a60*/  LEA R6, P1, R5, R2, 0x1 ;  /* 0x0000000205067211 */ /* 0x001fc600078208ff */
[----:B------:R-:W0:Y:S01]  /*67a70*/  LDC R153, c[0x0][0x22c] ;  /* 0x00008b00ff997b82 */ /* 0x000e220000000800 */
[----:B--2---:R-:W-:Y:S01]  /*67a80*/  ISETP.LT.AND P5, PT, R160, R145, !P0 ;  /* 0x00000091a000720c */ /* 0x004fe200047a1270 */
[----:B------:R4:W-:Y:S01]  /*67a90*/  @P3 STG.E.U16 desc[UR4][R136.64], R155 ;  /* 0x0000009b88003986 */ /* 0x0009e2000c101504 */
[----:B------:R-:W-:-:S03]  /*67aa0*/  LEA.HI.X.SX32 R7, R5, R4, 0x1, P1 ;  /* 0x0000000405077211 */ /* 0x000fc600008f0eff */
[----:B------:R2:W-:Y:S02]  /*67ab0*/  @P4 STG.E.U16 desc[UR4][R138.64], R129 ;  /* 0x000000818a004986 */ /* 0x0005e4000c101504 */
[----:B------:R-:W3:Y:S01]  /*67ac0*/  LDC R144, c[0x0][0x248] ;  /* 0x00009200ff907b82 */ /* 0x000ee20000000800 */
[----:B----4-:R-:W-:-:S07]  /*67ad0*/  IMAD.IADD R137, R5, 0x1, R0 ;  /* 0x0000000105897824 */ /* 0x010fce00078e0200 */
[----:B------:R-:W2:Y:S01]  /*67ae0*/  LDC R146, c[0x0][0x248] ;  /* 0x00009200ff927b82 */ /* 0x000ea20000000800 */
[----:B-1----:R-:W-:Y:S02]  /*67af0*/  ISETP.LT.AND P3, PT, R147, R152, !P0 ;  /* 0x000000989300720c */ /* 0x002fe40004761270 */
[----:B------:R-:W-:-:S05]  /*67b00*/  LEA R136, P2, R137, R2, 0x1 ;  /* 0x0000000289887211 */ /* 0x000fca00078408ff */
[----:B------:R-:W1:Y:S01]  /*67b10*/  LDC R145, c[0x0][0x22c] ;  /* 0x00008b00ff917b82 */ /* 0x000e620000000800 */
[----:B0-----:R-:W-:Y:S01]  /*67b20*/  ISETP.LT.AND P4, PT, R154, R153, !P0 ;  /* 0x000000999a00720c */ /* 0x001fe20004781270 */
[----:B------:R-:W-:Y:S01]  /*67b30*/  VIADD R154, R3, 0x77 ;  /* 0x00000077039a7836 */ /* 0x000fe20000000000 */
[----:B------:R-:W-:-:S05]  /*67b40*/  PRMT R153, R129, 0x7632, R153 ;  /* 0x0000763281997816 */ /* 0x000fca0000000099 */
[----:B------:R-:W0:Y:S01]  /*67b50*/  LDC R0, c[0x0][0x248] ;  /* 0x00009200ff007b82 */ /* 0x000e220000000800 */
[C---:B---3--:R-:W-:Y:S01]  /*67b60*/  IMAD.IADD R5, R137.reuse, 0x1, R144 ;  /* 0x0000000189057824 */ /* 0x048fe200078e0290 */
[----:B------:R-:W-:Y:S01]  /*67b70*/  LEA.HI.X.SX32 R137, R137, R4, 0x1, P2 ;  /* 0x0000000489897211 */ /* 0x000fe200010f0eff */
[----:B------:R3:W-:Y:S03]  /*67b80*/  @P3 STG.E.U16 desc[UR4][R6.64], R153 ;  /* 0x0000009906003986 */ /* 0x0007e6000c101504 */
[C---:B------:R-:W-:Y:S01]  /*67b90*/  LEA R128, P1, R5.reuse, R2, 0x1 ;  /* 0x0000000205807211 */ /* 0x040fe200078208ff */
[----:B------:R4:W-:Y:S01]  /*67ba0*/  @P4 STG.E.U16 desc[UR4][R136.64], R130 ;  /* 0x0000008288004986 */ /* 0x0009e2000c101504 */
[----:B------:R-:W0:Y:S01]  /*67bb0*/  LDC R152, c[0x0][0x22c] ;  /* 0x00008b00ff987b82 */ /* 0x000e220000000800 */
[C---:B--2---:R-:W-:Y:S01]  /*67bc0*/  IMAD.IADD R139, R5.reuse, 0x1, R146 ;  /* 0x00000001058b7824 */ /* 0x044fe200078e0292 */
[----:B------:R-:W-:Y:S01]  /*67bd0*/  LEA.HI.X.SX32 R129, R5, R4, 0x1, P1 ;  /* 0x0000000405817211 */ /* 0x000fe200008f0eff */
[----:B------:R-:W-:-:S02]  /*67be0*/  VIADD R146, R3, 0x76 ;  /* 0x0000007603927836 */ /* 0x000fc40000000000 */
[----:B---3--:R-:W-:-:S03]  /*67bf0*/  VIADD R7, R3, 0x78 ;  /* 0x0000007803077836 */ /* 0x008fc60000000000 */
[----:B------:R-:W2:Y:S01]  /*67c00*/  LDC R147, c[0x0][0x22c] ;  /* 0x00008b00ff937b82 */ /* 0x000ea20000000800 */
[----:B-1----:R-:W-:Y:S02]  /*67c10*/  ISETP.LT.AND P2, PT, R146, R145, !P0 ;  /* 0x000000919200720c */ /* 0x002fe40004741270 */
[----:B----4-:R-:W-:Y:S02]  /*67c20*/  PRMT R137, R130, 0x7632, R137 ;  /* 0x0000763282897816 */ /* 0x010fe40000000089 */
[----:B------:R-:W-:-:S03]  /*67c30*/  LEA R6, P1, R139, R2, 0x1 ;  /* 0x000000028b067211 */ /* 0x000fc600078208ff */
[----:B------:R-:W1:Y:S01]  /*67c40*/  LDC R138, c[0x0][0x248] ;  /* 0x00009200ff8a7b82 */ /* 0x000e620000000800 */
[----:B0-----:R-:W-:Y:S01]  /*67c50*/  IMAD.IADD R5, R139, 0x1, R0 ;  /* 0x000000018b057824 */ /* 0x001fe200078e0200 */
[----:B------:R0:W-:Y:S06]  /*67c60*/  @P5 STG.E.U16 desc[UR4][R128.64], R137 ;  /* 0x0000008980005986 */ /* 0x0001ec000c101504 */
[----:B------:R-:W3:Y:S01]  /*67c70*/  LDC R144, c[0x0][0x248] ;  /* 0x00009200ff907b82 */ /* 0x000ee20000000800 */
[----:B------:R-:W-:Y:S02]  /*67c80*/  ISETP.LT.AND P4, PT, R7, R152, !P0 ;  /* 0x000000980700720c */ /* 0x000fe40004781270 */
[----:B------:R-:W-:-:S02]  /*67c90*/  LEA.HI.X.SX32 R7, R139, R4, 0x1, P1 ;  /* 0x000000048b077211 */ /* 0x000fc400008f0eff */
[----:B------:R-:W-:Y:S02]  /*67ca0*/  PRMT R152, R131, 0x7632, R152 ;  /* 0x0000763283987816 */ /* 0x000fe40000000098 */
[----:B0-----:R-:W-:Y:S01]  /*67cb0*/  LEA R128, P1, R5, R2, 0x1 ;  /* 0x0000000205807211 */ /* 0x001fe200078208ff */
[----:B------:R-:W0:Y:S01]  /*67cc0*/  LDC R146, c[0x0][0x22c] ;  /* 0x00008b00ff927b82 */ /* 0x000e220000000800 */
[----:B--2---:R-:W-:Y:S01]  /*67cd0*/  ISETP.LT.AND P3, PT, R154, R147, !P0 ;  /* 0x000000939a00720c */ /* 0x004fe20004761270 */
[----:B------:R-:W-:Y:S01]  /*67ce0*/  VIADD R147, R3, 0x7a ;  /* 0x0000007a03937836 */ /* 0x000fe20000000000 */
[C---:B------:R-:W-:Y:S01]  /*67cf0*/  LEA.HI.X.SX32 R129, R5.reuse, R4, 0x1, P1 ;  /* 0x0000000405817211 */ /* 0x040fe200008f0eff */
[----:B------:R2:W-:Y:S04]  /*67d00*/  @P2 STG.E.U16 desc[UR4][R6.64], R131 ;  /* 0x0000008306002986 */ /* 0x0005e8000c101504 */
[----:B------:R-:W4:Y:S01]  /*67d10*/  LDC R145, c[0x0][0x22c] ;  /* 0x00008b00ff917b82 */ /* 0x000f220000000800 */
[----:B-1----:R-:W-:-:S05]  /*67d20*/  IMAD.IADD R137, R5, 0x1, R138 ;  /* 0x0000000105897824 */ /* 0x002fca00078e028a */
[C---:B------:R-:W-:Y:S01]  /*67d30*/  LEA R136, P1, R137.reuse, R2, 0x1 ;  /* 0x0000000289887211 */ /* 0x040fe200078208ff */
[----:B------:R1:W-:Y:S01]  /*67d40*/  @P3 STG.E.U16 desc[UR4][R128.64], R152 ;  /* 0x0000009880003986 */ /* 0x0003e2000c101504 */
[----:B------:R-:W4:Y:S01]  /*67d50*/  LDC R0, c[0x0][0x248] ;  /* 0x00009200ff007b82 */ /* 0x000f220000000800 */
[C---:B---3--:R-:W-:Y:S01]  /*67d60*/  IMAD.IADD R5, R137.reuse, 0x1, R144 ;  /* 0x0000000189057824 */ /* 0x048fe200078e0290 */
[----:B------:R-:W-:Y:S01]  /*67d70*/  LEA.HI.X.SX32 R137, R137, R4, 0x1, P1 ;  /* 0x0000000489897211 */ /* 0x000fe200008f0eff */
[----:B------:R-:W-:-:S03]  /*67d80*/  VIADD R144, R3, 0x79 ;  /* 0x0000007903907836 */ /* 0x000fc60000000000 */
[----:B--2---:R-:W-:Y:S01]  /*67d90*/  LEA R6, P1, R5, R2, 0x1 ;  /* 0x0000000205067211 */ /* 0x004fe200078208ff */
[----:B------:R2:W-:Y:S01]  /*67da0*/  @P4 STG.E.U16 desc[UR4][R136.64], R120 ;  /* 0x0000007888004986 */ /* 0x0005e2000c101504 */
[----:B------:R-:W3:Y:S01]  /*67db0*/  LDC R130, c[0x0][0x248] ;  /* 0x00009200ff827b82 */ /* 0x000ee20000000800 */
[----:B0-----:R-:W-:Y:S01]  /*67dc0*/  ISETP.LT.AND P4, PT, R147, R146, !P0 ;  /* 0x000000929300720c */ /* 0x001fe20004781270 */
[----:B-1----:R-:W-:Y:S01]  /*67dd0*/  VIADD R152, R3, 0x7b ;  /* 0x0000007b03987836 */ /* 0x002fe20000000000 */
[----:B------:R-:W-:Y:S02]  /*67de0*/  LEA.HI.X.SX32 R7, R5, R4, 0x1, P1 ;  /* 0x0000000405077211 */ /* 0x000fe400008f0eff */
[----:B------:R-:W-:-:S03]  /*67df0*/  PRMT R147, R120, 0x7632, R147 ;  /* 0x0000763278937816 */ /* 0x000fc60000000093 */
[----:B------:R-:W0:Y:S01]  /*67e00*/  LDC R139, c[0x0][0x22c] ;  /* 0x00008b00ff8b7b82 */ /* 0x000e220000000800 */
[----:B----4-:R-:W-:Y:S01]  /*67e10*/  ISETP.LT.AND P3, PT, R144, R145, !P0 ;  /* 0x000000919000720c */ /* 0x010fe20004761270 */
[----:B--2---:R-:W-:-:S06]  /*67e20*/  VIADD R120, R3, 0x7d ;  /* 0x0000007d03787836 */ /* 0x004fcc0000000000 */
[----:B------:R-:W1:Y:S01]  /*67e30*/  LDC R138, c[0x0][0x248] ;  /* 0x00009200ff8a7b82 */ /* 0x000e620000000800 */
[----:B------:R-:W-:-:S05]  /*67e40*/  IMAD.IADD R131, R5, 0x1, R0 ;  /* 0x0000000105837824 */ /* 0x000fca00078e0200 */
[C---:B------:R-:W-:Y:S01]  /*67e50*/  LEA R128, P2, R131.reuse, R2, 0x1 ;  /* 0x0000000283807211 */ /* 0x040fe200078408ff */
[----:B------:R2:W-:Y:S01]  /*67e60*/  @P3 STG.E.U16 desc[UR4][R6.64], R147 ;  /* 0x0000009306003986 */ /* 0x0005e2000c101504 */
[----:B------:R-:W4:Y:S01]  /*67e70*/  LDC R146, c[0x0][0x22c] ;  /* 0x00008b00ff927b82 */ /* 0x000f220000000800 */
[C---:B---3--:R-:W-:Y:S01]  /*67e80*/  IMAD.IADD R5, R131.reuse, 0x1, R130 ;  /* 0x0000000183057824 */ /* 0x048fe200078e0282 */
[----:B------:R-:W-:-:S04]  /*67e90*/  LEA.HI.X.SX32 R129, R131, R4, 0x1, P2 ;  /* 0x0000000483817211 */ /* 0x000fc800010f0eff */
[----:B------:R-:W-:Y:S01]  /*67ea0*/  LEA R130, P1, R5, R2, 0x1 ;  /* 0x0000000205827211 */ /* 0x000fe200078208ff */
[----:B------:R-:W-:Y:S01]  /*67eb0*/  @P4 STG.E.U16 desc[UR4][R128.64], R121 ;  /* 0x0000007980004986 */ /* 0x000fe2000c101504 */
[----:B------:R-:W3:Y:S01]  /*67ec0*/  LDC R145, c[0x0][0x22c] ;  /* 0x00008b00ff917b82 */ /* 0x000ee20000000800 */
[----:B0-----:R-:W-:Y:S01]  /*67ed0*/  ISETP.LT.AND P2, PT, R152, R139, !P0 ;  /* 0x0000008b9800720c */ /* 0x001fe20004741270 */
[----:B------:R-:W-:Y:S01]  /*67ee0*/  VIADD R139, R3, 0x7e ;  /* 0x0000007e038b7836 */ /* 0x000fe20000000000 */
[----:B--2---:R-:W-:Y:S02]  /*67ef0*/  PRMT R7, R121, 0x7632, R7 ;  /* 0x0000763279077816 */ /* 0x004fe40000000007 */
[----:B------:R-:W-:-:S03]  /*67f00*/  LEA.HI.X.SX32 R131, R5, R4, 0x1, P1 ;  /* 0x0000000405837211 */ /* 0x000fc600008f0eff */
[----:B------:R-:W0:Y:S01]  /*67f10*/  LDC R144, c[0x0][0x22c] ;  /* 0x00008b00ff907b82 */ /* 0x000e220000000800 */
[----:B-1----:R-:W-:Y:S02]  /*67f20*/  IMAD.IADD R137, R5, 0x1, R138 ;  /* 0x0000000105897824 */ /* 0x002fe400078e028a */
[----:B------:R-:W-:-:S03]  /*67f30*/  VIADD R5, R3, 0x7c ;  /* 0x0000007c03057836 */ /* 0x000fc60000000000 */
[----:B------:R1:W-:Y:S01]  /*67f40*/  @P2 STG.E.U16 desc[UR4][R130.64], R7 ;  /* 0x0000000782002986 */ /* 0x0003e2000c101504 */
[----:B------:R-:W-:Y:S01]  /*67f50*/  LEA R6, P1, R137, R2, 0x1 ;  /* 0x0000000289067211 */ /* 0x000fe200078208ff */
[----:B------:R-:W2:Y:S01]  /*67f60*/  LDC R0, c[0x0][0x248] ;  /* 0x00009200ff007b82 */ /* 0x000ea20000000800 */
[----:B----4-:R-:W-:-:S07]  /*67f70*/  ISETP.LT.AND P4, PT, R139, R146, !P0 ;  /* 0x000000928b00720c */ /* 0x010fce0004781270 */
[----:B------:R-:W4:Y:S01]  /*67f80*/  LDC R136, c[0x0][0x248] ;  /* 0x00009200ff887b82 */ /* 0x000f220000000800 */
[----:B---3--:R-:W-:Y:S02]  /*67f90*/  ISETP.LT.AND P3, PT, R120, R145, !P0 ;  /* 0x000000917800720c */ /* 0x008fe40004761270 */
[----:B-1----:R-:W-:-:S05]  /*67fa0*/  LEA.HI.X.SX32 R7, R137, R4, 0x1, P1 ;  /* 0x0000000489077211 */ /* 0x002fca00008f0eff */
[----:B------:R-:W1:Y:S01]  /*67fb0*/  LDC R138, c[0x0][0x248] ;  /* 0x00009200ff8a7b82 */ /* 0x000e620000000800 */
[----:B0-----:R-:W-:-:S07]  /*67fc0*/  ISETP.LT.AND P2, PT, R5, R144, !P0 ;  /* 0x000000900500720c */ /* 0x001fce0004741270 */
[----:B------:R-:W0:Y:S01]  /*67fd0*/  LDC R139, c[0x0][0x248] ;  /* 0x00009200ff8b7b82 */ /* 0x000e220000000800 */
[----:B--2---:R-:W-:Y:S01]  /*67fe0*/  IMAD.IADD R5, R137, 0x1, R0 ;  /* 0x0000000189057824 */ /* 0x004fe200078e0200 */
[----:B------:R-:W-:-:S04]  /*67ff0*/  PRMT R137, R122, 0x7632, R137 ;  /* 0x000076327a897816 */ /* 0x000fc80000000089 */
[C---:B------:R-:W-:Y:S01]  /*68000*/  LEA R120, P1, R5.reuse, R2, 0x1 ;  /* 0x0000000205787211 */ /* 0x040fe200078208ff */
[----:B------:R2:W-:Y:S01]  /*68010*/  @P2 STG.E.U16 desc[UR4][R6.64], R122 ;  /* 0x0000007a06002986 */ /* 0x0005e2000c101504 */
[----:B------:R-:W3:Y:S01]  /*68020*/  LDC R145, c[0x0][0x22c] ;  /* 0x00008b00ff917b82 */ /* 0x000ee20000000800 */
[C---:B----4-:R-:W-:Y:S01]  /*68030*/  IMAD.IADD R129, R5.reuse, 0x1, R136 ;  /* 0x0000000105817824 */ /* 0x050fe200078e0288 */
[----:B------:R-:W-:-:S04]  /*68040*/  LEA.HI.X.SX32 R121, R5, R4, 0x1, P1 ;  /* 0x0000000405797211 */ /* 0x000fc800008f0eff */
[C---:B------:R-:W-:Y:S01]  /*68050*/  LEA R128, P1, R129.reuse, R2, 0x1 ;  /* 0x0000000281807211 */ /* 0x040fe200078208ff */
[----:B------:R4:W-:Y:S01]  /*68060*/  @P3 STG.E.U16 desc[UR4][R120.64], R137 ;  /* 0x0000008978003986 */ /* 0x0009e2000c101504 */
[----:B------:R-:W3:Y:S01]  /*68070*/  LDC R161, c[0x0][0x248] ;  /* 0x00009200ffa17b82 */ /* 0x000ee20000000800 */
[C---:B-1----:R-:W-:Y:S01]  /*68080*/  IMAD.IADD R0, R129.reuse, 0x1, R138 ;  /* 0x0000000181007824 */ /* 0x042fe200078e028a */
[----:B------:R-:W-:Y:S01]  /*68090*/  LEA.HI.X.SX32 R129, R129, R4, 0x1, P1 ;  /* 0x0000000481817211 */ /* 0x000fe200008f0eff */
[----:B--2---:R-:W-:-:S04]  /*680a0*/  VIADD R6, R3, 0x7f ;  /* 0x0000007f03067836 */ /* 0x004fc80000000000 */
[----:B------:R1:W-:Y:S01]  /*680b0*/  @P4 STG.E.U16 desc[UR4][R128.64], R123 ;  /* 0x0000007b80004986 */ /* 0x0003e2000c101504 */
[----:B------:R-:W2:Y:S01]  /*680c0*/  LDC R131, c[0x0][0x22c] ;  /* 0x00008b00ff837b82 */ /* 0x000ea20000000800 */
[----:B0-----:R-:W-:Y:S02]  /*680d0*/  IMAD.IADD R167, R0, 0x1, R139 ;  /* 0x0000000100a77824 */ /* 0x001fe400078e028b */
[----:B----4-:R-:W-:Y:S02]  /*680e0*/  VIADD R120, R3, 0x80 ;  /* 0x0000008003787836 */ /* 0x010fe40000000000 */
[----:B------:R-:W-:-:S03]  /*680f0*/  IMAD.IADD R252, R167, 0x1, R252 ;  /* 0x00000001a7fc7824 */ /* 0x000fc600078e02fc */
[----:B------:R-:W0:Y:S01]  /*68100*/  LDC R144, c[0x0][0x248] ;  /* 0x00009200ff907b82 */ /* 0x000e220000000800 */
[----:B---3--:R-:W-:-:S07]  /*68110*/  ISETP.LT.AND P2, PT, R6, R145, !P0 ;  /* 0x000000910600720c */ /* 0x008fce0004741270 */
[----:B------:R-:W1:Y:S01]  /*68120*/  LDC R130, c[0x0][0x248] ;  /* 0x00009200ff827b82 */ /* 0x000e620000000800 */
[----:B------:R-:W-:-:S07]  /*68130*/  IMAD.IADD R161, R252, 0x1, R161 ;  /* 0x00000001fca17824 */ /* 0x000fce00078e02a1 */
[----:B------:R-:W3:Y:S01]  /*68140*/  LDC R136, c[0x0][0x248] ;  /* 0x00009200ff887b82 */ /* 0x000ee20000000800 */
[----:B--2---:R-:W-:-:S07]  /*68150*/  ISETP.LT.AND P1, PT, R120, R131, !P0 ;  /* 0x000000837800720c */ /* 0x004fce0004721270 */
[----:B------:R-:W2:Y:S01]  /*68160*/  LDC R211, c[0x0][0x248] ;  /* 0x00009200ffd37b82 */ /* 0x000ea20000000800 */
[----:B0-----:R-:W-:-:S04]  /*68170*/  IMAD.IADD R8, R161, 0x1, R144 ;  /* 0x00000001a1087824 */ /* 0x001fc800078e0290 */
[----:B------:R-:W-:-:S03]  /*68180*/  IMAD.IADD R237, R8, 0x1, R237 ;  /* 0x0000000108ed7824 */ /* 0x000fc600078e02ed */
[----:B------:R-:W0:Y:S01]  /*68190*/  LDC R6, c[0x0][0x248] ;  /* 0x00009200ff067b82 */ /* 0x000e220000000800 */
[----:B-1----:R-:W-:-:S07]  /*681a0*/  IMAD.IADD R123, R237, 0x1, R130 ;  /* 0x00000001ed7b7824 */ /* 0x002fce00078e0282 */
[----:B------:R-:W1:Y:S01]  /*681b0*/  LDC R120, c[0x0][0x248] ;  /* 0x00009200ff787b82 */ /* 0x000e620000000800 */
[----:B---3--:R-:W-:-:S07]  /*681c0*/  IMAD.IADD R5, R123, 0x1, R136 ;  /* 0x000000017b057824 */ /* 0x008fce00078e0288 */
[----:B------:R-:W3:Y:S01]  /*681d0*/  LDC R178, c[0x0][0x248] ;  /* 0x00009200ffb27b82 */ /* 0x000ee20000000800 */
[----:B--2---:R-:W-:-:S07]  /*681e0*/  IMAD.IADD R211, R5, 0x1, R211 ;  /* 0x0000000105d37824 */ /* 0x004fce00078e02d3 */
[----:B------:R-:W2:Y:S01]  /*681f0*/  LDC R7, c[0x0][0x248] ;  /* 0x00009200ff077b82 */ /* 0x000ea20000000800 */
[----:B0-----:R-:W-:-:S07]  /*68200*/  IMAD.IADD R239, R211, 0x1, R6 ;  /* 0x00000001d3ef7824 */ /* 0x001fce00078e0206 */
[----:B------:R-:W0:Y:S01]  /*68210*/  LDC R121, c[0x0][0x248] ;  /* 0x00009200ff797b82 */ /* 0x000e220000000800 */
[----:B-1----:R-:W-:-:S07]  /*68220*/  IMAD.IADD R8, R239, 0x1, R120 ;  /* 0x00000001ef087824 */ /* 0x002fce00078e0278 */
[----:B------:R-:W1:Y:S01]  /*68230*/  LDC R129, c[0x0][0x248] ;  /* 0x00009200ff817b82 */ /* 0x000e620000000800 */
[----:B---3--:R-:W-:-:S07]  /*68240*/  IMAD.IADD R178, R8, 0x1, R178 ;  /* 0x0000000108b27824 */ /* 0x008fce00078e02b2 */
[----:B------:R-:W3:Y:S01]  /*68250*/  LDC R171, c[0x0][0x248] ;  /* 0x00009200ffab7b82 */ /* 0x000ee20000000800 */
[----:B--2---:R-:W-:-:S07]  /*68260*/  IMAD.IADD R144, R178, 0x1, R7 ;  /* 0x00000001b2907824 */ /* 0x004fce00078e0207 */
        /* <DEDUP_REMOVED lines=8> */
[----:B--2---:R-:W-:-:S04]  /*682f0*/  IMAD.IADD R155, R6, 0x1, R155 ;  /* 0x00000001069b7824 */ /* 0x004fc800078e029b */
[----:B------:R-:W-:-:S03]  /*68300*/  IMAD.IADD R230, R155, 0x1, R230 ;  /* 0x000000019be67824 */ /* 0x000fc600078e02e6 */
[----:B------:R-:W2:Y:S01]  /*68310*/  LDC R160, c[0x0][0x248] ;  /* 0x00009200ffa07b82 */ /* 0x000ea20000000800 */
[----:B0-----:R-:W-:-:S07]  /*68320*/  IMAD.IADD R8, R230, 0x1, R169 ;  /* 0x00000001e6087824 */ /* 0x001fce00078e02a9 */
        /* <DEDUP_REMOVED lines=102> */
[----:B-1----:R-:W-:-:S04]  /*68990*/  IMAD.IADD R34, R224, 0x1, R186 ;  /* 0x00000001e0227824 */ /* 0x002fc800078e02ba */
[----:B------:R-:W-:-:S03]  /*689a0*/  IMAD.IADD R251, R34, 0x1, R251 ;  /* 0x0000000122fb7824 */ /* 0x000fc600078e02fb */
        /* <DEDUP_REMOVED lines=35> */
[----:B---3--:R-:W-:-:S04]  /*68be0*/  IMAD.IADD R147, R169, 0x1, R216 ;  /* 0x00000001a9937824 */ /* 0x008fc800078e02d8 */
[----:B--2---:R-:W-:-:S03]  /*68bf0*/  IMAD.IADD R19, R147, 0x1, R218 ;  /* 0x0000000193137824 */ /* 0x004fc600078e02da */
[----:B------:R-:W2:Y:S01]  /*68c00*/  LDC R145, c[0x0][0x248] ;  /* 0x00009200ff917b82 */ /* 0x000ea20000000800 */
[----:B0-----:R-:W-:-:S07]  /*68c10*/  IMAD.IADD R220, R19, 0x1, R220 ;  /* 0x0000000113dc7824 */ /* 0x001fce00078e02dc */
[----:B------:R-:W0:Y:S01]  /*68c20*/  LDC R136, c[0x0][0x248] ;  /* 0x00009200ff887b82 */ /* 0x000e220000000800 */
[----:B-1----:R-:W-:-:S07]  /*68c30*/  IMAD.IADD R200, R220, 0x1, R219 ;  /* 0x00000001dcc87824 */ /* 0x002fce00078e02db */
[----:B------:R-:W1:Y:S01]  /*68c40*/  LDC R8, c[0x0][0x248] ;  /* 0x00009200ff087b82 */ /* 0x000e620000000800 */
[----:B------:R-:W-:-:S04]  /*68c50*/  IMAD.IADD R6, R200, 0x1, R240 ;  /* 0x00000001c8067824 */ /* 0x000fc800078e02f0 */
[----:B------:R-:W-:-:S03]  /*68c60*/  IMAD.IADD R122, R6, 0x1, R242 ;  /* 0x00000001067a7824 */ /* 0x000fc600078e02f2 */
[----:B------:R-:W3:Y:S01]  /*68c70*/  LDC R43, c[0x0][0x248] ;  /* 0x00009200ff2b7b82 */ /* 0x000ee20000000800 */
[----:B------:R-:W-:-:S04]  /*68c80*/  IMAD.IADD R219, R122, 0x1, R241 ;  /* 0x000000017adb7824 */ /* 0x000fc800078e02f1 */
[----:B------:R-:W-:-:S04]  /*68c90*/  IMAD.IADD R6, R219, 0x1, R243 ;  /* 0x00000001db067824 */ /* 0x000fc800078e02f3 */
[----:B------:R-:W-:Y:S02]  /*68ca0*/  IMAD.IADD R162, R6, 0x1, R244 ;  /* 0x0000000106a27824 */ /* 0x000fe400078e02f4 */
[----:B------:R-:W4:Y:S02]  /*68cb0*/  LDC R6, c[0x0][0x248] ;  /* 0x00009200ff067b82 */ /* 0x000f240000000800 */
[----:B--2---:R-:W-:Y:S01]  /*68cc0*/  IMAD.IADD R192, R162, 0x1, R145 ;  /* 0x00000001a2c07824 */ /* 0x004fe200078e0291 */
[----:B-1----:R1:W-:Y:S03]  /*68cd0*/  STL.64 [R1+0x2270], R8 ;  /* 0x0022700801007387 */ /* 0x0023e60000100a00 */
[----:B------:R-:W-:-:S04]  /*68ce0*/  IMAD.IADD R249, R192, 0x1, R249 ;  /* 0x00000001c0f97824 */ /* 0x000fc800078e02f9 */
[----:B------:R-:W-:-:S04]  /*68cf0*/  IMAD.IADD R218, R249, 0x1, R246 ;  /* 0x00000001f9da7824 */ /* 0x000fc800078e02f6 */
[----:B------:R-:W-:Y:S01]  /*68d00*/  IMAD.IADD R130, R218, 0x1, R245 ;  /* 0x00000001da827824 */ /* 0x000fe200078e02f5 */
[----:B-1----:R-:W-:-:S03]  /*68d10*/  LEA R8, P5, R161, R2, 0x1 ;  /* 0x00000002a1087211 */ /* 0x002fc600078a08ff */
[----:B------:R-:W-:Y:S01]  /*68d20*/  IMAD.IADD R248, R130, 0x1, R248 ;  /* 0x0000000182f87824 */ /* 0x000fe200078e02f8 */
[----:B------:R-:W-:-:S03]  /*68d30*/  LEA.HI.X.SX32 R9, R161, R4, 0x1, P5 ;  /* 0x00000004a1097211 */ /* 0x000fc600028f0eff */
[----:B------:R-:W-:Y:S02]  /*68d40*/  IMAD.IADD R131, R248, 0x1, R118 ;  /* 0x00000001f8837824 */ /* 0x000fe400078e0276 */
[----:B------:R1:W-:Y:S01]  /*68d50*/  STL.64 [R1+0xb00], R8 ;  /* 0x000b000801007387 */ /* 0x0003e20000100a00 */
[----:B------:R-:W2:Y:S01]  /*68d60*/  LDC R118, c[0x0][0x248] ;  /* 0x00009200ff767b82 */ /* 0x000ea20000000800 */
[----:B------:R-:W-:-:S04]  /*68d70*/  IMAD.IADD R217, R131, 0x1, R247 ;  /* 0x0000000183d97824 */ /* 0x000fc800078e02f7 */
[----:B------:R-:W-:-:S03]  /*68d80*/  IMAD.IADD R247, R217, 0x1, R126 ;  /* 0x00000001d9f77824 */ /* 0x000fc600078e027e */
[----:B------:R-:W2:Y:S01]  /*68d90*/  LDC R126, c[0x0][0x248] ;  /* 0x00009200ff7e7b82 */ /* 0x000ea20000000800 */
[----:B------:R-:W-:-:S04]  /*68da0*/  IMAD.IADD R193, R247, 0x1, R132 ;  /* 0x00000001f7c17824 */ /* 0x000fc800078e0284 */
[----:B------:R-:W-:-:S03]  /*68db0*/  IMAD.IADD R168, R193, 0x1, R141 ;  /* 0x00000001c1a87824 */ /* 0x000fc600078e028d */
[----:B-1----:R-:W1:Y:S01]  /*68dc0*/  LDC R9, c[0x0][0x248] ;  /* 0x00009200ff097b82 */ /* 0x002e620000000800 */
[----:B------:R-:W-:-:S04]  /*68dd0*/  IMAD.IADD R245, R168, 0x1, R140 ;  /* 0x00000001a8f57824 */ /* 0x000fc800078e028c */
[----:B------:R-:W-:-:S03]  /*68de0*/  IMAD.IADD R216, R245, 0x1, R142 ;  /* 0x00000001f5d87824 */ /* 0x000fc600078e028e */
[----:B------:R-:W2:Y:S01]  /*68df0*/  LDC R132, c[0x0][0x248] ;  /* 0x00009200ff847b82 */ /* 0x000ea20000000800 */
[----:B------:R-:W-:-:S04]  /*68e00*/  IMAD.IADD R120, R216, 0x1, R150 ;  /* 0x00000001d8787824 */ /* 0x000fc800078e0296 */
[----:B------:R-:W-:-:S03]  /*68e10*/  IMAD.IADD R246, R120, 0x1, R156 ;  /* 0x0000000178f67824 */ /* 0x000fc600078e029c */
[----:B------:R-:W2:Y:S01]  /*68e20*/  LDC R141, c[0x0][0x248] ;  /* 0x00009200ff8d7b82 */ /* 0x000ea20000000800 */
[----:B------:R-:W-:-:S04]  /*68e30*/  IMAD.IADD R187, R246, 0x1, R158 ;  /* 0x00000001f6bb7824 */ /* 0x000fc800078e029e */
[----:B------:R-:W-:-:S03]  /*68e40*/  IMAD.IADD R213, R187, 0x1, R172 ;  /* 0x00000001bbd57824 */ /* 0x000fc600078e02ac */
[----:B------:R-:W2:Y:S01]  /*68e50*/  LDC R140, c[0x0][0x248] ;  /* 0x00009200ff8c7b82 */ /* 0x000ea20000000800 */
[----:B----4-:R-:W-:-:S07]  /*68e60*/  IMAD.IADD R243, R213, 0x1, R6 ;  /* 0x00000001d5f37824 */ /* 0x010fce00078e0206 */
[----:B------:R-:W4:Y:S08]  /*68e70*/  LDC R6, c[0x0][0x248] ;  /* 0x00009200ff067b82 */ /* 0x000f300000000800 */
[----:B------:R-:W2:Y:S08]  /*68e80*/  LDC R142, c[0x0][0x248] ;  /* 0x00009200ff8e7b82 */ /* 0x000eb00000000800 */
[----:B------:R-:W2:Y:S01]  /*68e90*/  LDC R150, c[0x0][0x248] ;  /* 0x00009200ff967b82 */ /* 0x000ea20000000800 */
[----:B----4-:R-:W-:-:S07]  /*68ea0*/  IMAD.IADD R6, R243, 0x1, R6 ;  /* 0x00000001f3067824 */ /* 0x010fce00078e0206 */
[----:B------:R-:W4:Y:S01]  /*68eb0*/  LDC R156, c[0x0][0x248] ;  /* 0x00009200ff9c7b82 */ /* 0x000f220000000800 */
[----:B0-----:R-:W-:-:S04]  /*68ec0*/  IMAD.IADD R160, R6, 0x1, R136 ;  /* 0x0000000106a07824 */ /* 0x001fc800078e0288 */
[----:B------:R-:W-:-:S03]  /*68ed0*/  IMAD.IADD R244, R160, 0x1, R41 ;  /* 0x00000001a0f47824 */ /* 0x000fc600078e0229 */
[----:B------:R-:W0:Y:S08]  /*68ee0*/  LDC R158, c[0x0][0x248] ;  /* 0x00009200ff9e7b82 */ /* 0x000e300000000800 */
[----:B------:R-:W3:Y:S08]  /*68ef0*/  LDC R41, c[0x0][0x248] ;  /* 0x00009200ff297b82 */ /* 0x000ef00000000800 */
[----:B------:R-:W0:Y:S01]  /*68f00*/  LDC R172, c[0x0][0x248] ;  /* 0x00009200ffac7b82 */ /* 0x000e220000000800 */
[----:B---3--:R-:W-:-:S07]  /*68f10*/  IMAD.IADD R215, R244, 0x1, R41 ;  /* 0x00000001f4d77824 */ /* 0x008fce00078e0229 */
[----:B------:R-:W3:Y:S01]  /*68f20*/  LDC R41, c[0x0][0x248] ;  /* 0x00009200ff297b82 */ /* 0x000ee20000000800 */
[----:B------:R-:W-:-:S04]  /*68f30*/  IMAD.IADD R186, R215, 0x1, R197 ;  /* 0x00000001d7ba7824 */ /* 0x000fc800078e02c5 */
[----:B------:R-:W-:-:S04]  /*68f40*/  IMAD.IADD R242, R186, 0x1, R191 ;  /* 0x00000001baf27824 */ /* 0x000fc800078e02bf */
[----:B------:R-:W-:-:S04]  /*68f50*/  IMAD.IADD R145, R242, 0x1, R189 ;  /* 0x00000001f2917824 */ /* 0x000fc800078e02bd */
[----:B------:R-:W-:Y:S01]  /*68f60*/  IMAD.IADD R212, R145, 0x1, R188 ;  /* 0x0000000191d47824 */ /* 0x000fe200078e02bc */
[----:B------:R-:W-:-:S03]  /*68f70*/  LEA R188, P4, R252, R2, 0x1 ;  /* 0x00000002fcbc7211 */ /* 0x000fc600078808ff */
[----:B------:R-:W-:Y:S01]  /*68f80*/  IMAD.IADD R241, R212, 0x1, R183 ;  /* 0x00000001d4f17824 */ /* 0x000fe200078e02b7 */
[----:B------:R-:W-:-:S03]  /*68f90*/  LEA.HI.X.SX32 R189, R252, R4, 0x1, P4 ;  /* 0x00000004fcbd7211 */ /* 0x000fc600020f0eff */
[----:B------:R-:W-:Y:S01]  /*68fa0*/  IMAD.IADD R136, R241, 0x1, R182 ;  /* 0x00000001f1887824 */ /* 0x000fe200078e02b6 */
[----:B------:R-:W-:Y:S01]  /*68fb0*/  LEA R182, P3, R0, R2, 0x1 ;  /* 0x0000000200b67211 */ /* 0x000fe200078608ff */
[----:B---3--:R-:W-:Y:S02]  /*68fc0*/  IMAD.IADD R41, R161, 0x1, R41 ;  /* 0x00000001a1297824 */ /* 0x008fe400078e0229 */
[----:B------:R-:W-:Y:S01]  /*68fd0*/  IMAD.IADD R185, R136, 0x1, R165 ;  /* 0x0000000188b97824 */ /* 0x000fe200078e02a5 */
[----:B------:R-:W-:-:S03]  /*68fe0*/  LEA.HI.X.SX32 R183, R0, R4, 0x1, P3 ;  /* 0x0000000400b77211 */ /* 0x000fc600018f0eff */
[----:B------:R-:W-:Y:S01]  /*68ff0*/  IMAD.IADD R240, R185, 0x1, R164 ;  /* 0x00000001b9f07824 */ /* 0x000fe200078e02a4 */
[----:B------:R-:W-:-:S03]  /*69000*/  LEA R164, P3, R167, R2, 0x1 ;  /* 0x00000002a7a47211 */ /* 0x000fc600078608ff */
[----:B------:R-:W-:Y:S01]  /*69010*/  IMAD.IADD R0, R240, 0x1, R190 ;  /* 0x00000001f0007824 */ /* 0x000fe200078e02be */
[----:B------:R-:W-:Y:S02]  /*69020*/  LEA.HI.X.SX32 R165, R167, R4, 0x1, P3 ;  /* 0x00000004a7a57211 */ /* 0x000fe400018f0eff */
[-C--:B------:R-:W-:Y:S01]  /*69030*/  LEA R190, P4, R237, R2.reuse, 0x1 ;  /* 0x00000002edbe7211 */ /* 0x080fe200078808ff */
[----:B------:R-:W-:Y:S01]  /*69040*/  IMAD.IADD R252, R0, 0x1, R166 ;  /* 0x0000000100fc7824 */ /* 0x000fe200078e02a6 */
[----:B------:R-:W-:Y:S02]  /*69050*/  LEA R166, P3, R41, R2, 0x1 ;  /* 0x0000000229a67211 */ /* 0x000fe400078608ff */
[-C--:B------:R-:W-:Y:S01]  /*69060*/  LEA.HI.X.SX32 R191, R237, R4.reuse, 0x1, P4 ;  /* 0x00000004edbf7211 */ /* 0x080fe200020f0eff */
[----:B------:R-:W-:Y:S01]  /*69070*/  IMAD.IADD R161, R252, 0x1, R196 ;  /* 0x00000001fca17824 */ /* 0x000fe200078e02c4 */
[----:B------:R-:W-:Y:S02]  /*69080*/  LEA.HI.X.SX32 R167, R41, R4, 0x1, P3 ;  /* 0x0000000429a77211 */ /* 0x000fe400018f0eff */
[----:B------:R-:W3:Y:S01]  /*69090*/  LDC R41, c[0x0][0x248] ;  /* 0x00009200ff297b82 */ /* 0x000ee20000000800 */
[----:B------:R-:W-:Y:S01]  /*690a0*/  IMAD.IADD R237, R161, 0x1, R43 ;  /* 0x00000001a1ed7824 */ /* 0x000fe200078e022b */
[----:B------:R-:W-:-:S02]  /*690b0*/  LEA R196, P5, R123, R2, 0x1 ;  /* 0x000000027bc47211 */ /* 0x000fc400078a08ff */
[----:B------:R-:W-:Y:S02]  /*690c0*/  LEA R16, P4, R211, R2, 0x1 ;  /* 0x00000002d3107211 */ /* 0x000fe400078808ff */
[----:B------:R-:W-:Y:S02]  /*690d0*/  LEA.HI.X.SX32 R197, R123, R4, 0x1, P5 ;  /* 0x000000047bc57211 */ /* 0x000fe400028f0eff */
[----:B------:R-:W-:Y:S02]  /*690e0*/  LEA R8, P5, R239, R2, 0x1 ;  /* 0x00000002ef087211 */ /* 0x000fe400078a08ff */
[-C--:B------:R-:W-:Y:S01]  /*690f0*/  LEA.HI.X.SX32 R17, R211, R4.reuse, 0x1, P4 ;  /* 0x00000004d3117211 */ /* 0x080fe200020f0eff */
[----:B---3--:R-:W-:Y:S02]  /*69100*/  IMAD.IADD R41, R123, 0x1, R41 ;  /* 0x000000017b297824 */ /* 0x008fe400078e0229 */
[----:B-1----:R-:W-:Y:S01]  /*69110*/  IMAD.IADD R123, R237, 0x1, R9 ;  /* 0x00000001ed7b7824 */ /* 0x002fe200078e0209 */
[----:B------:R-:W-:-:S02]  /*69120*/  LEA.HI.X.SX32 R9, R239, R4, 0x1, P5 ;  /* 0x00000004ef097211 */ /* 0x000fc400028f0eff */
[----:B------:R-:W-:-:S04]  /*69130*/  LEA R42, P3, R41, R2, 0x1 ;  /* 0x00000002292a7211 */ /* 0x000fc800078608ff */
[----:B------:R-:W-:Y:S02]  /*69140*/  LEA.HI.X.SX32 R43, R41, R4, 0x1, P3 ;  /* 0x00000004292b7211 */ /* 0x000fe400018f0eff */
[----:B------:R-:W1:Y:S03]  /*69150*/  LDC R41, c[0x0][0x248] ;  /* 0x00009200ff297b82 */ /* 0x000e660000000800 */
[----:B------:R3:W-:Y:S04]  /*69160*/  STL.64 [R1+0xae0], R42 ;  /* 0x000ae02a01007387 */ /* 0x0007e80000100a00 */
[----:B------:R2:W-:Y:S04]  /*69170*/  STL.64 [R1+0xad8], R16 ;  /* 0x000ad81001007387 */ /* 0x0005e80000100a00 */
[----:B------:R4:W-:Y:S01]  /*69180*/  STL.64 [R1+0xad0], R8 ;  /* 0x000ad00801007387 */ /* 0x0009e20000100a00 */
[----:B---3--:R-:W3:Y:S01]  /*69190*/  LDC R43, c[0x0][0x248] ;  /* 0x00009200ff2b7b82 */ /* 0x008ee20000000800 */
[----:B--2---:R-:W-:-:S07]  /*691a0*/  LEA R16, P5, R144, R2, 0x1 ;  /* 0x0000000290107211 */ /* 0x004fce00078a08ff */
[----:B------:R-:W2:Y:S01]  /*691b0*/  LDC R17, c[0x0][0x248] ;  /* 0x00009200ff117b82 */ /* 0x000ea20000000800 */
[----:B-1----:R-:W-:Y:S01]  /*691c0*/  IMAD.IADD R41, R239, 0x1, R41 ;  /* 0x00000001ef297824 */ /* 0x002fe200078e0229 */
[----:B----4-:R-:W-:-:S04]  /*691d0*/  LEA R8, P4, R178, R2, 0x1 ;  /* 0x00000002b2087211 */ /* 0x010fc800078808ff */
[----:B------:R-:W-:Y:S02]  /*691e0*/  LEA R42, P3, R41, R2, 0x1 ;  /* 0x00000002292a7211 */ /* 0x000fe400078608ff */
[-C--:B------:R-:W-:Y:S01]  /*691f0*/  LEA.HI.X.SX32 R9, R178, R4.reuse, 0x1, P4 ;  /* 0x00000004b2097211 */ /* 0x080fe200020f0eff */
[----:B---3--:R-:W-:Y:S01]  /*69200*/  IMAD.IADD R211, R123, 0x1, R43 ;  /* 0x000000017bd37824 */ /* 0x008fe200078e022b */
[-C--:B------:R-:W-:Y:S02]  /*69210*/  LEA.HI.X.SX32 R43, R41, R4.reuse, 0x1, P3 ;  /* 0x00000004292b7211 */ /* 0x080fe400018f0eff */
[----:B------:R-:W1:Y:S03]  /*69220*/  LDC R41, c[0x0][0x248] ;  /* 0x00009200ff297b82 */ /* 0x000e660000000800 */
[----:B------:R3:W-:Y:S01]  /*69230*/  STL.64 [R1+0xac8], R42 ;  /* 0x000ac82a01007387 */ /* 0x0007e20000100a00 */
[----:B--2---:R-:W-:Y:S01]  /*69240*/  IMAD.IADD R239, R211, 0x1, R17 ;  /* 0x00000001d3ef7824 */ /* 0x004fe200078e0211 */
[----:B------:R-:W-:-:S02]  /*69250*/  LEA.HI.X.SX32 R17, R144, R4, 0x1, P5 ;  /* 0x0000000490117211 */ /* 0x000fc400028f0eff */
        /* <DEDUP_REMOVED lines=37> */
[C---:B------:R-:W-:Y:S02]  /*694b0*/  LEA R42, P3, R41.reuse, R2, 0x1 ;  /* 0x00000002292a7211 */ /* 0x040fe400078608ff */
        /* <DEDUP_REMOVED lines=180> */
[----:B------:R-:W-:-:S05]  /*6a000*/  LEA.HI.X.SX32 R17, R205, R4, 0x1, P4 ;  /* 0x00000004cd117211 */ /* 0x000fca00020f0eff */
[----:B------:R1:W-:Y:S01]  /*6a010*/  STL.64 [R1+0x958], R16 ;  /* 0x0009581001007387 */ /* 0x0003e20000100a00 */
[----:B---3--:R-:W-:Y:S01]  /*6a020*/  IMAD.IADD R121, R177, 0x1, R43 ;  /* 0x00000001b1797824 */ /* 0x008fe200078e022b */
[-C--:B------:R-:W-:Y:S02]  /*6a030*/  LEA.HI.X.SX32 R43, R41, R4.reuse, 0x1, P3 ;  /* 0x00000004292b7211 */ /* 0x080fe400018f0eff */
[----:B------:R-:W3:Y:S03]  /*6a040*/  LDC R41, c[0x0][0x248] ;  /* 0x00009200ff297b82 */ /* 0x000ee60000000800 */
[----:B------:R-:W-:Y:S01]  /*6a050*/  STL.64 [R1+0x960], R42 ;  /* 0x0009602a01007387 */ /* 0x000fe20000100a00 */
[----:B--2---:R-:W-:Y:S01]  /*6a060*/  IMAD.IADD R227, R121, 0x1, R9 ;  /* 0x0000000179e37824 */ /* 0x004fe200078e0209 */
[----:B------:R-:W-:-:S03]  /*6a070*/  LEA.HI.X.SX32 R9, R138, R4, 0x1, P5 ;  /* 0x000000048a097211 */ /* 0x000fc600028f0eff */
[----:B-1----:R-:W1:Y:S01]  /*6a080*/  LDC R17, c[0x0][0x248] ;  /* 0x00009200ff117b82 */ /* 0x002e620000000800 */
[-C--:B------:R-:W-:Y:S01]  /*6a090*/  LEA R16, P4, R228, R2.reuse, 0x1 ;  /* 0x00000002e4107211 */ /* 0x080fe200078808ff */
[----:B------:R2:W-:Y:S02]  /*6a0a0*/  STL.64 [R1+0x950], R8 ;  /* 0x0009500801007387 */ /* 0x0005e40000100a00 */
[----:B--2---:R-:W-:Y:S01]  /*6a0b0*/  LEA R8, P5, R176, R2, 0x1 ;  /* 0x00000002b0087211 */ /* 0x004fe200078a08ff */
[----:B---3--:R-:W-:-:S03]  /*6a0c0*/  IMAD.IADD R205, R227, 0x1, R41 ;  /* 0x00000001e3cd7824 */ /* 0x008fc600078e0229 */
[----:B------:R-:W2:Y:S01]  /*6a0d0*/  LDC R41, c[0x0][0x248] ;  /* 0x00009200ff297b82 */ /* 0x000ea20000000800 */
[----:B------:R-:W-:Y:S01]  /*6a0e0*/  LEA.HI.X.SX32 R9, R176, R4, 0x1, P5 ;  /* 0x00000004b0097211 */ /* 0x000fe200028f0eff */
[----:B-1----:R-:W-:-:S04]  /*6a0f0*/  IMAD.IADD R17, R138, 0x1, R17 ;  /* 0x000000018a117824 */ /* 0x002fc800078e0211 */
[----:B------:R-:W-:Y:S01]  /*6a100*/  IMAD.MOV.U32 R43, RZ, RZ, R17 ;  /* 0x000000ffff2b7224 */ /* 0x000fe200078e0011 */
[----:B------:R-:W-:Y:S02]  /*6a110*/  LEA R42, P3, R17, R2, 0x1 ;  /* 0x00000002112a7211 */ /* 0x000fe400078608ff */
[-C--:B------:R-:W-:Y:S02]  /*6a120*/  LEA.HI.X.SX32 R17, R228, R4.reuse, 0x1, P4 ;  /* 0x00000004e4117211 */ /* 0x080fe400020f0eff */
[----:B------:R-:W-:-:S05]  /*6a130*/  LEA.HI.X.SX32 R43, R43, R4, 0x1, P3 ;  /* 0x000000042b2b7211 */ /* 0x000fca00018f0eff */
[----:B------:R1:W-:Y:S01]  /*6a140*/  STL.64 [R1+0x948], R42 ;  /* 0x0009482a01007387 */ /* 0x0003e20000100a00 */
[----:B--2---:R-:W-:-:S03]  /*6a150*/  IMAD.IADD R138, R205, 0x1, R41 ;  /* 0x00000001cd8a7824 */ /* 0x004fc600078e0229 */
[----:B------:R2:W-:Y:S01]  /*6a160*/  STL.64 [R1+0x940], R16 ;  /* 0x0009401001007387 */ /* 0x0005e20000100a00 */
[----:B------:R-:W3:Y:S03]  /*6a170*/  LDC R41, c[0x0][0x248] ;  /* 0x00009200ff297b82 */ /* 0x000ee60000000800 */
[----:B------:R4:W-:Y:S01]  /*6a180*/  STL.64 [R1+0x938], R8 ;  /* 0x0009380801007387 */ /* 0x0009e20000100a00 */
[----:B-1----:R-:W-:-:S04]  /*6a190*/  LEA R42, P3, R40, R2, 0x1 ;  /* 0x00000002282a7211 */ /* 0x002fc800078608ff */
[----:B------:R-:W-:Y:S02]  /*6a1a0*/  LEA.HI.X.SX32 R43, R40, R4, 0x1, P3 ;  /* 0x00000004282b7211 */ /* 0x000fe400018f0eff */
[-C--:B--2---:R-:W-:Y:S02]  /*6a1b0*/  LEA R16, P4, R204, R2.reuse, 0x1 ;  /* 0x00000002cc107211 */ /* 0x084fe400078808ff */
[----:B----4-:R-:W-:Y:S01]  /*6a1c0*/  LEA R8, P5, R226, R2, 0x1 ;  /* 0x00000002e2087211 */ /* 0x010fe200078a08ff */
[----:B------:R-:W-:Y:S01]  /*6a1d0*/  STL.64 [R1+0x930], R42 ;  /* 0x0009302a01007387 */ /* 0x000fe20000100a00 */
[-C--:B------:R-:W-:Y:S02]  /*6a1e0*/  LEA.HI.X.SX32 R17, R204, R4.reuse, 0x1, P4 ;  /* 0x00000004cc117211 */ /* 0x080fe400020f0eff */
[----:B------:R-:W-:Y:S02]  /*6a1f0*/  LEA.HI.X.SX32 R9, R226, R4, 0x1, P5 ;  /* 0x00000004e2097211 */ /* 0x000fe400028f0eff */
[----:B------:R-:W-:Y:S01]  /*6a200*/  LEA R40, P5, R129, R2, 0x1 ;  /* 0x0000000281287211 */ /* 0x000fe200078a08ff */
[----:B------:R1:W-:Y:S01]  /*6a210*/  STL.64 [R1+0x928], R16 ;  /* 0x0009281001007387 */ /* 0x0003e20000100a00 */
[----:B---3--:R-:W-:-:S02]  /*6a220*/  IMAD.IADD R228, R138, 0x1, R41 ;  /* 0x000000018ae47824 */ /* 0x008fc400078e0229 */
[----:B------:R-:W2:Y:S01]  /*6a230*/  LDC R41, c[0x0][0x248] ;  /* 0x00009200ff297b82 */ /* 0x000ea20000000800 */
[----:B------:R3:W-:Y:S01]  /*6a240*/  STL.64 [R1+0x920], R8 ;  /* 0x0009200801007387 */ /* 0x0007e20000100a00 */
[----:B-1----:R-:W-:-:S06]  /*6a250*/  LEA R16, P4, R146, R2, 0x1 ;  /* 0x0000000292107211 */ /* 0x002fcc00078808ff */
[----:B------:R-:W1:Y:S01]  /*6a260*/  LDC R43, c[0x0][0x248] ;  /* 0x00009200ff2b7b82 */ /* 0x000e620000000800 */
[----:B---3--:R-:W-:Y:S01]  /*6a270*/  LEA R8, P3, R23, R2, 0x1 ;  /* 0x0000000217087211 */ /* 0x008fe200078608ff */
[----:B--2---:R-:W-:-:S03]  /*6a280*/  IMAD.IADD R176, R228, 0x1, R41 ;  /* 0x00000001e4b07824 */ /* 0x004fc600078e0229 */
[----:B------:R-:W-:-:S03]  /*6a290*/  LEA.HI.X.SX32 R9, R23, R4, 0x1, P3 ;  /* 0x0000000417097211 */ /* 0x000fc600018f0eff */
[----:B------:R-:W2:Y:S01]  /*6a2a0*/  LDC R41, c[0x0][0x248] ;  /* 0x00009200ff297b82 */ /* 0x000ea20000000800 */
[----:B------:R-:W-:Y:S01]  /*6a2b0*/  LEA.HI.X.SX32 R17, R146, R4, 0x1, P4 ;  /* 0x0000000492117211 */ /* 0x000fe200020f0eff */
[----:B------:R3:W-:Y:S06]  /*6a2c0*/  STL.64 [R1+0x918], R8 ;  /* 0x0009180801007387 */ /* 0x0007ec0000100a00 */
[----:B------:R-:W4:Y:S01]  /*6a2d0*/  LDC R23, c[0x0][0x248] ;  /* 0x00009200ff177b82 */ /* 0x000f220000000800 */
[----:B---3--:R-:W3:Y:S01]  /*6a2e0*/  LDL.LU.64 R8, [R1+0x2270] ;  /* 0x0022700001087983 */ /* 0x008ee20000300a00 */
[----:B--2---:R-:W-:-:S06]  /*6a2f0*/  IMAD.IADD R204, R176, 0x1, R41 ;  /* 0x00000001b0cc7824 */ /* 0x004fcc00078e0229 */
[----:B------:R-:W2:Y:S01]  /*6a300*/  LDC R41, c[0x0][0x248] ;  /* 0x00009200ff297b82 */ /* 0x000ea20000000800 */
[----:B------:R0:W-:Y:S04]  /*6a310*/  STL.64 [R1+0x910], R16 ;  /* 0x0009101001007387 */ /* 0x0001e80000100a00 */
[----:B0-----:R-:W3:Y:S01]  /*6a320*/  LDL.LU.64 R16, [R1+0x2268] ;  /* 0x0022680001107983 */ /* 0x001ee20000300a00 */
[----:B--2---:R-:W-:Y:S01]  /*6a330*/  IMAD.IADD R226, R204, 0x1, R41 ;  /* 0x00000001cce27824 */ /* 0x004fe200078e0229 */
[----:B------:R-:W-:-:S05]  /*6a340*/  LEA.HI.X.SX32 R41, R129, R4, 0x1, P5 ;  /* 0x0000000481297211 */ /* 0x000fca00028f0eff */
[----:B------:R0:W-:Y:S02]  /*6a350*/  STL.64 [R1+0x908], R40 ;  /* 0x0009082801007387 */ /* 0x0001e40000100a00 */
[----:B0-----:R-:W-:Y:S01]  /*6a360*/  IMAD.MOV.U32 R41, RZ, RZ, R22 ;  /* 0x000000ffff297224 */ /* 0x001fe200078e0016 */
[----:B------:R-:W-:-:S04]  /*6a370*/  LEA R40, P3, R22, R2, 0x1 ;  /* 0x0000000216287211 */ /* 0x000fc800078608ff */
[----:B------:R-:W-:-:S05]  /*6a380*/  LEA.HI.X.SX32 R41, R41, R4, 0x1, P3 ;  /* 0x0000000429297211 */ /* 0x000fca00018f0eff */
[----:B------:R0:W-:Y:S04]  /*6a390*/  STL.64 [R1+0x900], R40 ;  /* 0x0009002801007387 */ /* 0x0001e80000100a00 */
[----:B0-----:R-:W2:Y:S01]  /*6a3a0*/  LDL.LU.64 R40, [R1+0x2260] ;  /* 0x0022600001287983 */ /* 0x001ea20000300a00 */
[----:B------:R-:W-:Y:S01]  /*6a3b0*/  LEA R42, P4, R225, R2, 0x1 ;  /* 0x00000002e12a7211 */ /* 0x000fe200078808ff */
[----:B-1----:R-:W-:-:S03]  /*6a3c0*/  IMAD.IADD R146, R226, 0x1, R43 ;  /* 0x00000001e2927824 */ /* 0x002fc600078e022b */
[----:B------:R-:W-:Y:S02]  /*6a3d0*/  LEA.HI.X.SX32 R43, R225, R4, 0x1, P4 ;  /* 0x00000004e12b7211 */ /* 0x000fe400020f0eff */
[----:B------:R-:W-:-:S03]  /*6a3e0*/  LEA R22, P5, R203, R2, 0x1 ;  /* 0x00000002cb167211 */ /* 0x000fc600078a08ff */
[----:B------:R0:W-:Y:S01]  /*6a3f0*/  STL.64 [R1+0x8f8], R42 ;  /* 0x0008f82a01007387 */ /* 0x0001e20000100a00 */
[----:B----4-:R-:W-:Y:S01]  /*6a400*/  IMAD.IADD R129, R146, 0x1, R23 ;  /* 0x0000000192817824 */ /* 0x010fe200078e0217 */
[----:B------:R-:W-:Y:S02]  /*6a410*/  LEA.HI.X.SX32 R23, R203, R4, 0x1, P5 ;  /* 0x00000004cb177211 */ /* 0x000fe400028f0eff */
[----:B0-----:R-:W-:-:S04]  /*6a420*/  LEA R42, P3, R35, R2, 0x1 ;  /* 0x00000002232a7211 */ /* 0x001fc800078608ff */
[----:B------:R-:W-:Y:S01]  /*6a430*/  LEA.HI.X.SX32 R43, R35, R4, 0x1, P3 ;  /* 0x00000004232b7211 */ /* 0x000fe200018f0eff */
[----:B------:R-:W-:Y:S04]  /*6a440*/  STL.64 [R1+0x8f0], R22 ;  /* 0x0008f01601007387 */ /* 0x000fe80000100a00 */
[----:B------:R0:W-:Y:S04]  /*6a450*/  STL.64 [R1+0x8e8], R42 ;  /* 0x0008e82a01007387 */ /* 0x0001e80000100a00 */
[----:B0-----:R-:W4:Y:S01]  /*6a460*/  LDL.LU.64 R42, [R1+0x2258] ;  /* 0x00225800012a7983 */ /* 0x001f220000300a00 */
[----:B------:R-:W-:-:S04]  /*6a470*/  LEA R22, P4, R171, R2, 0x1 ;  /* 0x00000002ab167211 */ /* 0x000fc800078808ff */
[----:B------:R-:W-:Y:S01]  /*6a480*/  LEA.HI.X.SX32 R23, R171, R4, 0x1, P4 ;  /* 0x00000004ab177211 */ /* 0x000fe200020f0eff */
[----:B--2---:R-:W-:-:S04]  /*6a490*/  IMAD.IADD R225, R129, 0x1, R41 ;  /* 0x0000000181e17824 */ /* 0x004fc800078e0229 */
[----:B------:R-:W-:Y:S01]  /*6a4a0*/  IMAD.IADD R203, R225, 0x1, R40 ;  /* 0x00000001e1cb7824 */ /* 0x000fe200078e0228 */
[----:B------:R-:W-:-:S04]  /*6a4b0*/  LEA R40, P5, R224, R2, 0x1 ;  /* 0x00000002e0287211 */ /* 0x000fc800078a08ff */
[----:B------:R-:W-:-:S05]  /*6a4c0*/  LEA.HI.X.SX32 R41, R224, R4, 0x1, P5 ;  /* 0x00000004e0297211 */ /* 0x000fca00028f0eff */
[----:B------:R0:W-:Y:S04]  /*6a4d0*/  STL.64 [R1+0x2220], R40 ;  /* 0x0022202801007387 */ /* 0x0001e80000100a00 */
[----:B------:R1:W-:Y:S01]  /*6a4e0*/  STL.64 [R1+0x8e0], R22 ;  /* 0x0008e01601007387 */ /* 0x0003e20000100a00 */
[----:B0-----:R-:W0:Y:S01]  /*6a4f0*/  LDC R40, c[0x0][0x248] ;  /* 0x00009200ff287b82 */ /* 0x001e220000000800 */
[----:B-1----:R-:W-:Y:S01]  /*6a500*/  IMAD.MOV.U32 R23, RZ, RZ, R34 ;  /* 0x000000ffff177224 */ /* 0x002fe200078e0022 */
[-C--:B------:R-:W-:Y:S02]  /*6a510*/  LEA R22, P3, R34, R2.reuse, 0x1 ;  /* 0x0000000222167211 */ /* 0x080fe400078608ff */
[----:B------:R-:W-:Y:S02]  /*6a520*/  LEA R34, P4, R251, R2, 0x1 ;  /* 0x00000002fb227211 */ /* 0x000fe400078808ff */
[----:B------:R-:W-:-:S02]  /*6a530*/  LEA.HI.X.SX32 R23, R23, R4, 0x1, P3 ;  /* 0x0000000417177211 */ /* 0x000fc400018f0eff */
[----:B------:R-:W-:-:S03]  /*6a540*/  LEA.HI.X.SX32 R35, R251, R4, 0x1, P4 ;  /* 0x00000004fb237211 */ /* 0x000fc600020f0eff */
[----:B------:R1:W-:Y:S04]  /*6a550*/  STL.64 [R1+0x8d0], R22 ;  /* 0x0008d01601007387 */ /* 0x0003e80000100a00 */
[----:B-1----:R-:W2:Y:S04]  /*6a560*/  LDL.LU.64 R22, [R1+0x2250] ;  /* 0x0022500001167983 */ /* 0x002ea80000300a00 */
[----:B------:R1:W-:Y:S04]  /*6a570*/  STL.64 [R1+0x8c8], R34 ;  /* 0x0008c82201007387 */ /* 0x0003e80000100a00 */
[----:B-1----:R-:W3:Y:S01]  /*6a580*/  LDL.LU.64 R34, [R1+0x2248] ;  /* 0x0022480001227983 */ /* 0x002ee20000300a00 */
[----:B----4-:R-:W-:-:S04]  /*6a590*/  IMAD.IADD R171, R203, 0x1, R43 ;  /* 0x00000001cbab7824 */ /* 0x010fc800078e022b */
[----:B------:R-:W-:Y:S01]  /*6a5a0*/  IMAD.IADD R224, R171, 0x1, R42 ;  /* 0x00000001abe07824 */ /* 0x000fe200078e022a */
[----:B------:R-:W-:-:S04]  /*6a5b0*/  LEA R42, P5, R202, R2, 0x1 ;  /* 0x00000002ca2a7211 */ /* 0x000fc800078a08ff */
[----:B------:R-:W-:Y:S01]  /*6a5c0*/  LEA.HI.X.SX32 R43, R202, R4, 0x1, P5 ;  /* 0x00000004ca2b7211 */ /* 0x000fe200028f0eff */
[----:B0-----:R-:W-:-:S04]  /*6a5d0*/  IMAD.IADD R251, R224, 0x1, R40 ;  /* 0x00000001e0fb7824 */ /* 0x001fc800078e0228 */
[----:B------:R0:W-:Y:S01]  /*6a5e0*/  STL.64 [R1+0x8c0], R42 ;  /* 0x0008c02a01007387 */ /* 0x0001e20000100a00 */
[-C--:B------:R-:W-:Y:S01]  /*6a5f0*/  LEA R40, P4, R221, R2.reuse, 0x1 ;  /* 0x00000002dd287211 */ /* 0x080fe200078808ff */
[----:B0-----:R-:W-:Y:S01]  /*6a600*/  IMAD.MOV.U32 R43, RZ, RZ, R33 ;  /* 0x000000ffff2b7224 */ /* 0x001fe200078e0021 */
[----:B------:R-:W-:-:S04]  /*6a610*/  LEA R42, P3, R33, R2, 0x1 ;  /* 0x00000002212a7211 */ /* 0x000fc800078608ff */
[----:B------:R-:W-:Y:S01]  /*6a620*/  LEA.HI.X.SX32 R43, R43, R4, 0x1, P3 ;  /* 0x000000042b2b7211 */ /* 0x000fe200018f0eff */
[----:B------:R-:W-:Y:S04]  /*6a630*/  STL [R1+0x8b0], R40 ;  /* 0x0008b02801007387 */ /* 0x000fe80000100800 */
[----:B------:R0:W-:Y:S02]  /*6a640*/  STL.64 [R1+0x2210], R42 ;  /* 0x0022102a01007387 */ /* 0x0001e40000100a00 */
[----:B0-----:R-:W-:Y:S02]  /*6a650*/  IMAD.MOV.U32 R43, RZ, RZ, R41 ;  /* 0x000000ffff2b7224 */ /* 0x001fe400078e0029 */
[----:B------:R-:W0:Y:S01]  /*6a660*/  LDC R41, c[0x0][0x248] ;  /* 0x00009200ff297b82 */ /* 0x000e220000000800 */
[----:B------:R-:W-:-:S02]  /*6a670*/  IMAD.MOV.U32 R42, RZ, RZ, R40 ;  /* 0x000000ffff2a7224 */ /* 0x000fc400078e0028 */
[----:B------:R-:W-:-:S05]  /*6a680*/  IMAD.IADD R202, R251, 0x1, R32 ;  /* 0x00000001fbca7824 */ /* 0x000fca00078e0220 */
[----:B------:R-:W1:Y:S01]  /*6a690*/  LDC R40, c[0x0][0x248] ;  /* 0x00009200ff287b82 */ /* 0x000e620000000800 */
[----:B------:R-:W-:Y:S02]  /*6a6a0*/  LEA.HI.X.SX32 R43, R221, R4, 0x1, P4 ;  /* 0x00000004dd2b7211 */ /* 0x000fe400020f0eff */
[----:B------:R-:W-:Y:S01]  /*6a6b0*/  LEA R32, P5, R152, R2, 0x1 ;  /* 0x0000000298207211 */ /* 0x000fe200078a08ff */
[----:B0-----:R-:W-:-:S04]  /*6a6c0*/  IMAD.IADD R221, R202, 0x1, R41 ;  /* 0x00000001cadd7824 */ /* 0x001fc800078e0229 */
[----:B------:R-:W0:Y:S01]  /*6a6d0*/  LDC R41, c[0x0][0x248] ;  /* 0x00009200ff297b82 */ /* 0x000e220000000800 */
[C---:B------:R-:W-:Y:S01]  /*6a6e0*/  LEA.HI.X.SX32 R33, R152.reuse, R4, 0x1, P5 ;  /* 0x0000000498217211 */ /* 0x040fe200028f0eff */
[----:B------:R4:W-:Y:S01]  /*6a6f0*/  STL [R1+0x8b4], R43 ;  /* 0x0008b42b01007387 */ /* 0x0009e20000100800 */
[----:B-1----:R-:W-:-:S03]  /*6a700*/  IMAD.IADD R40, R152, 0x1, R40 ;  /* 0x0000000198287824 */ /* 0x002fc600078e0228 */
[----:B------:R1:W-:Y:S01]  /*6a710*/  STL.64 [R1+0x8a8], R32 ;  /* 0x0008a82001007387 */ /* 0x0003e20000100a00 */
[----:B------:R-:W-:-:S04]  /*6a720*/  LEA R42, P4, R170, R2, 0x1 ;  /* 0x00000002aa2a7211 */ /* 0x000fc800078808ff */
[----:B----4-:R-:W-:Y:S01]  /*6a730*/  LEA.HI.X.SX32 R43, R170, R4, 0x1, P4 ;  /* 0x00000004aa2b7211 */ /* 0x010fe200020f0eff */
[----:B-1----:R-:W-:Y:S01]  /*6a740*/  IMAD.MOV.U32 R33, RZ, RZ, R40 ;  /* 0x000000ffff217224 */ /* 0x002fe200078e0028 */
[-C--:B------:R-:W-:Y:S02]  /*6a750*/  LEA R32, P3, R40, R2.reuse, 0x1 ;  /* 0x0000000228207211 */ /* 0x080fe400078608ff */
[----:B------:R-:W-:Y:S01]  /*6a760*/  LEA R40, P5, R223, R2, 0x1 ;  /* 0x00000002df287211 */ /* 0x000fe200078a08ff */
[----:B0-----:R-:W-:Y:S01]  /*6a770*/  IMAD.IADD R152, R221, 0x1, R41 ;  /* 0x00000001dd987824 */ /* 0x001fe200078e0229 */
[-C--:B------:R-:W-:Y:S02]  /*6a780*/  LEA.HI.X.SX32 R33, R33, R4.reuse, 0x1, P3 ;  /* 0x0000000421217211 */ /* 0x080fe400018f0eff */
[----:B------:R-:W-:-:S03]  /*6a790*/  LEA.HI.X.SX32 R41, R223, R4, 0x1, P5 ;  /* 0x00000004df297211 */ /* 0x000fc600028f0eff */
[----:B------:R-:W-:Y:S04]  /*6a7a0*/  STL.64 [R1+0x2228], R32 ;  /* 0x0022282001007387 */ /* 0x000fe80000100a00 */
[----:B------:R-:W-:Y:S04]  /*6a7b0*/  STL.64 [R1+0x890], R40 ;  /* 0x0008902801007387 */ /* 0x000fe80000100a00 */
[----:B------:R0:W-:Y:S02]  /*6a7c0*/  STL.64 [R1+0x898], R42 ;  /* 0x0008982a01007387 */ /* 0x0001e40000100a00 */
[----:B0-----:R-:W0:Y:S01]  /*6a7d0*/  LDC R43, c[0x0][0x248] ;  /* 0x00009200ff2b7b82 */ /* 0x001e220000000800 */
[----:B------:R-:W-:-:S04]  /*6a7e0*/  LEA R40, P3, R21, R2, 0x1 ;  /* 0x0000000215287211 */ /* 0x000fc800078608ff */
[----:B------:R-:W-:Y:S02]  /*6a7f0*/  LEA.HI.X.SX32 R41, R21, R4, 0x1, P3 ;  /* 0x0000000415297211 */ /* 0x000fe400018f0eff */
[C---:B------:R-:W-:Y:S01]  /*6a800*/  LEA R32, P4, R201.reuse, R2, 0x1 ;  /* 0x00000002c9207211 */ /* 0x040fe200078808ff */
[----:B------:R-:W1:Y:S02]  /*6a810*/  LDC R42, c[0x0][0x248] ;  /* 0x00009200ff2a7b82 */ /* 0x000e640000000800 */
[----:B------:R4:W-:Y:S01]  /*6a820*/  STL.64 [R1+0x888], R40 ;  /* 0x0008882801007387 */ /* 0x0009e20000100a00 */
[----:B------:R-:W-:Y:S01]  /*6a830*/  LEA.HI.X.SX32 R33, R201, R4, 0x1, P4 ;  /* 0x00000004c9217211 */ /* 0x000fe200020f0eff */
[----:B0-----:R-:W-:-:S05]  /*6a840*/  IMAD.IADD R43, R137, 0x1, R43 ;  /* 0x00000001892b7824 */ /* 0x001fca00078e022b */
[C---:B----4-:R-:W-:Y:S01]  /*6a850*/  LEA R40, P3, R43.reuse, R2, 0x1 ;  /* 0x000000022b287211 */ /* 0x050fe200078608ff */
[----:B------:R-:W-:Y:S03]  /*6a860*/  STL.64 [R1+0x880], R32 ;  /* 0x0008802001007387 */ /* 0x000fe60000100a00 */
[----:B------:R-:W-:Y:S01]  /*6a870*/  LEA.HI.X.SX32 R41, R43, R4, 0x1, P3 ;  /* 0x000000042b297211 */ /* 0x000fe200018f0eff */
[----:B---3--:R-:W-:-:S04]  /*6a880*/  IMAD.IADD R170, R152, 0x1, R35 ;  /* 0x0000000198aa7824 */ /* 0x008fc800078e0223 */
[----:B------:R-:W-:Y:S01]  /*6a890*/  IMAD.IADD R223, R170, 0x1, R34 ;  /* 0x00000001aadf7824 */ /* 0x000fe200078e0222 */
[----:B------:R-:W-:-:S04]  /*6a8a0*/  LEA R34, P5, R137, R2, 0x1 ;  /* 0x0000000289227211 */ /* 0x000fc800078a08ff */
[----:B------:R-:W-:-:S05]  /*6a8b0*/  LEA.HI.X.SX32 R35, R137, R4, 0x1, P5 ;  /* 0x0000000489237211 */ /* 0x000fca00028f0eff */
[----:B------:R-:W-:Y:S04]  /*6a8c0*/  STL.64 [R1+0x21f8], R34 ;  /* 0x0021f82201007387 */ /* 0x000fe80000100a00 */
[----:B------:R0:W-:Y:S02]  /*6a8d0*/  STL.64 [R1+0x870], R40 ;  /* 0x0008702801007387 */ /* 0x0001e40000100a00 */
[----:B0-----:R-:W0:Y:S01]  /*6a8e0*/  LDC R41, c[0x0][0x248] ;  /* 0x00009200ff297b82 */ /* 0x001e220000000800 */
[----:B------:R-:W-:Y:S01]  /*6a8f0*/  IMAD.IADD R201, R223, 0x1, R20 ;  /* 0x00000001dfc97824 */ /* 0x000fe200078e0214 */
[-C--:B------:R-:W-:Y:S02]  /*6a900*/  LEA R20, P4, R222, R2.reuse, 0x1 ;  /* 0x00000002de147211 */ /* 0x080fe400078808ff */
[----:B------:R-:W-:-:S04]  /*6a910*/  LEA R32, P5, R250, R2, 0x1 ;  /* 0x00000002fa207211 */ /* 0x000fc800078a08ff */
[----:B------:R-:W3:Y:S01]  /*6a920*/  LDC R40, c[0x0][0x248] ;  /* 0x00009200ff287b82 */ /* 0x000ee20000000800 */
[----:B0-----:R-:W-:-:S05]  /*6a930*/  IMAD.IADD R41, R250, 0x1, R41 ;  /* 0x00000001fa297824 */ /* 0x001fca00078e0229 */
[----:B------:R-:W-:-:S04]  /*6a940*/  LEA R34, P3, R41, R2, 0x1 ;  /* 0x0000000229227211 */ /* 0x000fc800078608ff */
[-C--:B------:R-:W-:Y:S02]  /*6a950*/  LEA.HI.X.SX32 R35, R41, R4.reuse, 0x1, P3 ;  /* 0x0000000429237211 */ /* 0x080fe400018f0eff */
[----:B------:R-:W0:Y:S01]  /*6a960*/  LDC R41, c[0x0][0x248] ;  /* 0x00009200ff297b82 */ /* 0x000e220000000800 */
[----:B-1----:R-:W-:Y:S01]  /*6a970*/  IMAD.IADD R137, R201, 0x1, R42 ;  /* 0x00000001c9897824 */ /* 0x002fe200078e022a */
[-C--:B------:R-:W-:Y:S02]  /*6a980*/  LEA.HI.X.SX32 R21, R222, R4.reuse, 0x1, P4 ;  /* 0x00000004de157211 */ /* 0x080fe400020f0eff */
[----:B------:R-:W-:Y:S01]  /*6a990*/  LEA.HI.X.SX32 R33, R250, R4, 0x1, P5 ;  /* 0x00000004fa217211 */ /* 0x000fe200028f0eff */
[----:B--2---:R-:W-:Y:S02]  /*6a9a0*/  IMAD.IADD R222, R137, 0x1, R23 ;  /* 0x0000000189de7824 */ /* 0x004fe400078e0217 */
[----:B------:R-:W-:Y:S02]  /*6a9b0*/  STL.64 [R1+0x21e8], R20 ;  /* 0x0021e81401007387 */ /* 0x000fe40000100a00 */
[----:B------:R-:W-:-:S02]  /*6a9c0*/  IMAD.IADD R250, R222, 0x1, R22 ;  /* 0x00000001defa7824 */ /* 0x000fc400078e0216 */
[----:B------:R1:W-:Y:S01]  /*6a9d0*/  STL.64 [R1+0x860], R32 ;  /* 0x0008602001007387 */ /* 0x0003e20000100a00 */
[----:B------:R-:W-:-:S04]  /*6a9e0*/  LEA R22, P5, R214, R2, 0x1 ;  /* 0x00000002d6167211 */ /* 0x000fc800078a08ff */
[----:B------:R-:W-:Y:S02]  /*6a9f0*/  LEA.HI.X.SX32 R23, R214, R4, 0x1, P5 ;  /* 0x00000004d6177211 */ /* 0x000fe400028f0eff */
[----:B-1----:R-:W-:Y:S01]  /*6aa00*/  LEA R32, P4, R194, R2, 0x1 ;  /* 0x00000002c2207211 */ /* 0x002fe200078808ff */
[----:B0-----:R-:W-:-:S03]  /*6aa10*/  IMAD.IADD R41, R214, 0x1, R41 ;  /* 0x00000001d6297824 */ /* 0x001fc600078e0229 */
[----:B------:R-:W-:Y:S01]  /*6aa20*/  LEA.HI.X.SX32 R33, R194, R4, 0x1, P4 ;  /* 0x00000004c2217211 */ /* 0x000fe200020f0eff */
[----:B------:R-:W-:Y:S04]  /*6aa30*/  STL.64 [R1+0x858], R34 ;  /* 0x0008582201007387 */ /* 0x000fe80000100a00 */
[----:B------:R-:W-:Y:S04]  /*6aa40*/  STL.64 [R1+0x850], R32 ;  /* 0x0008502001007387 */ /* 0x000fe80000100a00 */
[----:B------:R0:W-:Y:S02]  /*6aa50*/  STL.64 [R1+0x848], R22 ;  /* 0x0008481601007387 */ /* 0x0001e40000100a00 */
[----:B0-----:R-:W-:-:S04]  /*6aa60*/  LEA R22, P3, R41, R2, 0x1 ;  /* 0x0000000229167211 */ /* 0x001fc800078608ff */
[----:B------:R-:W-:Y:S02]  /*6aa70*/  LEA.HI.X.SX32 R23, R41, R4, 0x1, P3 ;  /* 0x0000000429177211 */ /* 0x000fe400018f0eff */
[----:B------:R-:W0:Y:S01]  /*6aa80*/  LDC R41, c[0x0][0x248] ;  /* 0x00009200ff297b82 */ /* 0x000e220000000800 */
[-C--:B------:R-:W-:Y:S01]  /*6aa90*/  LEA R32, P5, R147, R2.reuse, 0x1 ;  /* 0x0000000293207211 */ /* 0x080fe200078a08ff */
[----:B---3--:R-:W-:Y:S01]  /*6aaa0*/  IMAD.IADD R194, R250, 0x1, R40 ;  /* 0x00000001fac27824 */ /* 0x008fe200078e0228 */
[----:B------:R-:W-:Y:S02]  /*6aab0*/  LEA R34, P4, R169, R2, 0x1 ;  /* 0x00000002a9227211 */ /* 0x000fe400078808ff */
[-C--:B------:R-:W-:Y:S01]  /*6aac0*/  LEA.HI.X.SX32 R33, R147, R4.reuse, 0x1, P5 ;  /* 0x0000000493217211 */ /* 0x080fe200028f0eff */
[----:B------:R1:W-:Y:S02]  /*6aad0*/  STL.64 [R1+0x21d8], R22 ;  /* 0x0021d81601007387 */ /* 0x0003e40000100a00 */
[----:B------:R-:W2:Y:S01]  /*6aae0*/  LDC R40, c[0x0][0x248] ;  /* 0x00009200ff287b82 */ /* 0x000ea20000000800 */
[----:B------:R-:W-:Y:S01]  /*6aaf0*/  LEA.HI.X.SX32 R35, R169, R4, 0x1, P4 ;  /* 0x00000004a9237211 */ /* 0x000fe200020f0eff */
[----:B------:R3:W-:Y:S01]  /*6ab00*/  STL.64 [R1+0x830], R32 ;  /* 0x0008302001007387 */ /* 0x0007e20000100a00 */
[----:B-1----:R-:W-:-:S02]  /*6ab10*/  LEA R22, P4, R220, R2, 0x1 ;  /* 0x00000002dc167211 */ /* 0x002fc400078808ff */
[C---:B---3--:R-:W-:Y:S02]  /*6ab20*/  LEA R32, P3, R19.reuse, R2, 0x1 ;  /* 0x0000000213207211 */ /* 0x048fe400078608ff */
[-C--:B------:R-:W-:Y:S02]  /*6ab30*/  LEA.HI.X.SX32 R23, R220, R4.reuse, 0x1, P4 ;  /* 0x00000004dc177211 */ /* 0x080fe400020f0eff */
[----:B------:R-:W-:Y:S01]  /*6ab40*/  LEA.HI.X.SX32 R33, R19, R4, 0x1, P3 ;  /* 0x0000000413217211 */ /* 0x000fe200018f0eff */
[----:B0-----:R-:W-:Y:S01]  /*6ab50*/  IMAD.IADD R41, R200, 0x1, R41 ;  /* 0x00000001c8297824 */ /* 0x001fe200078e0229 */
[----:B------:R-:W-:Y:S04]  /*6ab60*/  STL.64 [R1+0x838], R34 ;  /* 0x0008382201007387 */ /* 0x000fe80000100a00 */
[----:B------:R-:W-:Y:S04]  /*6ab70*/  STL.64 [R1+0x828], R32 ;  /* 0x0008282001007387 */ /* 0x000fe80000100a00 */
[----:B------:R0:W-:Y:S01]  /*6ab80*/  STL.64 [R1+0x820], R22 ;  /* 0x0008201601007387 */ /* 0x0001e20000100a00 */
[----:B--2---:R-:W-:-:S02]  /*6ab90*/  IMAD.IADD R214, R194, 0x1, R40 ;  /* 0x00000001c2d67824 */ /* 0x004fc400078e0228 */
[----:B------:R-:W1:Y:S01]  /*6aba0*/  LDC R40, c[0x0][0x248] ;  /* 0x00009200ff287b82 */ /* 0x000e620000000800 */
[----:B0-----:R-:W-:-:S04]  /*6abb0*/  LEA R22, P3, R41, R2, 0x1 ;  /* 0x0000000229167211 */ /* 0x001fc800078608ff */
[----:B------:R-:W-:-:S03]  /*6abc0*/  LEA.HI.X.SX32 R23, R41, R4, 0x1, P3 ;  /* 0x0000000429177211 */ /* 0x000fc600018f0eff */
[----:B------:R-:W0:Y:S01]  /*6abd0*/  LDC R41, c[0x0][0x248] ;  /* 0x00009200ff297b82 */ /* 0x000e220000000800 */
[----:B------:R-:W-:-:S04]  /*6abe0*/  IMAD.IADD R169, R214, 0x1, R17 ;  /* 0x00000001d6a97824 */ /* 0x000fc800078e0211 */
[----:B------:R-:W-:Y:S01]  /*6abf0*/  IMAD.IADD R147, R169, 0x1, R16 ;  /* 0x00000001a9937824 */ /* 0x000fe200078e0210 */
[----:B------:R-:W-:-:S03]  /*6ac00*/  LEA R16, P5, R200, R2, 0x1 ;  /* 0x00000002c8107211 */ /* 0x000fc600078a08ff */
[----:B------:R-:W-:Y:S01]  /*6ac10*/  IMAD.IADD R220, R147, 0x1, R18 ;  /* 0x0000000193dc7824 */ /* 0x000fe200078e0212 */
[----:B------:R-:W-:Y:S02]  /*6ac20*/  LEA R18, P4, R122, R2, 0x1 ;  /* 0x000000027a127211 */ /* 0x000fe400078808ff */
[-C--:B------:R-:W-:Y:S02]  /*6ac30*/  LEA.HI.X.SX32 R17, R200, R4.reuse, 0x1, P5 ;  /* 0x00000004c8117211 */ /* 0x080fe400028f0eff */
[----:B------:R-:W-:-:S03]  /*6ac40*/  LEA.HI.X.SX32 R19, R122, R4, 0x1, P4 ;  /* 0x000000047a137211 */ /* 0x000fc600020f0eff */
[----:B------:R2:W-:Y:S04]  /*6ac50*/  STL.64 [R1+0x21c0], R16 ;  /* 0x0021c01001007387 */ /* 0x0005e80000100a00 */
[----:B------:R-:W-:Y:S01]  /*6ac60*/  STL.64 [R1+0x810], R22 ;  /* 0x0008101601007387 */ /* 0x000fe20000100a00 */
[----:B0-----:R-:W-:-:S03]  /*6ac70*/  IMAD.IADD R41, R219, 0x1, R41 ;  /* 0x00000001db297824 */ /* 0x001fc600078e0229 */
[----:B------:R0:W-:Y:S01]  /*6ac80*/  STL.64 [R1+0x808], R18 ;  /* 0x0008081201007387 */ /* 0x0001e20000100a00 */
[----:B-1----:R-:W-:Y:S01]  /*6ac90*/  IMAD.IADD R200, R220, 0x1, R40 ;  /* 0x00000001dcc87824 */ /* 0x002fe200078e0228 */
[-C--:B--2---:R-:W-:Y:S02]  /*6aca0*/  LEA R16, P5, R219, R2.reuse, 0x1 ;  /* 0x00000002db107211 */ /* 0x084fe400078a08ff */
[----:B0-----:R-:W-:-:S04]  /*6acb0*/  LEA R18, P3, R41, R2, 0x1 ;  /* 0x0000000229127211 */ /* 0x001fc800078608ff */
[-C--:B------:R-:W-:Y:S02]  /*6acc0*/  LEA.HI.X.SX32 R19, R41, R4.reuse, 0x1, P3 ;  /* 0x0000000429137211 */ /* 0x080fe400018f0eff */
[----:B------:R-:W0:Y:S01]  /*6acd0*/  LDC R41, c[0x0][0x248] ;  /* 0x00009200ff297b82 */ /* 0x000e220000000800 */
[----:B------:R-:W-:Y:S01]  /*6ace0*/  IMAD.IADD R122, R200, 0x1, R9 ;  /* 0x00000001c87a7824 */ /* 0x000fe200078e0209 */
[----:B------:R-:W-:-:S03]  /*6acf0*/  LEA.HI.X.SX32 R17, R219, R4, 0x1, P5 ;  /* 0x00000004db117211 */ /* 0x000fc600028f0eff */
[----:B------:R-:W-:Y:S01]  /*6ad00*/  IMAD.IADD R219, R122, 0x1, R8 ;  /* 0x000000017adb7824 */ /* 0x000fe200078e0208 */
[C---:B------:R-:W-:Y:S01]  /*6ad10*/  LEA R8, P5, R192.reuse, R2, 0x1 ;  /* 0x00000002c0087211 */ /* 0x040fe200078a08ff */
[----:B------:R1:W-:Y:S03]  /*6ad20*/  STL.64 [R1+0x800], R16 ;  /* 0x0008001001007387 */ /* 0x0003e60000100a00 */
[----:B------:R-:W-:Y:S01]  /*6ad30*/  LEA.HI.X.SX32 R9, R192, R4, 0x1, P5 ;  /* 0x00000004c0097211 */ /* 0x000fe200028f0eff */
[----:B------:R-:W-:Y:S01]  /*6ad40*/  STL.64 [R1+0x21c8], R18 ;  /* 0x0021c81201007387 */ /* 0x000fe20000100a00 */
[----:B-1----:R-:W-:-:S04]  /*6ad50*/  LEA R16, P4, R162, R2, 0x1 ;  /* 0x00000002a2107211 */ /* 0x002fc800078808ff */
[----:B------:R-:W-:Y:S01]  /*6ad60*/  LEA.HI.X.SX32 R17, R162, R4, 0x1, P4 ;  /* 0x00000004a2117211 */ /* 0x000fe200020f0eff */
[----:B------:R-:W-:Y:S01]  /*6ad70*/  IMAD.IADD R162, R219, 0x1, R11 ;  /* 0x00000001dba27824 */ /* 0x000fe200078e020b */
[----:B------:R-:W-:Y:S01]  /*6ad80*/  STL.64 [R1+0x2230], R8 ;  /* 0x0022300801007387 */ /* 0x000fe20000100a00 */
[----:B------:R-:W-:-:S03]  /*6ad90*/  LEA R22, P3, R249, R2, 0x1 ;  /* 0x00000002f9167211 */ /* 0x000fc600078608ff */
[----:B------:R1:W-:Y:S01]  /*6ada0*/  STL.64 [R1+0x7f0], R16 ;  /* 0x0007f01001007387 */ /* 0x0003e20000100a00 */
[----:B------:R-:W-:Y:S01]  /*6adb0*/  IMAD.IADD R192, R162, 0x1, R10 ;  /* 0x00000001a2c07824 */ /* 0x000fe200078e020a */
[----:B------:R-:W-:Y:S02]  /*6adc0*/  LEA R10, P5, R130, R2, 0x1 ;  /* 0x00000002820a7211 */ /* 0x000fe400078a08ff */
[----:B------:R-:W-:Y:S02]  /*6add0*/  LEA.HI.X.SX32 R23, R249, R4, 0x1, P3 ;  /* 0x00000004f9177211 */ /* 0x000fe400018f0eff */
[----:B-1----:R-:W-:Y:S01]  /*6ade0*/  LEA R16, P4, R218, R2, 0x1 ;  /* 0x00000002da107211 */ /* 0x002fe200078808ff */
[----:B------:R-:W-:Y:S01]  /*6adf0*/  IMAD.MOV.U32 R33, RZ, RZ, R197 ;  /* 0x000000ffff217224 */ /* 0x000fe200078e00c5 */
[-C--:B------:R-:W-:Y:S01]  /*6ae00*/  LEA.HI.X.SX32 R11, R130, R4.reuse, 0x1, P5 ;  /* 0x00000004820b7211 */ /* 0x080fe200028f0eff */
[----:B------:R-:W1:Y:S01]  /*6ae10*/  LDC R249, c[0x0][0x248] ;  /* 0x00009200fff97b82 */ /* 0x000e620000000800 */
[----:B------:R-:W-:Y:S01]  /*6ae20*/  LEA.HI.X.SX32 R17, R218, R4, 0x1, P4 ;  /* 0x00000004da117211 */ /* 0x000fe200020f0eff */
[----:B0-----:R-:W-:Y:S01]  /*6ae30*/  IMAD.IADD R218, R192, 0x1, R41 ;  /* 0x00000001c0da7824 */ /* 0x001fe200078e0229 */
[----:B------:R-:W-:Y:S05]  /*6ae40*/  STL.64 [R1+0x7e0], R22 ;  /* 0x0007e01601007387 */ /* 0x000fea0000100a00 */
[----:B------:R-:W0:Y:S01]  /*6ae50*/  LDC R41, c[0x0][0x248] ;  /* 0x00009200ff297b82 */ /* 0x000e220000000800 */
[----:B------:R2:W-:Y:S01]  /*6ae60*/  STL.64 [R1+0x7d8], R16 ;  /* 0x0007d81001007387 */ /* 0x0005e20000100a00 */
[----:B------:R-:W-:-:S03]  /*6ae70*/  IMAD.IADD R130, R218, 0x1, R49 ;  /* 0x00000001da827824 */ /* 0x000fc600078e0231 */
[----:B------:R3:W-:Y:S01]  /*6ae80*/  STL.64 [R1+0x7d0], R10 ;  /* 0x0007d00a01007387 */ /* 0x0007e20000100a00 */
[-C--:B--2---:R-:W-:Y:S02]  /*6ae90*/  LEA R16, P5, R217, R2.reuse, 0x1 ;  /* 0x00000002d9107211 */ /* 0x084fe400078a08ff */
[----:B---3--:R-:W-:-:S04]  /*6aea0*/  LEA R10, P4, R131, R2, 0x1 ;  /* 0x00000002830a7211 */ /* 0x008fc800078808ff */
[-C--:B------:R-:W-:Y:S01]  /*6aeb0*/  LEA.HI.X.SX32 R11, R131, R4.reuse, 0x1, P4 ;  /* 0x00000004830b7211 */ /* 0x080fe200020f0eff */
[----:B------:R-:W-:Y:S01]  /*6aec0*/  IMAD.IADD R131, R130, 0x1, R48 ;  /* 0x0000000182837824 */ /* 0x000fe200078e0230 */
[----:B------:R-:W-:Y:S02]  /*6aed0*/  LEA.HI.X.SX32 R17, R217, R4, 0x1, P5 ;  /* 0x00000004d9117211 */ /* 0x000fe400028f0eff */
[----:B------:R-:W-:Y:S01]  /*6aee0*/  LEA R48, P4, R193, R2, 0x1 ;  /* 0x00000002c1307211 */ /* 0x000fe200078808ff */
[----:B------:R-:W-:Y:S01]  /*6aef0*/  IMAD.IADD R217, R131, 0x1, R51 ;  /* 0x0000000183d97824 */ /* 0x000fe200078e0233 */
[----:B------:R2:W-:Y:S02]  /*6af00*/  STL.64 [R1+0x2238], R10 ;  /* 0x0022380a01007387 */ /* 0x0005e40000100a00 */
[----:B------:R-:W-:Y:S01]  /*6af10*/  LEA.HI.X.SX32 R49, R193, R4, 0x1, P4 ;  /* 0x00000004c1317211 */ /* 0x000fe200020f0eff */
[----:B------:R-:W-:Y:S01]  /*6af20*/  IMAD.IADD R193, R217, 0x1, R50 ;  /* 0x00000001d9c17824 */ /* 0x000fe200078e0232 */
[----:B------:R-:W-:-:S02]  /*6af30*/  LEA R22, P3, R248, R2, 0x1 ;  /* 0x00000002f8167211 */ /* 0x000fc400078608ff */
[----:B--2---:R-:W-:-:S04]  /*6af40*/  LEA R10, P5, R168, R2, 0x1 ;  /* 0x00000002a80a7211 */ /* 0x004fc800078a08ff */
[-C--:B------:R-:W-:Y:S01]  /*6af50*/  LEA.HI.X.SX32 R11, R168, R4.reuse, 0x1, P5 ;  /* 0x00000004a80b7211 */ /* 0x080fe200028f0eff */
[----:B0-----:R-:W-:Y:S02]  /*6af60*/  IMAD.IADD R168, R193, 0x1, R41 ;  /* 0x00000001c1a87824 */ /* 0x001fe400078e0229 */
[----:B------:R-:W0:Y:S01]  /*6af70*/  LDC R41, c[0x0][0x248] ;  /* 0x00009200ff297b82 */ /* 0x000e220000000800 */
[----:B------:R-:W-:-:S05]  /*6af80*/  LEA.HI.X.SX32 R23, R248, R4, 0x1, P3 ;  /* 0x00000004f8177211 */ /* 0x000fca00018f0eff */
[----:B------:R-:W-:Y:S04]  /*6af90*/  STL.64 [R1+0x7c8], R22 ;  /* 0x0007c81601007387 */ /* 0x000fe80000100a00 */
[----:B------:R2:W-:Y:S01]  /*6afa0*/  STL.64 [R1+0x7b8], R16 ;  /* 0x0007b81001007387 */ /* 0x0005e20000100a00 */
[----:B------:R-:W-:-:S03]  /*6afb0*/  LEA R50, P4, R216, R2, 0x1 ;  /* 0x00000002d8327211 */ /* 0x000fc600078808ff */
[----:B------:R-:W-:Y:S01]  /*6afc0*/  STL.64 [R1+0x2240], R48 ;  /* 0x0022403001007387 */ /* 0x000fe20000100a00 */
[----:B--2---:R-:W-:-:S04]  /*6afd0*/  LEA R16, P3, R247, R2, 0x1 ;  /* 0x00000002f7107211 */ /* 0x004fc800078608ff */
[-C--:B------:R-:W-:Y:S02]  /*6afe0*/  LEA.HI.X.SX32 R17, R247, R4.reuse, 0x1, P3 ;  /* 0x00000004f7117211 */ /* 0x080fe400018f0eff */
[----:B------:R-:W-:-:S03]  /*6aff0*/  LEA.HI.X.SX32 R51, R216, R4, 0x1, P4 ;  /* 0x00000004d8337211 */ /* 0x000fc600020f0eff */
[----:B------:R2:W-:Y:S01]  /*6b000*/  STL.64 [R1+0x7b0], R16 ;  /* 0x0007b01001007387 */ /* 0x0005e20000100a00 */
[----:B0-----:R-:W-:Y:S02]  /*6b010*/  IMAD.IADD R216, R168, 0x1, R41 ;  /* 0x00000001a8d87824 */ /* 0x001fe400078e0229 */
[----:B------:R-:W0:Y:S01]  /*6b020*/  LDC R41, c[0x0][0x248] ;  /* 0x00009200ff297b82 */ /* 0x000e220000000800 */
[----:B------:R3:W-:Y:S01]  /*6b030*/  STL.64 [R1+0x7a0], R10 ;  /* 0x0007a00a01007387 */ /* 0x0007e20000100a00 */
[CC--:B--2---:R-:W-:Y:S02]  /*6b040*/  LEA R16, P3, R245.reuse, R2.reuse, 0x1 ;  /* 0x00000002f5107211 */ /* 0x0c4fe400078608ff */
[C---:B---3--:R-:W-:Y:S02]  /*6b050*/  LEA R10, P5, R120.reuse, R2, 0x1 ;  /* 0x00000002780a7211 */ /* 0x048fe400078a08ff */
[-C--:B------:R-:W-:Y:S02]  /*6b060*/  LEA.HI.X.SX32 R17, R245, R4.reuse, 0x1, P3 ;  /* 0x00000004f5117211 */ /* 0x080fe400018f0eff */
[----:B------:R-:W-:-:S02]  /*6b070*/  LEA.HI.X.SX32 R11, R120, R4, 0x1, P5 ;  /* 0x00000004780b7211 */ /* 0x000fc400028f0eff */
[C---:B------:R-:W-:Y:S01]  /*6b080*/  LEA R22, P3, R246.reuse, R2, 0x1 ;  /* 0x00000002f6167211 */ /* 0x040fe200078608ff */
[----:B------:R2:W-:Y:S04]  /*6b090*/  STL.64 [R1+0x798], R16 ;  /* 0x0007981001007387 */ /* 0x0005e80000100a00 */
[----:B------:R3:W-:Y:S01]  /*6b0a0*/  STL.64 [R1+0x788], R10 ;  /* 0x0007880a01007387 */ /* 0x0007e20000100a00 */
[----:B------:R-:W-:Y:S02]  /*6b0b0*/  LEA.HI.X.SX32 R23, R246, R4, 0x1, P3 ;  /* 0x00000004f6177211 */ /* 0x000fe400018f0eff */
[-C--:B--2---:R-:W-:Y:S02]  /*6b0c0*/  LEA R16, P4, R187, R2.reuse, 0x1 ;  /* 0x00000002bb107211 */ /* 0x084fe400078808ff */
[----:B---3--:R-:W-:-:S02]  /*6b0d0*/  LEA R10, P5, R213, R2, 0x1 ;  /* 0x00000002d50a7211 */ /* 0x008fc400078a08ff */
[-C--:B------:R-:W-:Y:S02]  /*6b0e0*/  LEA.HI.X.SX32 R17, R187, R4.reuse, 0x1, P4 ;  /* 0x00000004bb117211 */ /* 0x080fe400020f0eff */
[----:B------:R-:W-:Y:S01]  /*6b0f0*/  LEA.HI.X.SX32 R11, R213, R4, 0x1, P5 ;  /* 0x00000004d50b7211 */ /* 0x000fe200028f0eff */
[----:B------:R-:W-:Y:S01]  /*6b100*/  STL.64 [R1+0x780], R22 ;  /* 0x0007801601007387 */ /* 0x000fe20000100a00 */
[----:B------:R-:W-:-:S03]  /*6b110*/  IMAD.IADD R120, R216, 0x1, R13 ;  /* 0x00000001d8787824 */ /* 0x000fc600078e020d */
[----:B------:R2:W-:Y:S04]  /*6b120*/  STL.64 [R1+0x778], R16 ;  /* 0x0007781001007387 */ /* 0x0005e80000100a00 */
[----:B------:R3:W-:Y:S01]  /*6b130*/  STL.64 [R1+0x770], R10 ;  /* 0x0007700a01007387 */ /* 0x0007e20000100a00 */
[----:B------:R-:W-:Y:S01]  /*6b140*/  IMAD.IADD R187, R120, 0x1, R12 ;  /* 0x0000000178bb7824 */ /* 0x000fe200078e020c */
[-C--:B------:R-:W-:Y:S02]  /*6b150*/  LEA R12, P3, R243, R2.reuse, 0x1 ;  /* 0x00000002f30c7211 */ /* 0x080fe400078608ff */
[-C--:B--2---:R-:W-:Y:S02]  /*6b160*/  LEA R16, P4, R6, R2.reuse, 0x1 ;  /* 0x0000000206107211 */ /* 0x084fe400078808ff */
[----:B---3--:R-:W-:-:S02]  /*6b170*/  LEA R10, P5, R160, R2, 0x1 ;  /* 0x00000002a00a7211 */ /* 0x008fc400078a08ff */
[-C--:B------:R-:W-:Y:S02]  /*6b180*/  LEA.HI.X.SX32 R17, R6, R4.reuse, 0x1, P4 ;  /* 0x0000000406117211 */ /* 0x080fe400020f0eff */
[-C--:B------:R-:W-:Y:S01]  /*6b190*/  LEA.HI.X.SX32 R11, R160, R4.reuse, 0x1, P5 ;  /* 0x00000004a00b7211 */ /* 0x080fe200028f0eff */
[----:B0-----:R-:W-:Y:S01]  /*6b1a0*/  IMAD.IADD R213, R187, 0x1, R41 ;  /* 0x00000001bbd57824 */ /* 0x001fe200078e0229 */
[----:B------:R-:W-:Y:S01]  /*6b1b0*/  LEA.HI.X.SX32 R13, R243, R4, 0x1, P3 ;  /* 0x00000004f30d7211 */ /* 0x000fe200018f0eff */
[----:B------:R0:W-:Y:S01]  /*6b1c0*/  STL.64 [R1+0x760], R16 ;  /* 0x0007601001007387 */ /* 0x0001e20000100a00 */
[----:B------:R-:W2:Y:S01]  /*6b1d0*/  LDC R41, c[0x0][0x248] ;  /* 0x00009200ff297b82 */ /* 0x000ea20000000800 */
[----:B------:R-:W-:Y:S02]  /*6b1e0*/  IMAD.IADD R6, R213, 0x1, R15 ;  /* 0x00000001d5067824 */ /* 0x000fe400078e020f */
[----:B------:R3:W-:Y:S02]  /*6b1f0*/  STL.64 [R1+0x758], R10 ;  /* 0x0007580a01007387 */ /* 0x0007e40000100a00 */
[----:B------:R-:W-:Y:S01]  /*6b200*/  IMAD.IADD R160, R6, 0x1, R14 ;  /* 0x0000000106a07824 */ /* 0x000fe200078e020e */
[----:B0-----:R-:W-:-:S02]  /*6b210*/  LEA R16, P3, R244, R2, 0x1 ;  /* 0x00000002f4107211 */ /* 0x001fc400078608ff */
[C---:B---3--:R-:W-:Y:S02]  /*6b220*/  LEA R10, P4, R215.reuse, R2, 0x1 ;  /* 0x00000002d70a7211 */ /* 0x048fe400078808ff */
[-C--:B------:R-:W-:Y:S02]  /*6b230*/  LEA.HI.X.SX32 R17, R244, R4.reuse, 0x1, P3 ;  /* 0x00000004f4117211 */ /* 0x080fe400018f0eff */
[----:B------:R-:W-:Y:S01]  /*6b240*/  LEA.HI.X.SX32 R11, R215, R4, 0x1, P4 ;  /* 0x00000004d70b7211 */ /* 0x000fe200020f0eff */
[----:B------:R-:W-:Y:S01]  /*6b250*/  IMAD.IADD R215, R160, 0x1, R25 ;  /* 0x00000001a0d77824 */ /* 0x000fe200078e0219 */
[C---:B------:R-:W-:Y:S01]  /*6b260*/  LEA R14, P5, R186.reuse, R2, 0x1 ;  /* 0x00000002ba0e7211 */ /* 0x040fe200078a08ff */
[----:B------:R0:W-:Y:S04]  /*6b270*/  STL.64 [R1+0x750], R16 ;  /* 0x0007501001007387 */ /* 0x0001e80000100a00 */
[----:B------:R3:W-:Y:S01]  /*6b280*/  STL.64 [R1+0x748], R10 ;  /* 0x0007480a01007387 */ /* 0x0007e20000100a00 */
[----:B------:R-:W-:Y:S01]  /*6b290*/  LEA.HI.X.SX32 R15, R186, R4, 0x1, P5 ;  /* 0x00000004ba0f7211 */ /* 0x000fe200028f0eff */
[----:B------:R-:W-:Y:S01]  /*6b2a0*/  IMAD.IADD R186, R215, 0x1, R24 ;  /* 0x00000001d7ba7824 */ /* 0x000fe200078e0218 */
[----:B0-----:R-:W-:-:S02]  /*6b2b0*/  LEA R16, P3, R242, R2, 0x1 ;  /* 0x00000002f2107211 */ /* 0x001fc400078608ff */
[C---:B---3--:R-:W-:Y:S02]  /*6b2c0*/  LEA R10, P4, R145.reuse, R2, 0x1 ;  /* 0x00000002910a7211 */ /* 0x048fe400078808ff */
[-C--:B------:R-:W-:Y:S02]  /*6b2d0*/  LEA.HI.X.SX32 R17, R242, R4.reuse, 0x1, P3 ;  /* 0x00000004f2117211 */ /* 0x080fe400018f0eff */
[----:B------:R-:W-:Y:S01]  /*6b2e0*/  LEA.HI.X.SX32 R11, R145, R4, 0x1, P4 ;  /* 0x00000004910b7211 */ /* 0x000fe200020f0eff */
[----:B------:R-:W-:Y:S01]  /*6b2f0*/  IMAD.IADD R145, R186, 0x1, R27 ;  /* 0x00000001ba917824 */ /* 0x000fe200078e021b */
[C---:B------:R-:W-:Y:S01]  /*6b300*/  LEA R24, P5, R212.reuse, R2, 0x1 ;  /* 0x00000002d4187211 */ /* 0x040fe200078a08ff */
[----:B------:R-:W-:Y:S03]  /*6b310*/  STL.64 [R1+0x738], R16 ;  /* 0x0007381001007387 */ /* 0x000fe60000100a00 */
[----:B------:R-:W-:Y:S01]  /*6b320*/  LEA.HI.X.SX32 R25, R212, R4, 0x1, P5 ;  /* 0x00000004d4197211 */ /* 0x000fe200028f0eff */
[----:B------:R0:W-:Y:S01]  /*6b330*/  STL.64 [R1+0x730], R10 ;  /* 0x0007300a01007387 */ /* 0x0001e20000100a00 */
[----:B------:R-:W-:Y:S01]  /*6b340*/  IMAD.IADD R212, R145, 0x1, R26 ;  /* 0x0000000191d47824 */ /* 0x000fe200078e021a */
[----:B0-----:R-:W-:-:S04]  /*6b350*/  LEA R10, P4, R136, R2, 0x1 ;  /* 0x00000002880a7211 */ /* 0x001fc800078808ff */
[----:B------:R-:W-:Y:S01]  /*6b360*/  LEA.HI.X.SX32 R11, R136, R4, 0x1, P4 ;  /* 0x00000004880b7211 */ /* 0x000fe200020f0eff */
[----:B--2---:R-:W-:Y:S02]  /*6b370*/  IMAD.IADD R136, R212, 0x1, R41 ;  /* 0x00000001d4887824 */ /* 0x004fe400078e0229 */
[----:B------:R-:W0:Y:S01]  /*6b380*/  LDC R41, c[0x0][0x248] ;  /* 0x00009200ff297b82 */ /* 0x000e220000000800 */
[-C--:B------:R-:W-:Y:S02]  /*6b390*/  LEA R16, P3, R241, R2.reuse, 0x1 ;  /* 0x00000002f1107211 */ /* 0x080fe400078608ff */
[----:B------:R-:W-:Y:S02]  /*6b3a0*/  LEA R26, P5, R185, R2, 0x1 ;  /* 0x00000002b91a7211 */ /* 0x000fe400078a08ff */
[-C--:B------:R-:W-:Y:S02]  /*6b3b0*/  LEA.HI.X.SX32 R17, R241, R4.reuse, 0x1, P3 ;  /* 0x00000004f1117211 */ /* 0x080fe400018f0eff */
[----:B------:R-:W-:Y:S01]  /*6b3c0*/  LEA.HI.X.SX32 R27, R185, R4, 0x1, P5 ;  /* 0x00000004b91b7211 */ /* 0x000fe200028f0eff */
[----:B------:R-:W-:-:S02]  /*6b3d0*/  IMAD.IADD R185, R136, 0x1, R29 ;  /* 0x0000000188b97824 */ /* 0x000fc400078e021d */
[----:B------:R2:W-:Y:S01]  /*6b3e0*/  STL.64 [R1+0x720], R16 ;  /* 0x0007201001007387 */ /* 0x0005e20000100a00 */
[-C--:B------:R-:W-:Y:S02]  /*6b3f0*/  LEA R22, P3, R240, R2.reuse, 0x1 ;  /* 0x00000002f0167211 */ /* 0x080fe400078608ff */
[----:B--2---:R-:W-:-:S04]  /*6b400*/  LEA R16, P4, R0, R2, 0x1 ;  /* 0x0000000200107211 */ /* 0x004fc800078808ff */
[-C--:B------:R-:W-:Y:S01]  /*6b410*/  LEA.HI.X.SX32 R17, R0, R4.reuse, 0x1, P4 ;  /* 0x0000000400117211 */ /* 0x080fe200020f0eff */
[----:B------:R-:W-:Y:S01]  /*6b420*/  IMAD.IADD R0, R185, 0x1, R28 ;  /* 0x00000001b9007824 */ /* 0x000fe200078e021c */
[----:B------:R-:W-:-:S03]  /*6b430*/  LEA.HI.X.SX32 R23, R240, R4, 0x1, P3 ;  /* 0x00000004f0177211 */ /* 0x000fc600018f0eff */
[----:B0-----:R-:W-:Y:S02]  /*6b440*/  IMAD.IADD R240, R0, 0x1, R41 ;  /* 0x0000000100f07824 */ /* 0x001fe400078e0229 */
[----:B------:R-:W0:Y:S01]  /*6b450*/  LDC R41, c[0x0][0x248] ;  /* 0x00009200ff297b82 */ /* 0x000e220000000800 */
[----:B------:R2:W-:Y:S04]  /*6b460*/  STL.64 [R1+0x718], R10 ;  /* 0x0007180a01007387 */ /* 0x0005e80000100a00 */
[----:B------:R-:W-:Y:S01]  /*6b470*/  STL.64 [R1+0x708], R22 ;  /* 0x0007081601007387 */ /* 0x000fe20000100a00 */
[----:B--2---:R-:W-:-:S04]  /*6b480*/  LEA R10, P5, R252, R2, 0x1 ;  /* 0x00000002fc0a7211 */ /* 0x004fc800078a08ff */
[----:B------:R-:W-:Y:S01]  /*6b490*/  LEA.HI.X.SX32 R11, R252, R4, 0x1, P5 ;  /* 0x00000004fc0b7211 */ /* 0x000fe200028f0eff */
[----:B------:R2:W-:Y:S01]  /*6b4a0*/  STL.64 [R1+0x700], R16 ;  /* 0x0007001001007387 */ /* 0x0005e20000100a00 */
[-C--:B------:R-:W-:Y:S01]  /*6b4b0*/  LEA R28, P4, R237, R2.reuse, 0x1 ;  /* 0x00000002ed1c7211 */ /* 0x080fe200078808ff */
[----:B------:R-:W-:Y:S02]  /*6b4c0*/  IMAD.MOV.U32 R35, RZ, RZ, R33 ;  /* 0x000000ffff237224 */ /* 0x000fe400078e0021 */
[----:B------:R-:W-:Y:S01]  /*6b4d0*/  IMAD.MOV.U32 R32, RZ, RZ, R196 ;  /* 0x000000ffff207224 */ /* 0x000fe200078e00c4 */
[----:B------:R3:W-:Y:S01]  /*6b4e0*/  STL.64 [R1+0x6f8], R10 ;  /* 0x0006f80a01007387 */ /* 0x0007e20000100a00 */
[----:B------:R-:W-:Y:S01]  /*6b4f0*/  PRMT R8, R173, 0x7610, R8 ;  /* 0x00007610ad087816 */ /* 0x000fe20000000008 */
[----:B------:R-:W4:Y:S01]  /*6b500*/  LDC R33, c[0x0][0x248] ;  /* 0x00009200ff217b82 */ /* 0x000f220000000800 */
[----:B--2---:R-:W-:Y:S01]  /*6b510*/  LEA R16, P3, R161, R2, 0x1 ;  /* 0x00000002a1107211 */ /* 0x004fe200078608ff */
[----:B------:R-:W-:-:S02]  /*6b520*/  IMAD.MOV.U32 R42, RZ, RZ, R188 ;  /* 0x000000ffff2a7224 */ /* 0x000fc400078e00bc */
[----:B------:R-:W-:-:S04]  /*6b530*/  IMAD.MOV.U32 R40, RZ, RZ, R190 ;  /* 0x000000ffff287224 */ /* 0x000fc800078e00be */
[----:B------:R-:W2:Y:S01]  /*6b540*/  LDC R252, c[0x0][0x22c] ;  /* 0x00008b00fffc7b82 */ /* 0x000ea20000000800 */
[----:B---3--:R-:W-:Y:S02]  /*6b550*/  LEA R10, P5, R123, R2, 0x1 ;  /* 0x000000027b0a7211 */ /* 0x008fe400078a08ff */
[-C--:B------:R-:W-:Y:S02]  /*6b560*/  LEA.HI.X.SX32 R17, R161, R4.reuse, 0x1, P3 ;  /* 0x00000004a1117211 */ /* 0x080fe400018f0eff */
[-C--:B------:R-:W-:Y:S01]  /*6b570*/  LEA.HI.X.SX32 R11, R123, R4.reuse, 0x1, P5 ;  /* 0x000000047b0b7211 */ /* 0x080fe200028f0eff */
[----:B0-----:R-:W-:Y:S01]  /*6b580*/  IMAD.IADD R161, R240, 0x1, R41 ;  /* 0x00000001f0a17824 */ /* 0x001fe200078e0229 */
[----:B------:R-:W-:Y:S01]  /*6b590*/  LEA.HI.X.SX32 R29, R237, R4, 0x1, P4 ;  /* 0x00000004ed1d7211 */ /* 0x000fe200020f0eff */
[----:B------:R0:W-:Y:S01]  /*6b5a0*/  STL.64 [R1+0x6f0], R16 ;  /* 0x0006f01001007387 */ /* 0x0001e20000100a00 */
[----:B------:R-:W-:Y:S01]  /*6b5b0*/  LEA R22, P3, R211, R2, 0x1 ;  /* 0x00000002d3167211 */ /* 0x000fe200078608ff */
[----:B------:R-:W-:Y:S01]  /*6b5c0*/  IMAD.IADD R123, R161, 0x1, R31 ;  /* 0x00000001a17b7824 */ /* 0x000fe200078e021f */
[----:B------:R-:W3:Y:S01]  /*6b5d0*/  LDC R41, c[0x0][0x248] ;  /* 0x00009200ff297b82 */ /* 0x000ee20000000800 */
[----:B------:R1:W-:Y:S01]  /*6b5e0*/  STL.64 [R1+0x6e0], R10 ;  /* 0x0006e00a01007387 */ /* 0x0003e20000100a00 */
[----:B------:R-:W-:Y:S01]  /*6b5f0*/  LEA.HI.X.SX32 R23, R211, R4, 0x1, P3 ;  /* 0x00000004d3177211 */ /* 0x000fe200018f0eff */
[----:B------:R-:W-:Y:S01]  /*6b600*/  IMAD.IADD R211, R123, 0x1, R30 ;  /* 0x000000017bd37824 */ /* 0x000fe200078e021e */
[----:B0-----:R-:W-:-:S02]  /*6b610*/  LEA R16, P4, R239, R2, 0x1 ;  /* 0x00000002ef107211 */ /* 0x001fc400078808ff */
[C---:B-1----:R-:W-:Y:S02]  /*6b620*/  LEA R10, P5, R178.reuse, R2, 0x1 ;  /* 0x00000002b20a7211 */ /* 0x042fe400078a08ff */
[-C--:B------:R-:W-:Y:S02]  /*6b630*/  LEA.HI.X.SX32 R17, R239, R4.reuse, 0x1, P4 ;  /* 0x00000004ef117211 */ /* 0x080fe400020f0eff */
[----:B------:R-:W-:Y:S01]  /*6b640*/  LEA.HI.X.SX32 R11, R178, R4, 0x1, P5 ;  /* 0x00000004b20b7211 */ /* 0x000fe200028f0eff */
[----:B------:R-:W-:Y:S01]  /*6b650*/  STL.64 [R1+0x6d8], R22 ;  /* 0x0006d81601007387 */ /* 0x000fe20000100a00 */
[C---:B------:R-:W-:Y:S01]  /*6b660*/  LEA R30, P3, R144.reuse, R2, 0x1 ;  /* 0x00000002901e7211 */ /* 0x040fe200078608ff */
[----:B------:R-:W-:Y:S02]  /*6b670*/  IMAD.IADD R178, R211, 0x1, R37 ;  /* 0x00000001d3b27824 */ /* 0x000fe400078e0225 */
[----:B------:R0:W-:Y:S01]  /*6b680*/  STL.64 [R1+0x6d0], R16 ;  /* 0x0006d01001007387 */ /* 0x0001e20000100a00 */
[----:B------:R-:W-:-:S03]  /*6b690*/  LEA.HI.X.SX32 R31, R144, R4, 0x1, P3 ;  /* 0x00000004901f7211 */ /* 0x000fc600018f0eff */
[----:B------:R1:W-:Y:S01]  /*6b6a0*/  STL.64 [R1+0x6c8], R10 ;  /* 0x0006c80a01007387 */ /* 0x0003e20000100a00 */
[----:B------:R-:W-:Y:S01]  /*6b6b0*/  IMAD.IADD R144, R178, 0x1, R36 ;  /* 0x00000001b2907824 */ /* 0x000fe200078e0224 */
[-C--:B0-----:R-:W-:Y:S02]  /*6b6c0*/  LEA R16, P4, R238, R2.reuse, 0x1 ;  /* 0x00000002ee107211 */ /* 0x081fe400078808ff */
[----:B-1----:R-:W-:Y:S02]  /*6b6d0*/  LEA R10, P5, R210, R2, 0x1 ;  /* 0x00000002d20a7211 */ /* 0x002fe400078a08ff */
[-C--:B------:R-:W-:Y:S02]  /*6b6e0*/  LEA.HI.X.SX32 R17, R238, R4.reuse, 0x1, P4 ;  /* 0x00000004ee117211 */ /* 0x080fe400020f0eff */
[----:B------:R-:W-:Y:S01]  /*6b6f0*/  LEA.HI.X.SX32 R11, R210, R4, 0x1, P5 ;  /* 0x00000004d20b7211 */ /* 0x000fe200028f0eff */
[----:B------:R-:W-:Y:S01]  /*6b700*/  IMAD.IADD R210, R144, 0x1, R39 ;  /* 0x0000000190d27824 */ /* 0x000fe200078e0227 */
[C---:B------:R-:W-:Y:S01]  /*6b710*/  LEA R36, P3, R155.reuse, R2, 0x1 ;  /* 0x000000029b247211 */ /* 0x040fe200078608ff */
[----:B------:R0:W-:Y:S03]  /*6b720*/  STL.64 [R1+0x6b8], R16 ;  /* 0x0006b81001007387 */ /* 0x0001e60000100a00 */
[----:B------:R-:W-:Y:S01]  /*6b730*/  LEA.HI.X.SX32 R37, R155, R4, 0x1, P3 ;  /* 0x000000049b257211 */ /* 0x000fe200018f0eff */
[----:B------:R1:W-:Y:S01]  /*6b740*/  STL.64 [R1+0x6b0], R10 ;  /* 0x0006b00a01007387 */ /* 0x0003e20000100a00 */
[----:B------:R-:W-:Y:S01]  /*6b750*/  IMAD.IADD R155, R210, 0x1, R38 ;  /* 0x00000001d29b7824 */ /* 0x000fe200078e0226 */
[----:B0-----:R-:W-:-:S02]  /*6b760*/  LEA R16, P4, R230, R2, 0x1 ;  /* 0x00000002e6107211 */ /* 0x001fc400078808ff */
[----:B-1----:R-:W-:Y:S02]  /*6b770*/  LEA R10, P5, R184, R2, 0x1 ;  /* 0x00000002b80a7211 */ /* 0x002fe400078a08ff */
[-C--:B------:R-:W-:Y:S02]  /*6b780*/  LEA.HI.X.SX32 R17, R230, R4.reuse, 0x1, P4 ;  /* 0x00000004e6117211 */ /* 0x080fe400020f0eff */
[----:B------:R-:W-:Y:S01]  /*6b790*/  LEA.HI.X.SX32 R11, R184, R4, 0x1, P5 ;  /* 0x00000004b80b7211 */ /* 0x000fe200028f0eff */
[----:B---3--:R-:W-:Y:S02]  /*6b7a0*/  IMAD.IADD R184, R155, 0x1, R41 ;  /* 0x000000019bb87824 */ /* 0x008fe400078e0229 */
[----:B------:R-:W0:Y:S01]  /*6b7b0*/  LDC R41, c[0x0][0x248] ;  /* 0x00009200ff297b82 */ /* 0x000e220000000800 */
[----:B------:R1:W-:Y:S01]  /*6b7c0*/  STL.64 [R1+0x6a0], R16 ;  /* 0x0006a01001007387 */ /* 0x0003e20000100a00 */
[----:B------:R-:W-:-:S03]  /*6b7d0*/  LEA R38, P3, R209, R2, 0x1 ;  /* 0x00000002d1267211 */ /* 0x000fc600078608ff */
[----:B------:R3:W-:Y:S01]  /*6b7e0*/  STL.64 [R1+0x698], R10 ;  /* 0x0006980a01007387 */ /* 0x0007e20000100a00 */
[CC--:B-1----:R-:W-:Y:S02]  /*6b7f0*/  LEA R16, P4, R236.reuse, R2.reuse, 0x1 ;  /* 0x00000002ec107211 */ /* 0x0c2fe400078808ff */
[C---:B---3--:R-:W-:Y:S02]  /*6b800*/  LEA R10, P5, R5.reuse, R2, 0x1 ;  /* 0x00000002050a7211 */ /* 0x048fe400078a08ff */
[-C--:B------:R-:W-:Y:S02]  /*6b810*/  LEA.HI.X.SX32 R17, R236, R4.reuse, 0x1, P4 ;  /* 0x00000004ec117211 */ /* 0x080fe400020f0eff */
[-C--:B------:R-:W-:Y:S02]  /*6b820*/  LEA.HI.X.SX32 R11, R5, R4.reuse, 0x1, P5 ;  /* 0x00000004050b7211 */ /* 0x080fe400028f0eff */
[----:B------:R-:W-:Y:S01]  /*6b830*/  LEA.HI.X.SX32 R39, R209, R4, 0x1, P3 ;  /* 0x00000004d1277211 */ /* 0x000fe200018f0eff */
[----:B------:R1:W-:Y:S01]  /*6b840*/  STL.64 [R1+0x688], R16 ;  /* 0x0006881001007387 */ /* 0x0003e20000100a00 */
[----:B------:R-:W-:-:S03]  /*6b850*/  IMAD.IADD R209, R184, 0x1, R45 ;  /* 0x00000001b8d17824 */ /* 0x000fc600078e022d */
[----:B------:R3:W-:Y:S01]  /*6b860*/  STL.64 [R1+0x680], R10 ;  /* 0x0006800a01007387 */ /* 0x0007e20000100a00 */
[----:B------:R-:W-:Y:S01]  /*6b870*/  IMAD.IADD R5, R209, 0x1, R44 ;  /* 0x00000001d1057824 */ /* 0x000fe200078e022c */
[CC--:B-1----:R-:W-:Y:S02]  /*6b880*/  LEA R16, P3, R128.reuse, R2.reuse, 0x1 ;  /* 0x0000000280107211 */ /* 0x0c2fe400078608ff */
[C---:B---3--:R-:W-:Y:S02]  /*6b890*/  LEA R10, P4, R235.reuse, R2, 0x1 ;  /* 0x00000002eb0a7211 */ /* 0x048fe400078808ff */
[-C--:B------:R-:W-:Y:S02]  /*6b8a0*/  LEA.HI.X.SX32 R17, R128, R4.reuse, 0x1, P3 ;  /* 0x0000000480117211 */ /* 0x080fe400018f0eff */
[----:B------:R-:W-:Y:S02]  /*6b8b0*/  LEA.HI.X.SX32 R11, R235, R4, 0x1, P4 ;  /* 0x00000004eb0b7211 */ /* 0x000fe400020f0eff */
[CC--:B------:R-:W-:Y:S01]  /*6b8c0*/  LEA R44, P5, R206.reuse, R2.reuse, 0x1 ;  /* 0x00000002ce2c7211 */ /* 0x0c0fe200078a08ff */
[----:B------:R1:W-:Y:S01]  /*6b8d0*/  STL.64 [R1+0x678], R16 ;  /* 0x0006781001007387 */ /* 0x0003e20000100a00 */
[----:B------:R-:W-:Y:S01]  /*6b8e0*/  LEA R22, P3, R179, R2, 0x1 ;  /* 0x00000002b3167211 */ /* 0x000fe200078608ff */
[----:B0-----:R-:W-:Y:S01]  /*6b8f0*/  IMAD.IADD R128, R5, 0x1, R41 ;  /* 0x0000000105807824 */ /* 0x001fe200078e0229 */
[-C--:B------:R-:W-:Y:S01]  /*6b900*/  LEA.HI.X.SX32 R45, R206, R4.reuse, 0x1, P5 ;  /* 0x00000004ce2d7211 */ /* 0x080fe200028f0eff */
[----:B------:R0:W-:Y:S01]  /*6b910*/  STL.64 [R1+0x670], R10 ;  /* 0x0006700a01007387 */ /* 0x0001e20000100a00 */
[----:B------:R-:W-:Y:S01]  /*6b920*/  LEA.HI.X.SX32 R23, R179, R4, 0x1, P3 ;  /* 0x00000004b3177211 */ /* 0x000fe200018f0eff */
[----:B------:R-:W-:Y:S01]  /*6b930*/  IMAD.IADD R206, R128, 0x1, R47 ;  /* 0x0000000180ce7824 */ /* 0x000fe200078e022f */
[----:B------:R-:W3:Y:S01]  /*6b940*/  LDC R41, c[0x0][0x248] ;  /* 0x00009200ff297b82 */ /* 0x000ee20000000800 */
[----:B-1----:R-:W-:-:S02]  /*6b950*/  LEA R16, P4, R234, R2, 0x1 ;  /* 0x00000002ea107211 */ /* 0x002fc400078808ff */
[----:B0-----:R-:W-:Y:S02]  /*6b960*/  LEA R10, P5, R154, R2, 0x1 ;  /* 0x000000029a0a7211 */ /* 0x001fe400078a08ff */
[-C--:B------:R-:W-:Y:S01]  /*6b970*/  LEA.HI.X.SX32 R17, R234, R4.reuse, 0x1, P4 ;  /* 0x00000004ea117211 */ /* 0x080fe200020f0eff */
[----:B------:R-:W-:Y:S01]  /*6b980*/  STL.64 [R1+0x660], R22 ;  /* 0x0006601601007387 */ /* 0x000fe20000100a00 */
[----:B------:R-:W-:Y:S01]  /*6b990*/  LEA.HI.X.SX32 R11, R154, R4, 0x1, P5 ;  /* 0x000000049a0b7211 */ /* 0x000fe200028f0eff */
[----:B------:R-:W-:Y:S02]  /*6b9a0*/  IMAD.IADD R179, R206, 0x1, R46 ;  /* 0x00000001ceb37824 */ /* 0x000fe400078e022e */
[----:B------:R0:W-:Y:S02]  /*6b9b0*/  STL.64 [R1+0x658], R16 ;  /* 0x0006581001007387 */ /* 0x0001e40000100a00 */
[----:B------:R-:W-:Y:S02]  /*6b9c0*/  IMAD.IADD R154, R179, 0x1, R53 ;  /* 0x00000001b39a7824 */ /* 0x000fe400078e0235 */
[----:B------:R1:W-:Y:S01]  /*6b9d0*/  STL.64 [R1+0x650], R10 ;  /* 0x0006500a01007387 */ /* 0x0003e20000100a00 */
[----:B0-----:R-:W-:-:S02]  /*6b9e0*/  LEA R16, P3, R208, R2, 0x1 ;  /* 0x00000002d0107211 */ /* 0x001fc400078608ff */
[C---:B-1----:R-:W-:Y:S02]  /*6b9f0*/  LEA R10, P5, R139.reuse, R2, 0x1 ;  /* 0x000000028b0a7211 */ /* 0x042fe400078a08ff */
[-C--:B------:R-:W-:Y:S01]  /*6ba00*/  LEA.HI.X.SX32 R17, R208, R4.reuse, 0x1, P3 ;  /* 0x00000004d0117211 */ /* 0x080fe200018f0eff */
[----:B------:R-:W-:Y:S01]  /*6ba10*/  IMAD.IADD R208, R154, 0x1, R52 ;  /* 0x000000019ad07824 */ /* 0x000fe200078e0234 */
[----:B------:R-:W-:-:S03]  /*6ba20*/  LEA.HI.X.SX32 R11, R139, R4, 0x1, P5 ;  /* 0x000000048b0b7211 */ /* 0x000fc600028f0eff */
[----:B------:R0:W-:Y:S01]  /*6ba30*/  STL.64 [R1+0x648], R16 ;  /* 0x0006481001007387 */ /* 0x0001e20000100a00 */
[----:B------:R-:W-:-:S03]  /*6ba40*/  IMAD.IADD R139, R208, 0x1, R55 ;  /* 0x00000001d08b7824 */ /* 0x000fc600078e0237 */
[----:B------:R1:W-:Y:S01]  /*6ba50*/  STL.64 [R1+0x638], R10 ;  /* 0x0006380a01007387 */ /* 0x0003e20000100a00 */
[-C--:B0-----:R-:W-:Y:S02]  /*6ba60*/  LEA R16, P3, R163, R2.reuse, 0x1 ;  /* 0x00000002a3107211 */ /* 0x081fe400078608ff */
[----:B-1----:R-:W-:Y:S02]  /*6ba70*/  LEA R10, P5, R207, R2, 0x1 ;  /* 0x00000002cf0a7211 */ /* 0x002fe400078a08ff */
[-C--:B------:R-:W-:Y:S01]  /*6ba80*/  LEA.HI.X.SX32 R17, R163, R4.reuse, 0x1, P3 ;  /* 0x00000004a3117211 */ /* 0x080fe200018f0eff */
[----:B------:R-:W-:Y:S01]  /*6ba90*/  IMAD.IADD R163, R139, 0x1, R54 ;  /* 0x000000018ba37824 */ /* 0x000fe200078e0236 */
[----:B------:R-:W-:-:S03]  /*6baa0*/  LEA.HI.X.SX32 R11, R207, R4, 0x1, P5 ;  /* 0x00000004cf0b7211 */ /* 0x000fc600028f0eff */
[----:B---3--:R-:W-:Y:S02]  /*6bab0*/  IMAD.IADD R207, R163, 0x1, R41 ;  /* 0x00000001a3cf7824 */ /* 0x008fe400078e0229 */
[----:B------:R-:W0:Y:S01]  /*6bac0*/  LDC R41, c[0x0][0x248] ;  /* 0x00009200ff297b82 */ /* 0x000e220000000800 */
[C---:B------:R-:W-:Y:S01]  /*6bad0*/  LEA R46, P4, R233.reuse, R2, 0x1 ;  /* 0x00000002e92e7211 */ /* 0x040fe200078808ff */
[----:B------:R1:W-:Y:S03]  /*6bae0*/  STL.64 [R1+0x630], R16 ;  /* 0x0006301001007387 */ /* 0x0003e60000100a00 */
[----:B------:R-:W-:Y:S02]  /*6baf0*/  LEA.HI.X.SX32 R47, R233, R4, 0x1, P4 ;  /* 0x00000004e92f7211 */ /* 0x000fe400020f0eff */
[-C--:B------:R-:W-:Y:S02]  /*6bb00*/  LEA R52, P4, R232, R2.reuse, 0x1 ;  /* 0x00000002e8347211 */ /* 0x080fe400078808ff */
[----:B-1----:R-:W-:-:S04]  /*6bb10*/  LEA R16, P3, R7, R2, 0x1 ;  /* 0x0000000207107211 */ /* 0x002fc800078608ff */
[-C--:B------:R-:W-:Y:S02]  /*6bb20*/  LEA.HI.X.SX32 R17, R7, R4.reuse, 0x1, P3 ;  /* 0x0000000407117211 */ /* 0x080fe400018f0eff */
[----:B------:R-:W-:Y:S01]  /*6bb30*/  LEA.HI.X.SX32 R53, R232, R4, 0x1, P4 ;  /* 0x00000004e8357211 */ /* 0x000fe200020f0eff */
[----:B0-----:R-:W-:Y:S02]  /*6bb40*/  IMAD.IADD R7, R207, 0x1, R41 ;  /* 0x00000001cf077824 */ /* 0x001fe400078e0229 */
[----:B------:R-:W0:Y:S01]  /*6bb50*/  LDC R41, c[0x0][0x248] ;  /* 0x00009200ff297b82 */ /* 0x000e220000000800 */
[-C--:B------:R-:W-:Y:S01]  /*6bb60*/  LEA R54, P4, R229, R2.reuse, 0x1 ;  /* 0x00000002e5367211 */ /* 0x080fe200078808ff */
[----:B------:R1:W-:Y:S01]  /*6bb70*/  STL.64 [R1+0x620], R10 ;  /* 0x0006200a01007387 */ /* 0x0003e20000100a00 */
[----:B------:R-:W-:Y:S02]  /*6bb80*/  LEA R22, P3, R195, R2, 0x1 ;  /* 0x00000002c3167211 */ /* 0x000fe400078608ff */
[-C--:B------:R-:W-:Y:S01]  /*6bb90*/  LEA.HI.X.SX32 R55, R229, R4.reuse, 0x1, P4 ;  /* 0x00000004e5377211 */ /* 0x080fe200020f0eff */
[----:B------:R3:W-:Y:S01]  /*6bba0*/  STL.64 [R1+0x618], R16 ;  /* 0x0006181001007387 */ /* 0x0007e20000100a00 */
[----:B------:R-:W-:-:S02]  /*6bbb0*/  LEA.HI.X.SX32 R23, R195, R4, 0x1, P3 ;  /* 0x00000004c3177211 */ /* 0x000fc400018f0eff */
[-C--:B-1----:R-:W-:Y:S02]  /*6bbc0*/  LEA R10, P5, R153, R2.reuse, 0x1 ;  /* 0x00000002990a7211 */ /* 0x082fe400078a08ff */
[----:B---3--:R-:W-:Y:S02]  /*6bbd0*/  LEA R16, P4, R231, R2, 0x1 ;  /* 0x00000002e7107211 */ /* 0x008fe400078808ff */
[-C--:B------:R-:W-:Y:S02]  /*6bbe0*/  LEA.HI.X.SX32 R11, R153, R4.reuse, 0x1, P5 ;  /* 0x00000004990b7211 */ /* 0x080fe400028f0eff */
[----:B------:R-:W-:Y:S01]  /*6bbf0*/  LEA.HI.X.SX32 R17, R231, R4, 0x1, P4 ;  /* 0x00000004e7117211 */ /* 0x000fe200020f0eff */
[----:B------:R-:W-:Y:S02]  /*6bc00*/  IMAD.IADD R153, R7, 0x1, R57 ;  /* 0x0000000107997824 */ /* 0x000fe400078e0239 */
[----:B------:R1:W-:Y:S04]  /*6bc10*/  STL.64 [R1+0x608], R10 ;  /* 0x0006080a01007387 */ /* 0x0003e80000100a00 */
[----:B------:R-:W-:Y:S04]  /*6bc20*/  STL.64 [R1+0x600], R22 ;  /* 0x0006001601007387 */ /* 0x000fe80000100a00 */
[----:B------:R3:W-:Y:S01]  /*6bc30*/  STL.64 [R1+0x5f8], R16 ;  /* 0x0005f81001007387 */ /* 0x0007e20000100a00 */
[-C--:B-1----:R-:W-:Y:S01]  /*6bc40*/  LEA R10, P5, R177, R2.reuse, 0x1 ;  /* 0x00000002b10a7211 */ /* 0x082fe200078a08ff */
[----:B------:R-:W-:Y:S01]  /*6bc50*/  IMAD.IADD R195, R153, 0x1, R56 ;  /* 0x0000000199c37824 */ /* 0x000fe200078e0238 */
[----:B------:R-:W-:-:S02]  /*6bc60*/  LEA R56, P3, R121, R2, 0x1 ;  /* 0x0000000279387211 */ /* 0x000fc400078608ff */
[----:B------:R-:W-:Y:S02]  /*6bc70*/  LEA.HI.X.SX32 R11, R177, R4, 0x1, P5 ;  /* 0x00000004b10b7211 */ /* 0x000fe400028f0eff */
[----:B---3--:R-:W-:Y:S01]  /*6bc80*/  LEA R16, P4, R227, R2, 0x1 ;  /* 0x00000002e3107211 */ /* 0x008fe200078808ff */
[----:B0-----:R-:W-:Y:S02]  /*6bc90*/  IMAD.IADD R177, R195, 0x1, R41 ;  /* 0x00000001c3b17824 */ /* 0x001fe400078e0229 */
[----:B------:R0:W-:Y:S01]  /*6bca0*/  STL.64 [R1+0x5f0], R10 ;  /* 0x0005f00a01007387 */ /* 0x0001e20000100a00 */
[-C--:B------:R-:W-:Y:S01]  /*6bcb0*/  LEA.HI.X.SX32 R57, R121, R4.reuse, 0x1, P3 ;  /* 0x0000000479397211 */ /* 0x080fe200018f0eff */
[----:B------:R-:W1:Y:S01]  /*6bcc0*/  LDC R41, c[0x0][0x248] ;  /* 0x00009200ff297b82 */ /* 0x000e620000000800 */
[----:B------:R-:W-:Y:S01]  /*6bcd0*/  LEA.HI.X.SX32 R17, R227, R4, 0x1, P4 ;  /* 0x00000004e3117211 */ /* 0x000fe200020f0eff */
[----:B------:R-:W-:-:S04]  /*6bce0*/  IMAD.IADD R121, R177, 0x1, R59 ;  /* 0x00000001b1797824 */ /* 0x000fc800078e023b */
[----:B------:R3:W-:Y:S01]  /*6bcf0*/  STL.64 [R1+0x5e0], R16 ;  /* 0x0005e01001007387 */ /* 0x0007e20000100a00 */
[----:B0-----:R-:W-:-:S04]  /*6bd00*/  LEA R10, P5, R205, R2, 0x1 ;  /* 0x00000002cd0a7211 */ /* 0x001fc800078a08ff */
[----:B------:R-:W-:Y:S02]  /*6bd10*/  LEA.HI.X.SX32 R11, R205, R4, 0x1, P5 ;  /* 0x00000004cd0b7211 */ /* 0x000fe400028f0eff */
[----:B---3--:R-:W-:Y:S01]  /*6bd20*/  LEA R16, P3, R138, R2, 0x1 ;  /* 0x000000028a107211 */ /* 0x008fe200078608ff */
[----:B------:R-:W-:-:S03]  /*6bd30*/  IMAD.IADD R205, R121, 0x1, R58 ;  /* 0x0000000179cd7824 */ /* 0x000fc600078e023a */
[----:B------:R-:W-:Y:S01]  /*6bd40*/  LEA.HI.X.SX32 R17, R138, R4, 0x1, P3 ;  /* 0x000000048a117211 */ /* 0x000fe200018f0eff */
[----:B------:R0:W-:Y:S01]  /*6bd50*/  STL.64 [R1+0x5d8], R10 ;  /* 0x0005d80a01007387 */ /* 0x0001e20000100a00 */
[C---:B------:R-:W-:Y:S01]  /*6bd60*/  LEA R58, P5, R176.reuse, R2, 0x1 ;  /* 0x00000002b03a7211 */ /* 0x040fe200078a08ff */
[----:B------:R-:W-:Y:S02]  /*6bd70*/  IMAD.IADD R138, R205, 0x1, R61 ;  /* 0x00000001cd8a7824 */ /* 0x000fe400078e023d */
[----:B------:R3:W-:Y:S01]  /*6bd80*/  STL.64 [R1+0x5d0], R16 ;  /* 0x0005d01001007387 */ /* 0x0007e20000100a00 */
[----:B------:R-:W-:Y:S01]  /*6bd90*/  LEA.HI.X.SX32 R59, R176, R4, 0x1, P5 ;  /* 0x00000004b03b7211 */ /* 0x000fe200028f0eff */
[----:B------:R-:W-:Y:S01]  /*6bda0*/  IMAD.IADD R176, R138, 0x1, R60 ;  /* 0x000000018ab07824 */ /* 0x000fe200078e023c */
[-C--:B0-----:R-:W-:Y:S02]  /*6bdb0*/  LEA R10, P4, R228, R2.reuse, 0x1 ;  /* 0x00000002e40a7211 */ /* 0x081fe400078808ff */
[----:B---3--:R-:W-:-:S02]  /*6bdc0*/  LEA R16, P3, R204, R2, 0x1 ;  /* 0x00000002cc107211 */ /* 0x008fc400078608ff */
        /* <DEDUP_REMOVED lines=10> */
[----:B-1----:R-:W-:Y:S02]  /*6be70*/  IMAD.IADD R129, R146, 0x1, R41 ;  /* 0x0000000192817824 */ /* 0x002fe400078e0229 */
[----:B------:R-:W0:Y:S01]  /*6be80*/  LDC R41, c[0x0][0x248] ;  /* 0x00009200ff297b82 */ /* 0x000e220000000800 */
[----:B------:R-:W-:-:S04]  /*6be90*/  LEA R10, P4, R226, R2, 0x1 ;  /* 0x00000002e20a7211 */ /* 0x000fc800078808ff */
[----:B------:R-:W-:Y:S02]  /*6bea0*/  LEA.HI.X.SX32 R11, R226, R4, 0x1, P4 ;  /* 0x00000004e20b7211 */ /* 0x000fe400020f0eff */
[----:B------:R-:W-:-:S03]  /*6beb0*/  LEA R62, P5, R203, R2, 0x1 ;  /* 0x00000002cb3e7211 */ /* 0x000fc600078a08ff */
[----:B------:R1:W-:Y:S01]  /*6bec0*/  STL.64 [R1+0x5b0], R10 ;  /* 0x0005b00a01007387 */ /* 0x0003e20000100a00 */
[----:B------:R-:W-:Y:S01]  /*6bed0*/  LEA.HI.X.SX32 R63, R203, R4, 0x1, P5 ;  /* 0x00000004cb3f7211 */ /* 0x000fe200028f0eff */
[----:B------:R-:W-:Y:S01]  /*6bee0*/  IMAD.IADD R203, R129, 0x1, R65 ;  /* 0x0000000181cb7824 */ /* 0x000fe200078e0241 */
[C---:B------:R-:W-:Y:S01]  /*6bef0*/  LEA R22, P3, R171.reuse, R2, 0x1 ;  /* 0x00000002ab167211 */ /* 0x040fe200078608ff */
[----:B------:R3:W-:Y:S03]  /*6bf00*/  STL.64 [R1+0x5a0], R16 ;  /* 0x0005a01001007387 */ /* 0x0007e60000100a00 */
[----:B------:R-:W-:Y:S02]  /*6bf10*/  LEA.HI.X.SX32 R23, R171, R4, 0x1, P3 ;  /* 0x00000004ab177211 */ /* 0x000fe400018f0eff */
[----:B-1----:R-:W-:Y:S01]  /*6bf20*/  LEA R10, P4, R225, R2, 0x1 ;  /* 0x00000002e10a7211 */ /* 0x002fe200078808ff */
[----:B------:R-:W-:-:S03]  /*6bf30*/  IMAD.IADD R171, R203, 0x1, R64 ;  /* 0x00000001cbab7824 */ /* 0x000fc600078e0240 */
[----:B------:R-:W-:Y:S02]  /*6bf40*/  LEA.HI.X.SX32 R11, R225, R4, 0x1, P4 ;  /* 0x00000004e10b7211 */ /* 0x000fe400020f0eff */
[----:B---3--:R-:W-:-:S04]  /*6bf50*/  LEA R16, P4, R224, R2, 0x1 ;  /* 0x00000002e0107211 */ /* 0x008fc800078808ff */
[----:B------:R-:W-:Y:S01]  /*6bf60*/  LEA.HI.X.SX32 R17, R224, R4, 0x1, P4 ;  /* 0x00000004e0117211 */ /* 0x000fe200020f0eff */
[----:B0-----:R-:W-:Y:S02]  /*6bf70*/  IMAD.IADD R224, R171, 0x1, R41 ;  /* 0x00000001abe07824 */ /* 0x001fe400078e0229 */
[----:B------:R-:W0:Y:S01]  /*6bf80*/  LDC R41, c[0x0][0x248] ;  /* 0x00009200ff297b82 */ /* 0x000e220000000800 */
[----:B------:R1:W-:Y:S04]  /*6bf90*/  STL.64 [R1+0x598], R10 ;  /* 0x0005980a01007387 */ /* 0x0003e80000100a00 */
[----:B------:R-:W-:Y:S01]  /*6bfa0*/  STL.64 [R1+0x588], R22 ;  /* 0x0005881601007387 */ /* 0x000fe20000100a00 */
[----:B-1----:R-:W-:-:S04]  /*6bfb0*/  LEA R10, P5, R251, R2, 0x1 ;  /* 0x00000002fb0a7211 */ /* 0x002fc800078a08ff */
[----:B------:R-:W-:Y:S01]  /*6bfc0*/  LEA.HI.X.SX32 R11, R251, R4, 0x1, P5 ;  /* 0x00000004fb0b7211 */ /* 0x000fe200028f0eff */
[----:B------:R1:W-:Y:S04]  /*6bfd0*/  STL.64 [R1+0x580], R16 ;  /* 0x0005801001007387 */ /* 0x0003e80000100a00 */
[----:B------:R3:W-:Y:S01]  /*6bfe0*/  STL.64 [R1+0x578], R10 ;  /* 0x0005780a01007387 */ /* 0x0007e20000100a00 */
[-C--:B------:R-:W-:Y:S02]  /*6bff0*/  LEA R64, P4, R221, R2.reuse, 0x1 ;  /* 0x00000002dd407211 */ /* 0x080fe400078808ff */
[-C--:B-1----:R-:W-:Y:S02]  /*6c000*/  LEA R16, P3, R202, R2.reuse, 0x1 ;  /* 0x00000002ca107211 */ /* 0x082fe400078608ff */
[----:B---3--:R-:W-:-:S02]  /*6c010*/  LEA R10, P5, R152, R2, 0x1 ;  /* 0x00000002980a7211 */ /* 0x008fc400078a08ff */
[-C--:B------:R-:W-:Y:S02]  /*6c020*/  LEA.HI.X.SX32 R17, R202, R4.reuse, 0x1, P3 ;  /* 0x00000004ca117211 */ /* 0x080fe400018f0eff */
[-C--:B------:R-:W-:Y:S01]  /*6c030*/  LEA.HI.X.SX32 R11, R152, R4.reuse, 0x1, P5 ;  /* 0x00000004980b7211 */ /* 0x080fe200028f0eff */
[----:B0-----:R-:W-:Y:S01]  /*6c040*/  IMAD.IADD R202, R224, 0x1, R41 ;  /* 0x00000001e0ca7824 */ /* 0x001fe200078e0229 */
[----:B------:R-:W-:Y:S01]  /*6c050*/  LEA.HI.X.SX32 R65, R221, R4, 0x1, P4 ;  /* 0x00000004dd417211 */ /* 0x000fe200020f0eff */
[----:B------:R0:W-:Y:S01]  /*6c060*/  STL.64 [R1+0x570], R16 ;  /* 0x0005701001007387 */ /* 0x0001e20000100a00 */
[----:B------:R-:W-:Y:S01]  /*6c070*/  LEA R22, P3, R170, R2, 0x1 ;  /* 0x00000002aa167211 */ /* 0x000fe200078608ff */
[----:B------:R-:W-:Y:S01]  /*6c080*/  IMAD.IADD R152, R202, 0x1, R67 ;  /* 0x00000001ca987824 */ /* 0x000fe200078e0243 */
[----:B------:R-:W1:Y:S01]  /*6c090*/  LDC R41, c[0x0][0x248] ;  /* 0x00009200ff297b82 */ /* 0x000e620000000800 */
[----:B------:R3:W-:Y:S01]  /*6c0a0*/  STL.64 [R1+0x560], R10 ;  /* 0x0005600a01007387 */ /* 0x0007e20000100a00 */
[----:B------:R-:W-:Y:S01]  /*6c0b0*/  LEA.HI.X.SX32 R23, R170, R4, 0x1, P3 ;  /* 0x00000004aa177211 */ /* 0x000fe200018f0eff */
[----:B------:R-:W-:Y:S01]  /*6c0c0*/  IMAD.IADD R170, R152, 0x1, R66 ;  /* 0x0000000198aa7824 */ /* 0x000fe200078e0242 */
[----:B0-----:R-:W-:-:S02]  /*6c0d0*/  LEA R16, P4, R223, R2, 0x1 ;  /* 0x00000002df107211 */ /* 0x001fc400078808ff */
[----:B---3--:R-:W-:Y:S02]  /*6c0e0*/  LEA R10, P5, R201, R2, 0x1 ;  /* 0x00000002c90a7211 */ /* 0x008fe400078a08ff */
[-C--:B------:R-:W-:Y:S02]  /*6c0f0*/  LEA.HI.X.SX32 R17, R223, R4.reuse, 0x1, P4 ;  /* 0x00000004df117211 */ /* 0x080fe400020f0eff */
[----:B------:R-:W-:Y:S01]  /*6c100*/  LEA.HI.X.SX32 R11, R201, R4, 0x1, P5 ;  /* 0x00000004c90b7211 */ /* 0x000fe200028f0eff */
[----:B------:R-:W-:Y:S01]  /*6c110*/  STL.64 [R1+0x558], R22 ;  /* 0x0005581601007387 */ /* 0x000fe20000100a00 */
[----:B------:R-:W-:-:S03]  /*6c120*/  IMAD.IADD R201, R170, 0x1, R69 ;  /* 0x00000001aac97824 */ /* 0x000fc600078e0245 */
[----:B------:R0:W-:Y:S01]  /*6c130*/  STL.64 [R1+0x550], R16 ;  /* 0x0005501001007387 */ /* 0x0001e20000100a00 */
[----:B------:R-:W-:-:S03]  /*6c140*/  LEA R66, P3, R137, R2, 0x1 ;  /* 0x0000000289427211 */ /* 0x000fc600078608ff */
[----:B------:R3:W-:Y:S01]  /*6c150*/  STL.64 [R1+0x548], R10 ;  /* 0x0005480a01007387 */ /* 0x0007e20000100a00 */
[----:B------:R-:W-:Y:S01]  /*6c160*/  IMAD.IADD R221, R201, 0x1, R68 ;  /* 0x00000001c9dd7824 */ /* 0x000fe200078e0244 */
[----:B------:R-:W-:Y:S02]  /*6c170*/  LEA.HI.X.SX32 R67, R137, R4, 0x1, P3 ;  /* 0x0000000489437211 */ /* 0x000fe400018f0eff */
[-C--:B0-----:R-:W-:Y:S02]  /*6c180*/  LEA R16, P4, R222, R2.reuse, 0x1 ;  /* 0x00000002de107211 */ /* 0x081fe400078808ff */
[----:B---3--:R-:W-:Y:S02]  /*6c190*/  LEA R10, P5, R250, R2, 0x1 ;  /* 0x00000002fa0a7211 */ /* 0x008fe400078a08ff */
        /* <DEDUP_REMOVED lines=8> */
[----:B0-----:R-:W-:-:S02]  /*6c220*/  LEA R10, P5, R169, R2, 0x1 ;  /* 0x00000002a90a7211 */ /* 0x001fc400078a08ff */
[----:B------:R-:W-:Y:S02]  /*6c230*/  LEA R16, P4, R214, R2, 0x1 ;  /* 0x00000002d6107211 */ /* 0x000fe400078808ff */
[-C--:B------:R-:W-:Y:S01]  /*6c240*/  LEA.HI.X.SX32 R11, R169, R4.reuse, 0x1, P5 ;  /* 0x00000004a90b7211 */ /* 0x080fe200028f0eff */
[----:B-1----:R-:W-:Y:S02]  /*6c250*/  IMAD.IADD R169, R194, 0x1, R41 ;  /* 0x00000001c2a97824 */ /* 0x002fe400078e0229 */
[----:B------:R-:W0:Y:S01]  /*6c260*/  LDC R41, c[0x0][0x248] ;  /* 0x00009200ff297b82 */ /* 0x000e220000000800 */
[----:B------:R-:W-:Y:S02]  /*6c270*/  LEA.HI.X.SX32 R17, R214, R4, 0x1, P4 ;  /* 0x00000004d6117211 */ /* 0x000fe400020f0eff */
[----:B------:R-:W-:-:S03]  /*6c280*/  LEA R70, P3, R147, R2, 0x1 ;  /* 0x0000000293467211 */ /* 0x000fc600078608ff */
[----:B------:R1:W-:Y:S04]  /*6c290*/  STL.64 [R1+0x520], R16 ;  /* 0x0005201001007387 */ /* 0x0003e80000100a00 */
[----:B------:R3:W-:Y:S01]  /*6c2a0*/  STL.64 [R1+0x518], R10 ;  /* 0x0005180a01007387 */ /* 0x0007e20000100a00 */
[----:B------:R-:W-:Y:S02]  /*6c2b0*/  LEA.HI.X.SX32 R71, R147, R4, 0x1, P3 ;  /* 0x0000000493477211 */ /* 0x000fe400018f0eff */
[-C--:B-1----:R-:W-:Y:S02]  /*6c2c0*/  LEA R16, P4, R220, R2.reuse, 0x1 ;  /* 0x00000002dc107211 */ /* 0x082fe400078808ff */
[----:B---3--:R-:W-:Y:S02]  /*6c2d0*/  LEA R10, P5, R200, R2, 0x1 ;  /* 0x00000002c80a7211 */ /* 0x008fe400078a08ff */
[-C--:B------:R-:W-:Y:S01]  /*6c2e0*/  LEA.HI.X.SX32 R17, R220, R4.reuse, 0x1, P4 ;  /* 0x00000004dc117211 */ /* 0x080fe200020f0eff */
[----:B------:R-:W-:Y:S01]  /*6c2f0*/  IMAD.IADD R147, R169, 0x1, R73 ;  /* 0x00000001a9937824 */ /* 0x000fe200078e0249 */
[----:B------:R-:W-:-:S03]  /*6c300*/  LEA.HI.X.SX32 R11, R200, R4, 0x1, P5 ;  /* 0x00000004c80b7211 */ /* 0x000fc600028f0eff */
[----:B------:R1:W-:Y:S01]  /*6c310*/  STL.64 [R1+0x508], R16 ;  /* 0x0005081001007387 */ /* 0x0003e20000100a00 */
[----:B------:R-:W-:-:S03]  /*6c320*/  IMAD.IADD R200, R147, 0x1, R72 ;  /* 0x0000000193c87824 */ /* 0x000fc600078e0248 */
[----:B------:R3:W-:Y:S01]  /*6c330*/  STL.64 [R1+0x500], R10 ;  /* 0x0005000a01007387 */ /* 0x0007e20000100a00 */
[-C--:B------:R-:W-:Y:S02]  /*6c340*/  LEA R72, P5, R162, R2.reuse, 0x1 ;  /* 0x00000002a2487211 */ /* 0x080fe400078a08ff */
[CC--:B-1----:R-:W-:Y:S02]  /*6c350*/  LEA R16, P3, R122.reuse, R2.reuse, 0x1 ;  /* 0x000000027a107211 */ /* 0x0c2fe400078608ff */
[C---:B---3--:R-:W-:Y:S02]  /*6c360*/  LEA R10, P4, R219.reuse, R2, 0x1 ;  /* 0x00000002db0a7211 */ /* 0x048fe400078808ff */
[-C--:B------:R-:W-:Y:S01]  /*6c370*/  LEA.HI.X.SX32 R17, R122, R4.reuse, 0x1, P3 ;  /* 0x000000047a117211 */ /* 0x080fe200018f0eff */
[----:B0-----:R-:W-:Y:S01]  /*6c380*/  IMAD.IADD R122, R200, 0x1, R41 ;  /* 0x00000001c87a7824 */ /* 0x001fe200078e0229 */
[-C--:B------:R-:W-:Y:S01]  /*6c390*/  LEA.HI.X.SX32 R11, R219, R4.reuse, 0x1, P4 ;  /* 0x00000004db0b7211 */ /* 0x080fe200020f0eff */
[----:B------:R-:W0:Y:S01]  /*6c3a0*/  LDC R41, c[0x0][0x248] ;  /* 0x00009200ff297b82 */ /* 0x000e220000000800 */
[----:B------:R-:W-:Y:S01]  /*6c3b0*/  LEA.HI.X.SX32 R73, R162, R4, 0x1, P5 ;  /* 0x00000004a2497211 */ /* 0x000fe200028f0eff */
[----:B------:R1:W-:Y:S01]  /*6c3c0*/  STL.64 [R1+0x4f8], R16 ;  /* 0x0004f81001007387 */ /* 0x0003e20000100a00 */
[----:B------:R-:W-:Y:S01]  /*6c3d0*/  LEA R22, P3, R192, R2, 0x1 ;  /* 0x00000002c0167211 */ /* 0x000fe200078608ff */
[----:B------:R-:W-:-:S02]  /*6c3e0*/  IMAD.IADD R162, R122, 0x1, R75 ;  /* 0x000000017aa27824 */ /* 0x000fc400078e024b */
[----:B------:R3:W-:Y:S01]  /*6c3f0*/  STL.64 [R1+0x4f0], R10 ;  /* 0x0004f00a01007387 */ /* 0x0007e20000100a00 */
[----:B------:R-:W-:Y:S01]  /*6c400*/  LEA.HI.X.SX32 R23, R192, R4, 0x1, P3 ;  /* 0x00000004c0177211 */ /* 0x000fe200018f0eff */
[----:B------:R-:W-:Y:S01]  /*6c410*/  IMAD.IADD R192, R162, 0x1, R74 ;  /* 0x00000001a2c07824 */ /* 0x000fe200078e024a */
[-C--:B-1----:R-:W-:Y:S02]  /*6c420*/  LEA R16, P4, R218, R2.reuse, 0x1 ;  /* 0x00000002da107211 */ /* 0x082fe400078808ff */
[----:B---3--:R-:W-:Y:S02]  /*6c430*/  LEA R10, P5, R130, R2, 0x1 ;  /* 0x00000002820a7211 */ /* 0x008fe400078a08ff */
[-C--:B------:R-:W-:Y:S02]  /*6c440*/  LEA.HI.X.SX32 R17, R218, R4.reuse, 0x1, P4 ;  /* 0x00000004da117211 */ /* 0x080fe400020f0eff */
[----:B------:R-:W-:Y:S01]  /*6c450*/  LEA.HI.X.SX32 R11, R130, R4, 0x1, P5 ;  /* 0x00000004820b7211 */ /* 0x000fe200028f0eff */
[----:B------:R-:W-:Y:S01]  /*6c460*/  IMAD.IADD R130, R192, 0x1, R77 ;  /* 0x00000001c0827824 */ /* 0x000fe200078e024d */
[----:B------:R-:W-:Y:S04]  /*6c470*/  STL.64 [R1+0x4e0], R22 ;  /* 0x0004e01601007387 */ /* 0x000fe80000100a00 */
[----:B------:R1:W-:Y:S01]  /*6c480*/  STL.64 [R1+0x4d8], R16 ;  /* 0x0004d81001007387 */ /* 0x0003e20000100a00 */
[----:B------:R-:W-:Y:S01]  /*6c490*/  IMAD.IADD R214, R130, 0x1, R76 ;  /* 0x0000000182d67824 */ /* 0x000fe200078e024c */
[----:B------:R-:W-:-:S02]  /*6c4a0*/  LEA R74, P4, R217, R2, 0x1 ;  /* 0x00000002d94a7211 */ /* 0x000fc400078808ff */
[----:B------:R3:W-:Y:S01]  /*6c4b0*/  STL.64 [R1+0x4d0], R10 ;  /* 0x0004d00a01007387 */ /* 0x0007e20000100a00 */
[-C--:B-1----:R-:W-:Y:S02]  /*6c4c0*/  LEA R16, P3, R131, R2.reuse, 0x1 ;  /* 0x0000000283107211 */ /* 0x082fe400078608ff */
[----:B---3--:R-:W-:Y:S02]  /*6c4d0*/  LEA R10, P5, R193, R2, 0x1 ;  /* 0x00000002c10a7211 */ /* 0x008fe400078a08ff */
[-C--:B------:R-:W-:Y:S01]  /*6c4e0*/  LEA.HI.X.SX32 R17, R131, R4.reuse, 0x1, P3 ;  /* 0x0000000483117211 */ /* 0x080fe200018f0eff */
[----:B------:R-:W-:Y:S01]  /*6c4f0*/  IMAD.IADD R131, R214, 0x1, R79 ;  /* 0x00000001d6837824 */ /* 0x000fe200078e024f */
[-C--:B------:R-:W-:Y:S02]  /*6c500*/  LEA.HI.X.SX32 R75, R217, R4.reuse, 0x1, P4 ;  /* 0x00000004d94b7211 */ /* 0x080fe400020f0eff */
[----:B------:R-:W-:Y:S01]  /*6c510*/  LEA.HI.X.SX32 R11, R193, R4, 0x1, P5 ;  /* 0x00000004c10b7211 */ /* 0x000fe200028f0eff */
[----:B------:R-:W-:Y:S01]  /*6c520*/  IMAD.IADD R193, R131, 0x1, R78 ;  /* 0x0000000183c17824 */ /* 0x000fe200078e024e */
[----:B------:R-:W-:-:S04]  /*6c530*/  LEA R76, P4, R216, R2, 0x1 ;  /* 0x00000002d84c7211 */ /* 0x000fc800078808ff */
[----:B------:R-:W-:Y:S01]  /*6c540*/  LEA.HI.X.SX32 R77, R216, R4, 0x1, P4 ;  /* 0x00000004d84d7211 */ /* 0x000fe200020f0eff */
[----:B0-----:R-:W-:Y:S02]  /*6c550*/  IMAD.IADD R216, R193, 0x1, R41 ;  /* 0x00000001c1d87824 */ /* 0x001fe400078e0229 */
[----:B------:R-:W0:Y:S01]  /*6c560*/  LDC R41, c[0x0][0x248] ;  /* 0x00009200ff297b82 */ /* 0x000e220000000800 */
[----:B------:R1:W-:Y:S04]  /*6c570*/  STL.64 [R1+0x4c8], R16 ;  /* 0x0004c81001007387 */ /* 0x0003e80000100a00 */
[----:B------:R3:W-:Y:S01]  /*6c580*/  STL.64 [R1+0x4b8], R10 ;  /* 0x0004b80a01007387 */ /* 0x0007e20000100a00 */
[----:B-1----:R-:W-:-:S04]  /*6c590*/  LEA R16, P3, R168, R2, 0x1 ;  /* 0x00000002a8107211 */ /* 0x002fc800078608ff */
[----:B------:R-:W-:-:S05]  /*6c5a0*/  LEA.HI.X.SX32 R17, R168, R4, 0x1, P3 ;  /* 0x00000004a8117211 */ /* 0x000fca00018f0eff */
[----:B------:R1:W-:Y:S01]  /*6c5b0*/  STL.64 [R1+0x4b0], R16 ;  /* 0x0004b01001007387 */ /* 0x0003e20000100a00 */
[-C--:B---3--:R-:W-:Y:S02]  /*6c5c0*/  LEA R10, P5, R120, R2.reuse, 0x1 ;  /* 0x00000002780a7211 */ /* 0x088fe400078a08ff */
[----:B-1----:R-:W-:-:S04]  /*6c5d0*/  LEA R16, P3, R187, R2, 0x1 ;  /* 0x00000002bb107211 */ /* 0x002fc800078608ff */
[-C--:B------:R-:W-:Y:S01]  /*6c5e0*/  LEA.HI.X.SX32 R17, R187, R4.reuse, 0x1, P3 ;  /* 0x00000004bb117211 */ /* 0x080fe200018f0eff */
[----:B0-----:R-:W-:Y:S02]  /*6c5f0*/  IMAD.IADD R187, R216, 0x1, R41 ;  /* 0x00000001d8bb7824 */ /* 0x001fe400078e0229 */
[----:B------:R-:W0:Y:S01]  /*6c600*/  LDC R41, c[0x0][0x248] ;  /* 0x00009200ff297b82 */ /* 0x000e220000000800 */
[----:B------:R-:W-:Y:S02]  /*6c610*/  LEA.HI.X.SX32 R11, R120, R4, 0x1, P5 ;  /* 0x00000004780b7211 */ /* 0x000fe400028f0eff */
[----:B------:R-:W-:-:S03]  /*6c620*/  LEA R78, P4, R213, R2, 0x1 ;  /* 0x00000002d54e7211 */ /* 0x000fc600078808ff */
[----:B------:R1:W-:Y:S01]  /*6c630*/  STL.64 [R1+0x4a0], R10 ;  /* 0x0004a00a01007387 */ /* 0x0003e20000100a00 */
[----:B------:R-:W-:Y:S01]  /*6c640*/  LEA.HI.X.SX32 R79, R213, R4, 0x1, P4 ;  /* 0x00000004d54f7211 */ /* 0x000fe200020f0eff */
[----:B------:R-:W-:Y:S02]  /*6c650*/  IMAD.IADD R213, R187, 0x1, R81 ;  /* 0x00000001bbd57824 */ /* 0x000fe400078e0251 */
[----:B------:R3:W-:Y:S01]  /*6c660*/  STL.64 [R1+0x498], R16 ;  /* 0x0004981001007387 */ /* 0x0007e20000100a00 */
[-C--:B------:R-:W-:Y:S02]  /*6c670*/  LEA R22, P3, R160, R2.reuse, 0x1 ;  /* 0x00000002a0167211 */ /* 0x080fe400078608ff */
[CC--:B-1----:R-:W-:Y:S02]  /*6c680*/  LEA R10, P5, R6.reuse, R2.reuse, 0x1 ;  /* 0x00000002060a7211 */ /* 0x0c2fe400078a08ff */
[----:B---3--:R-:W-:Y:S02]  /*6c690*/  LEA R16, P4, R215, R2, 0x1 ;  /* 0x00000002d7107211 */ /* 0x008fe400078808ff */
[----:B------:R-:W-:-:S02]  /*6c6a0*/  LEA.HI.X.SX32 R11, R6, R4, 0x1, P5 ;  /* 0x00000004060b7211 */ /* 0x000fc400028f0eff */
[-C--:B------:R-:W-:Y:S01]  /*6c6b0*/  LEA.HI.X.SX32 R17, R215, R4.reuse, 0x1, P4 ;  /* 0x00000004d7117211 */ /* 0x080fe200020f0eff */
[----:B------:R-:W-:Y:S01]  /*6c6c0*/  IMAD.IADD R215, R213, 0x1, R80 ;  /* 0x00000001d5d77824 */ /* 0x000fe200078e0250 */
[----:B------:R-:W-:Y:S01]  /*6c6d0*/  LEA.HI.X.SX32 R23, R160, R4, 0x1, P3 ;  /* 0x00000004a0177211 */ /* 0x000fe200018f0eff */
[----:B------:R-:W-:Y:S01]  /*6c6e0*/  STL.64 [R1+0x488], R10 ;  /* 0x0004880a01007387 */ /* 0x000fe20000100a00 */
[----:B------:R-:W-:Y:S01]  /*6c6f0*/  LEA R80, P3, R145, R2, 0x1 ;  /* 0x0000000291507211 */ /* 0x000fe200078608ff */
[----:B0-----:R-:W-:Y:S02]  /*6c700*/  IMAD.IADD R160, R215, 0x1, R41 ;  /* 0x00000001d7a07824 */ /* 0x001fe400078e0229 */
[----:B------:R-:W-:Y:S01]  /*6c710*/  STL.64 [R1+0x480], R22 ;  /* 0x0004801601007387 */ /* 0x000fe20000100a00 */
[----:B------:R-:W-:Y:S01]  /*6c720*/  LEA.HI.X.SX32 R81, R145, R4, 0x1, P3 ;  /* 0x0000000491517211 */ /* 0x000fe200018f0eff */
[----:B------:R-:W-:Y:S01]  /*6c730*/  IMAD.IADD R145, R160, 0x1, R83 ;  /* 0x00000001a0917824 */ /* 0x000fe200078e0253 */
[----:B------:R-:W0:Y:S01]  /*6c740*/  LDC R41, c[0x0][0x248] ;  /* 0x00009200ff297b82 */ /* 0x000e220000000800 */
[----:B------:R1:W-:Y:S02]  /*6c750*/  STL.64 [R1+0x478], R16 ;  /* 0x0004781001007387 */ /* 0x0003e40000100a00 */
[----:B-1----:R-:W-:-:S04]  /*6c760*/  LEA R16, P4, R212, R2, 0x1 ;  /* 0x00000002d4107211 */ /* 0x002fc800078808ff */
[----:B------:R-:W-:Y:S01]  /*6c770*/  LEA.HI.X.SX32 R17, R212, R4, 0x1, P4 ;  /* 0x00000004d4117211 */ /* 0x000fe200020f0eff */
[----:B------:R-:W-:Y:S01]  /*6c780*/  IMAD.IADD R212, R145, 0x1, R82 ;  /* 0x0000000191d47824 */ /* 0x000fe200078e0252 */
[----:B------:R-:W-:-:S03]  /*6c790*/  LEA R10, P5, R186, R2, 0x1 ;  /* 0x00000002ba0a7211 */ /* 0x000fc600078a08ff */
[----:B------:R-:W-:Y:S01]  /*6c7a0*/  IMAD.IADD R217, R212, 0x1, R85 ;  /* 0x00000001d4d97824 */ /* 0x000fe200078e0255 */
[----:B------:R-:W-:-:S03]  /*6c7b0*/  LEA.HI.X.SX32 R11, R186, R4, 0x1, P5 ;  /* 0x00000004ba0b7211 */ /* 0x000fc600028f0eff */
[----:B------:R-:W-:Y:S02]  /*6c7c0*/  IMAD.IADD R218, R217, 0x1, R84 ;  /* 0x00000001d9da7824 */ /* 0x000fe400078e0254 */
[----:B------:R1:W-:Y:S02]  /*6c7d0*/  STL.64 [R1+0x470], R10 ;  /* 0x0004700a01007387 */ /* 0x0003e40000100a00 */
[----:B------:R-:W-:-:S04]  /*6c7e0*/  IMAD.IADD R219, R218, 0x1, R87 ;  /* 0x00000001dadb7824 */ /* 0x000fc800078e0257 */
[----:B------:R-:W-:Y:S01]  /*6c7f0*/  IMAD.IADD R220, R219, 0x1, R86 ;  /* 0x00000001dbdc7824 */ /* 0x000fe200078e0256 */
[----:B-1----:R-:W-:-:S04]  /*6c800*/  LEA R10, P5, R136, R2, 0x1 ;  /* 0x00000002880a7211 */ /* 0x002fc800078a08ff */
[----:B------:R-:W-:Y:S01]  /*6c810*/  LEA.HI.X.SX32 R11, R136, R4, 0x1, P5 ;  /* 0x00000004880b7211 */ /* 0x000fe200028f0eff */
[----:B0-----:R-:W-:Y:S01]  /*6c820*/  IMAD.IADD R136, R220, 0x1, R41 ;  /* 0x00000001dc887824 */ /* 0x001fe200078e0229 */
[C---:B------:R-:W-:Y:S01]  /*6c830*/  LEA R82, P5, R240.reuse, R2, 0x1 ;  /* 0x00000002f0527211 */ /* 0x040fe200078a08ff */
[----:B------:R-:W0:Y:S01]  /*6c840*/  LDC R41, c[0x0][0x248] ;  /* 0x00009200ff297b82 */ /* 0x000e220000000800 */
[----:B------:R1:W-:Y:S02]  /*6c850*/  STL.64 [R1+0x460], R16 ;  /* 0x0004601001007387 */ /* 0x0003e40000100a00 */
[----:B------:R-:W-:Y:S02]  /*6c860*/  LEA.HI.X.SX32 R83, R240, R4, 0x1, P5 ;  /* 0x00000004f0537211 */ /* 0x000fe400028f0eff */
[C---:B------:R-:W-:Y:S01]  /*6c870*/  LEA R84, P5, R211.reuse, R2, 0x1 ;  /* 0x00000002d3547211 */ /* 0x040fe200078a08ff */
[----:B------:R3:W-:Y:S03]  /*6c880*/  STL.64 [R1+0x458], R10 ;  /* 0x0004580a01007387 */ /* 0x0007e60000100a00 */
[----:B------:R-:W-:-:S02]  /*6c890*/  LEA.HI.X.SX32 R85, R211, R4, 0x1, P5 ;  /* 0x00000004d3557211 */ /* 0x000fc400028f0eff */
[CC--:B-1----:R-:W-:Y:S02]  /*6c8a0*/  LEA R16, P3, R185.reuse, R2.reuse, 0x1 ;  /* 0x00000002b9107211 */ /* 0x0c2fe400078608ff */
[-C--:B------:R-:W-:Y:S02]  /*6c8b0*/  LEA R86, P5, R210, R2.reuse, 0x1 ;  /* 0x00000002d2567211 */ /* 0x080fe400078a08ff */
        /* <DEDUP_REMOVED lines=8> */
[-C--:B-1----:R-:W-:Y:S02]  /*6c940*/  LEA R16, P3, R161, R2.reuse, 0x1 ;  /* 0x00000002a1107211 */ /* 0x082fe400078608ff */
[----:B---3--:R-:W-:Y:S02]  /*6c950*/  LEA R10, P4, R123, R2, 0x1 ;  /* 0x000000027b0a7211 */ /* 0x008fe400078808ff */
[-C--:B------:R-:W-:Y:S02]  /*6c960*/  LEA.HI.X.SX32 R17, R161, R4.reuse, 0x1, P3 ;  /* 0x00000004a1117211 */ /* 0x080fe400018f0eff */
[----:B------:R-:W-:Y:S01]  /*6c970*/  LEA.HI.X.SX32 R11, R123, R4, 0x1, P4 ;  /* 0x000000047b0b7211 */ /* 0x000fe200020f0eff */
[----:B0-----:R-:W-:Y:S02]  /*6c980*/  IMAD.IADD R186, R211, 0x1, R41 ;  /* 0x00000001d3ba7824 */ /* 0x001fe400078e0229 */
[----:B------:R-:W0:Y:S01]  /*6c990*/  LDC R41, c[0x0][0x248] ;  /* 0x00009200ff297b82 */ /* 0x000e220000000800 */
[----:B------:R1:W-:Y:S04]  /*6c9a0*/  STL.64 [R1+0x438], R16 ;  /* 0x0004381001007387 */ /* 0x0003e80000100a00 */
[----:B------:R3:W-:Y:S01]  /*6c9b0*/  STL.64 [R1+0x430], R10 ;  /* 0x0004300a01007387 */ /* 0x0007e20000100a00 */
[----:B-1----:R-:W-:-:S02]  /*6c9c0*/  LEA R16, P3, R178, R2, 0x1 ;  /* 0x00000002b2107211 */ /* 0x002fc400078608ff */
[----:B---3--:R-:W-:Y:S02]  /*6c9d0*/  LEA R10, P4, R144, R2, 0x1 ;  /* 0x00000002900a7211 */ /* 0x008fe400078808ff */
[-C--:B------:R-:W-:Y:S02]  /*6c9e0*/  LEA.HI.X.SX32 R17, R178, R4.reuse, 0x1, P3 ;  /* 0x00000004b2117211 */ /* 0x080fe400018f0eff */
[----:B------:R-:W-:Y:S02]  /*6c9f0*/  LEA.HI.X.SX32 R11, R144, R4, 0x1, P4 ;  /* 0x00000004900b7211 */ /* 0x000fe400020f0eff */
[C---:B------:R-:W-:Y:S01]  /*6ca00*/  LEA R22, P3, R155.reuse, R2, 0x1 ;  /* 0x000000029b167211 */ /* 0x040fe200078608ff */
[----:B------:R1:W-:Y:S04]  /*6ca10*/  STL.64 [R1+0x420], R16 ;  /* 0x0004201001007387 */ /* 0x0003e80000100a00 */
[----:B------:R3:W-:Y:S01]  /*6ca20*/  STL.64 [R1+0x418], R10 ;  /* 0x0004180a01007387 */ /* 0x0007e20000100a00 */
[----:B------:R-:W-:-:S02]  /*6ca30*/  LEA.HI.X.SX32 R23, R155, R4, 0x1, P3 ;  /* 0x000000049b177211 */ /* 0x000fc400018f0eff */
[CC--:B-1----:R-:W-:Y:S02]  /*6ca40*/  LEA R16, P4, R184.reuse, R2.reuse, 0x1 ;  /* 0x00000002b8107211 */ /* 0x0c2fe400078808ff */
[C---:B---3--:R-:W-:Y:S02]  /*6ca50*/  LEA R10, P5, R209.reuse, R2, 0x1 ;  /* 0x00000002d10a7211 */ /* 0x048fe400078a08ff */
[-C--:B------:R-:W-:Y:S02]  /*6ca60*/  LEA.HI.X.SX32 R17, R184, R4.reuse, 0x1, P4 ;  /* 0x00000004b8117211 */ /* 0x080fe400020f0eff */
[----:B------:R-:W-:Y:S01]  /*6ca70*/  LEA.HI.X.SX32 R11, R209, R4, 0x1, P5 ;  /* 0x00000004d10b7211 */ /* 0x000fe200028f0eff */
[----:B------:R-:W-:Y:S01]  /*6ca80*/  STL.64 [R1+0x408], R22 ;  /* 0x0004081601007387 */ /* 0x000fe20000100a00 */
[----:B0-----:R-:W-:Y:S01]  /*6ca90*/  IMAD.IADD R209, R186, 0x1, R41 ;  /* 0x00000001bad17824 */ /* 0x001fe200078e0229 */
[-C--:B------:R-:W-:Y:S01]  /*6caa0*/  LEA R88, P4, R128, R2.reuse, 0x1 ;  /* 0x0000000280587211 */ /* 0x080fe200078808ff */
[----:B------:R-:W0:Y:S01]  /*6cab0*/  LDC R41, c[0x0][0x248] ;  /* 0x00009200ff297b82 */ /* 0x000e220000000800 */
[----:B------:R1:W-:Y:S04]  /*6cac0*/  STL.64 [R1+0x400], R16 ;  /* 0x0004001001007387 */ /* 0x0003e80000100a00 */
[----:B------:R3:W-:Y:S01]  /*6cad0*/  STL.64 [R1+0x3f8], R10 ;  /* 0x0003f80a01007387 */ /* 0x0007e20000100a00 */
[----:B-1----:R-:W-:-:S02]  /*6cae0*/  LEA R16, P3, R5, R2, 0x1 ;  /* 0x0000000205107211 */ /* 0x002fc400078608ff */
[C---:B---3--:R-:W-:Y:S02]  /*6caf0*/  LEA R10, P5, R206.reuse, R2, 0x1 ;  /* 0x00000002ce0a7211 */ /* 0x048fe400078a08ff */
[-C--:B------:R-:W-:Y:S02]  /*6cb00*/  LEA.HI.X.SX32 R17, R5, R4.reuse, 0x1, P3 ;  /* 0x0000000405117211 */ /* 0x080fe400018f0eff */
[-C--:B------:R-:W-:Y:S01]  /*6cb10*/  LEA.HI.X.SX32 R11, R206, R4.reuse, 0x1, P5 ;  /* 0x00000004ce0b7211 */ /* 0x080fe200028f0eff */
[----:B------:R-:W-:Y:S01]  /*6cb20*/  IMAD.IADD R206, R209, 0x1, R91 ;  /* 0x00000001d1ce7824 */ /* 0x000fe200078e025b */
[----:B------:R-:W-:Y:S01]  /*6cb30*/  LEA.HI.X.SX32 R89, R128, R4, 0x1, P4 ;  /* 0x0000000480597211 */ /* 0x000fe200020f0eff */
[----:B------:R1:W-:Y:S01]  /*6cb40*/  STL.64 [R1+0x3f0], R16 ;  /* 0x0003f01001007387 */ /* 0x0003e20000100a00 */
[C---:B------:R-:W-:Y:S01]  /*6cb50*/  LEA R22, P3, R179.reuse, R2, 0x1 ;  /* 0x00000002b3167211 */ /* 0x040fe200078608ff */
[----:B------:R-:W-:Y:S02]  /*6cb60*/  IMAD.IADD R120, R206, 0x1, R90 ;  /* 0x00000001ce787824 */ /* 0x000fe400078e025a */
[----:B------:R3:W-:Y:S01]  /*6cb70*/  STL.64 [R1+0x3e0], R10 ;  /* 0x0003e00a01007387 */ /* 0x0007e20000100a00 */
[----:B------:R-:W-:Y:S01]  /*6cb80*/  LEA.HI.X.SX32 R23, R179, R4, 0x1, P3 ;  /* 0x00000004b3177211 */ /* 0x000fe200018f0eff */
[----:B------:R-:W-:Y:S01]  /*6cb90*/  IMAD.IADD R184, R120, 0x1, R93 ;  /* 0x0000000178b87824 */ /* 0x000fe200078e025d */
[----:B-1----:R-:W-:-:S04]  /*6cba0*/  LEA R16, P4, R154, R2, 0x1 ;  /* 0x000000029a107211 */ /* 0x002fc800078808ff */
[----:B------:R-:W-:Y:S02]  /*6cbb0*/  LEA.HI.X.SX32 R17, R154, R4, 0x1, P4 ;  /* 0x000000049a117211 */ /* 0x000fe400020f0eff */
[----:B---3--:R-:W-:Y:S01]  /*6cbc0*/  LEA R10, P5, R208, R2, 0x1 ;  /* 0x00000002d00a7211 */ /* 0x008fe200078a08ff */
[----:B------:R-:W-:Y:S01]  /*6cbd0*/  STL.64 [R1+0x3d8], R22 ;  /* 0x0003d81601007387 */ /* 0x000fe20000100a00 */
[----:B------:R-:W-:Y:S02]  /*6cbe0*/  IMAD.IADD R185, R184, 0x1, R92 ;  /* 0x00000001b8b97824 */ /* 0x000fe400078e025c */
[----:B------:R-:W-:Y:S01]  /*6cbf0*/  LEA.HI.X.SX32 R11, R208, R4, 0x1, P5 ;  /* 0x00000004d00b7211 */ /* 0x000fe200028f0eff */
[----:B------:R1:W-:Y:S01]  /*6cc00*/  STL.64 [R1+0x3d0], R16 ;  /* 0x0003d01001007387 */ /* 0x0003e20000100a00 */
[----:B------:R-:W-:-:S03]  /*6cc10*/  IMAD.IADD R6, R185, 0x1, R95 ;  /* 0x00000001b9067824 */ /* 0x000fc600078e025f */
[----:B------:R3:W-:Y:S01]  /*6cc20*/  STL.64 [R1+0x3c8], R10 ;  /* 0x0003c80a01007387 */ /* 0x0007e20000100a00 */
[----:B------:R-:W-:Y:S01]  /*6cc30*/  IMAD.IADD R178, R6, 0x1, R94 ;  /* 0x0000000106b27824 */ /* 0x000fe200078e025e */
[----:B-1----:R-:W-:-:S04]  /*6cc40*/  LEA R16, P4, R163, R2, 0x1 ;  /* 0x00000002a3107211 */ /* 0x002fc800078808ff */
[----:B------:R-:W-:Y:S02]  /*6cc50*/  LEA.HI.X.SX32 R17, R163, R4, 0x1, P4 ;  /* 0x00000004a3117211 */ /* 0x000fe400020f0eff */
[C---:B---3--:R-:W-:Y:S01]  /*6cc60*/  LEA R10, P5, R207.reuse, R2, 0x1 ;  /* 0x00000002cf0a7211 */ /* 0x048fe200078a08ff */
[----:B0-----:R-:W-:Y:S02]  /*6cc70*/  IMAD.IADD R179, R178, 0x1, R41 ;  /* 0x00000001b2b37824 */ /* 0x001fe400078e0229 */
[----:B------:R0:W-:Y:S01]  /*6cc80*/  STL.64 [R1+0x3b8], R16 ;  /* 0x0003b81001007387 */ /* 0x0001e20000100a00 */
[----:B------:R-:W-:Y:S01]  /*6cc90*/  LEA.HI.X.SX32 R11, R207, R4, 0x1, P5 ;  /* 0x00000004cf0b7211 */ /* 0x000fe200028f0eff */
[----:B------:R-:W1:Y:S01]  /*6cca0*/  LDC R41, c[0x0][0x248] ;  /* 0x00009200ff297b82 */ /* 0x000e620000000800 */
[----:B------:R-:W-:-:S03]  /*6ccb0*/  LEA R90, P3, R139, R2, 0x1 ;  /* 0x000000028b5a7211 */ /* 0x000fc600078608ff */
[----:B------:R3:W-:Y:S01]  /*6ccc0*/  STL.64 [R1+0x3b0], R10 ;  /* 0x0003b00a01007387 */ /* 0x0007e20000100a00 */
[----:B0-----:R-:W-:-:S04]  /*6ccd0*/  LEA R16, P4, R153, R2, 0x1 ;  /* 0x0000000299107211 */ /* 0x001fc800078808ff */
[----:B------:R-:W-:Y:S02]  /*6cce0*/  LEA.HI.X.SX32 R17, R153, R4, 0x1, P4 ;  /* 0x0000000499117211 */ /* 0x000fe400020f0eff */
[----:B---3--:R-:W-:Y:S02]  /*6ccf0*/  LEA R10, P5, R195, R2, 0x1 ;  /* 0x00000002c30a7211 */ /* 0x008fe400078a08ff */
[-C--:B------:R-:W-:Y:S01]  /*6cd00*/  LEA.HI.X.SX32 R91, R139, R4.reuse, 0x1, P3 ;  /* 0x000000048b5b7211 */ /* 0x080fe200018f0eff */
[----:B------:R0:W-:Y:S01]  /*6cd10*/  STL.64 [R1+0x3a0], R16 ;  /* 0x0003a01001007387 */ /* 0x0001e20000100a00 */
[----:B------:R-:W-:Y:S02]  /*6cd20*/  LEA.HI.X.SX32 R11, R195, R4, 0x1, P5 ;  /* 0x00000004c30b7211 */ /* 0x000fe400028f0eff */
[----:B------:R-:W-:-:S03]  /*6cd30*/  LEA R92, P3, R7, R2, 0x1 ;  /* 0x00000002075c7211 */ /* 0x000fc600078608ff */
[----:B------:R3:W-:Y:S01]  /*6cd40*/  STL.64 [R1+0x398], R10 ;  /* 0x0003980a01007387 */ /* 0x0007e20000100a00 */
[----:B------:R-:W-:Y:S02]  /*6cd50*/  LEA.HI.X.SX32 R93, R7, R4, 0x1, P3 ;  /* 0x00000004075d7211 */ /* 0x000fe400018f0eff */
[-C--:B0-----:R-:W-:Y:S02]  /*6cd60*/  LEA R16, P4, R121, R2.reuse, 0x1 ;  /* 0x0000000279107211 */ /* 0x081fe400078808ff */
[----:B------:R-:W-:Y:S02]  /*6cd70*/  LEA R94, P3, R177, R2, 0x1 ;  /* 0x00000002b15e7211 */ /* 0x000fe400078608ff */
[----:B------:R-:W-:Y:S02]  /*6cd80*/  LEA.HI.X.SX32 R17, R121, R4, 0x1, P4 ;  /* 0x0000000479117211 */ /* 0x000fe400020f0eff */
[----:B---3--:R-:W-:Y:S01]  /*6cd90*/  LEA R10, P5, R205, R2, 0x1 ;  /* 0x00000002cd0a7211 */ /* 0x008fe200078a08ff */
[----:B------:R-:W-:Y:S01]  /*6cda0*/  IMAD.IADD R0, R179, 0x1, R97 ;  /* 0x00000001b3007824 */ /* 0x000fe200078e0261 */
[-C--:B------:R-:W-:Y:S01]  /*6cdb0*/  LEA.HI.X.SX32 R95, R177, R4.reuse, 0x1, P3 ;  /* 0x00000004b15f7211 */ /* 0x080fe200018f0eff */
[----:B------:R0:W-:Y:S01]  /*6cdc0*/  STL.64 [R1+0x388], R16 ;  /* 0x0003881001007387 */ /* 0x0001e20000100a00 */
[----:B------:R-:W-:Y:S01]  /*6cdd0*/  LEA.HI.X.SX32 R11, R205, R4, 0x1, P5 ;  /* 0x00000004cd0b7211 */ /* 0x000fe200028f0eff */
[----:B------:R-:W-:-:S04]  /*6cde0*/  IMAD.IADD R5, R0, 0x1, R96 ;  /* 0x0000000100057824 */ /* 0x000fc800078e0260 */
[----:B------:R3:W-:Y:S01]  /*6cdf0*/  STL.64 [R1+0x380], R10 ;  /* 0x0003800a01007387 */ /* 0x0007e20000100a00 */
[----:B-1----:R-:W-:Y:S02]  /*6ce00*/  IMAD.IADD R177, R5, 0x1, R41 ;  /* 0x0000000105b17824 */ /* 0x002fe400078e0229 */
[----:B------:R-:W1:Y:S01]  /*6ce10*/  LDC R41, c[0x0][0x248] ;  /* 0x00009200ff297b82 */ /* 0x000e620000000800 */
[----:B0-----:R-:W-:-:S04]  /*6ce20*/  LEA R16, P3, R138, R2, 0x1 ;  /* 0x000000028a107211 */ /* 0x001fc800078608ff */
[----:B------:R-:W-:Y:S02]  /*6ce30*/  LEA.HI.X.SX32 R17, R138, R4, 0x1, P3 ;  /* 0x000000048a117211 */ /* 0x000fe400018f0eff */
[-C--:B---3--:R-:W-:Y:S01]  /*6ce40*/  LEA R10, P4, R176, R2.reuse, 0x1 ;  /* 0x00000002b00a7211 */ /* 0x088fe200078808ff */
[----:B------:R-:W-:Y:S01]  /*6ce50*/  IMAD.IADD R123, R177, 0x1, R99 ;  /* 0x00000001b17b7824 */ /* 0x000fe200078e0263 */
[----:B------:R-:W-:Y:S01]  /*6ce60*/  LEA R22, P3, R146, R2, 0x1 ;  /* 0x0000000292167211 */ /* 0x000fe200078608ff */
[----:B------:R0:W-:Y:S01]  /*6ce70*/  STL.64 [R1+0x378], R16 ;  /* 0x0003781001007387 */ /* 0x0001e20000100a00 */
[-C--:B------:R-:W-:Y:S01]  /*6ce80*/  LEA.HI.X.SX32 R11, R176, R4.reuse, 0x1, P4 ;  /* 0x00000004b00b7211 */ /* 0x080fe200020f0eff */
[----:B------:R-:W-:Y:S01]  /*6ce90*/  IMAD.IADD R128, R123, 0x1, R98 ;  /* 0x000000017b807824 */ /* 0x000fe200078e0262 */
[----:B------:R-:W-:Y:S02]  /*6cea0*/  LEA.HI.X.SX32 R23, R146, R4, 0x1, P3 ;  /* 0x0000000492177211 */ /* 0x000fe400018f0eff */
[C---:B0-----:R-:W-:Y:S01]  /*6ceb0*/  LEA R16, P4, R129.reuse, R2, 0x1 ;  /* 0x0000000281107211 */ /* 0x041fe200078808ff */
[----:B------:R-:W-:Y:S03]  /*6cec0*/  STL.64 [R1+0x370], R10 ;  /* 0x0003700a01007387 */ /* 0x000fe60000100a00 */
[----:B------:R-:W-:Y:S01]  /*6ced0*/  LEA.HI.X.SX32 R17, R129, R4, 0x1, P4 ;  /* 0x0000000481117211 */ /* 0x000fe200020f0eff */
[----:B------:R-:W-:Y:S01]  /*6cee0*/  IMAD.IADD R176, R128, 0x1, R101 ;  /* 0x0000000180b07824 */ /* 0x000fe200078e0265 */
[----:B------:R-:W-:Y:S04]  /*6cef0*/  STL.64 [R1+0x360], R22 ;  /* 0x0003601601007387 */ /* 0x000fe80000100a00 */
[----:B------:R0:W-:Y:S01]  /*6cf00*/  STL.64 [R1+0x358], R16 ;  /* 0x0003581001007387 */ /* 0x0001e20000100a00 */
[----:B------:R-:W-:Y:S01]  /*6cf10*/  IMAD.IADD R7, R176, 0x1, R100 ;  /* 0x00000001b0077824 */ /* 0x000fe200078e0264 */
[----:B0-----:R-:W-:-:S04]  /*6cf20*/  LEA R16, P3, R171, R2, 0x1 ;  /* 0x00000002ab107211 */ /* 0x001fc800078608ff */
[----:B------:R-:W-:Y:S01]  /*6cf30*/  LEA.HI.X.SX32 R17, R171, R4, 0x1, P3 ;  /* 0x00000004ab117211 */ /* 0x000fe200018f0eff */
[----:B------:R-:W-:-:S04]  /*6cf40*/  IMAD.IADD R171, R7, 0x1, R103 ;  /* 0x0000000107ab7824 */ /* 0x000fc800078e0267 */
[----:B------:R-:W-:-:S04]  /*6cf50*/  IMAD.IADD R138, R171, 0x1, R102 ;  /* 0x00000001ab8a7824 */ /* 0x000fc800078e0266 */
[----:B-1----:R-:W-:Y:S02]  /*6cf60*/  IMAD.IADD R137, R138, 0x1, R41 ;  /* 0x000000018a897824 */ /* 0x002fe400078e0229 */
[----:B------:R-:W0:Y:S01]  /*6cf70*/  LDC R41, c[0x0][0x248] ;  /* 0x00009200ff297b82 */ /* 0x000e220000000800 */
[-C--:B------:R-:W-:Y:S02]  /*6cf80*/  LEA R96, P5, R204, R2.reuse, 0x1 ;  /* 0x00000002cc607211 */ /* 0x080fe400078a08ff */
[----:B------:R-:W-:Y:S02]  /*6cf90*/  LEA R98, P4, R224, R2, 0x1 ;  /* 0x00000002e0627211 */ /* 0x000fe400078808ff */
[----:B------:R-:W-:Y:S02]  /*6cfa0*/  LEA.HI.X.SX32 R97, R204, R4, 0x1, P5 ;  /* 0x00000004cc617211 */ /* 0x000fe400028f0eff */
[----:B------:R-:W-:Y:S02]  /*6cfb0*/  LEA R10, P5, R203, R2, 0x1 ;  /* 0x00000002cb0a7211 */ /* 0x000fe400078a08ff */
[----:B------:R-:W-:-:S02]  /*6cfc0*/  LEA.HI.X.SX32 R99, R224, R4, 0x1, P4 ;  /* 0x00000004e0637211 */ /* 0x000fc400020f0eff */
[C---:B------:R-:W-:Y:S02]  /*6cfd0*/  LEA R100, P4, R170.reuse, R2, 0x1 ;  /* 0x00000002aa647211 */ /* 0x040fe400078808ff */
[-C--:B------:R-:W-:Y:S02]  /*6cfe0*/  LEA.HI.X.SX32 R11, R203, R4.reuse, 0x1, P5 ;  /* 0x00000004cb0b7211 */ /* 0x080fe400028f0eff */
[----:B------:R-:W-:-:S03]  /*6cff0*/  LEA.HI.X.SX32 R101, R170, R4, 0x1, P4 ;  /* 0x00000004aa657211 */ /* 0x000fc600020f0eff */
[----:B------:R1:W-:Y:S01]  /*6d000*/  STL.64 [R1+0x350], R10 ;  /* 0x0003500a01007387 */ /* 0x0003e20000100a00 */
[----:B0-----:R-:W-:Y:S02]  /*6d010*/  IMAD.IADD R170, R137, 0x1, R41 ;  /* 0x0000000189aa7824 */ /* 0x001fe400078e0229 */
[----:B------:R-:W0:Y:S01]  /*6d020*/  LDC R41, c[0x0][0x248] ;  /* 0x00009200ff297b82 */ /* 0x000e220000000800 */
[----:B------:R3:W-:Y:S01]  /*6d030*/  STL.64 [R1+0x348], R16 ;  /* 0x0003481001007387 */ /* 0x0007e20000100a00 */
[----:B-1----:R-:W-:-:S04]  /*6d040*/  LEA R10, P5, R202, R2, 0x1 ;  /* 0x00000002ca0a7211 */ /* 0x002fc800078a08ff */
[----:B------:R-:W-:Y:S02]  /*6d050*/  LEA.HI.X.SX32 R11, R202, R4, 0x1, P5 ;  /* 0x00000004ca0b7211 */ /* 0x000fe400028f0eff */
[----:B---3--:R-:W-:-:S04]  /*6d060*/  LEA R16, P3, R152, R2, 0x1 ;  /* 0x0000000298107211 */ /* 0x008fc800078608ff */
[----:B------:R-:W-:Y:S01]  /*6d070*/  LEA.HI.X.SX32 R17, R152, R4, 0x1, P3 ;  /* 0x0000000498117211 */ /* 0x000fe200018f0eff */
[----:B------:R1:W-:Y:S04]  /*6d080*/  STL.64 [R1+0x338], R10 ;  /* 0x0003380a01007387 */ /* 0x0003e80000100a00 */
[----:B------:R3:W-:Y:S01]  /*6d090*/  STL.64 [R1+0x330], R16 ;  /* 0x0003301001007387 */ /* 0x0007e20000100a00 */
[----:B------:R-:W-:Y:S01]  /*6d0a0*/  IMAD.IADD R129, R170, 0x1, R105 ;  /* 0x00000001aa817824 */ /* 0x000fe200078e0269 */
[-C--:B------:R-:W-:Y:S02]  /*6d0b0*/  LEA R102, P4, R222, R2.reuse, 0x1 ;  /* 0x00000002de667211 */ /* 0x080fe400078808ff */
[-C--:B-1----:R-:W-:Y:S02]  /*6d0c0*/  LEA R10, P5, R201, R2.reuse, 0x1 ;  /* 0x00000002c90a7211 */ /* 0x082fe400078a08ff */
[----:B---3--:R-:W-:-:S02]  /*6d0d0*/  LEA R16, P3, R221, R2, 0x1 ;  /* 0x00000002dd107211 */ /* 0x008fc400078608ff */
[-C--:B------:R-:W-:Y:S02]  /*6d0e0*/  LEA.HI.X.SX32 R11, R201, R4.reuse, 0x1, P5 ;  /* 0x00000004c90b7211 */ /* 0x080fe400028f0eff */
[----:B------:R-:W-:Y:S01]  /*6d0f0*/  LEA.HI.X.SX32 R17, R221, R4, 0x1, P3 ;  /* 0x00000004dd117211 */ /* 0x000fe200018f0eff */
[----:B------:R-:W-:Y:S01]  /*6d100*/  IMAD.IADD R152, R129, 0x1, R104 ;  /* 0x0000000181987824 */ /* 0x000fe200078e0268 */
[C---:B------:R-:W-:Y:S01]  /*6d110*/  LEA R22, P3, R169.reuse, R2, 0x1 ;  /* 0x00000002a9167211 */ /* 0x040fe200078608ff */
[----:B------:R1:W-:Y:S01]  /*6d120*/  STL.64 [R1+0x320], R10 ;  /* 0x0003200a01007387 */ /* 0x0003e20000100a00 */
[-C--:B------:R-:W-:Y:S02]  /*6d130*/  LEA.HI.X.SX32 R103, R222, R4.reuse, 0x1, P4 ;  /* 0x00000004de677211 */ /* 0x080fe400020f0eff */
[----:B------:R-:W-:Y:S01]  /*6d140*/  LEA.HI.X.SX32 R23, R169, R4, 0x1, P3 ;  /* 0x00000004a9177211 */ /* 0x000fe200018f0eff */
[----:B------:R3:W-:Y:S01]  /*6d150*/  STL.64 [R1+0x318], R16 ;  /* 0x0003181001007387 */ /* 0x0007e20000100a00 */
[----:B0-----:R-:W-:-:S02]  /*6d160*/  IMAD.IADD R169, R152, 0x1, R41 ;  /* 0x0000000198a97824 */ /* 0x001fc400078e0229 */
[----:B------:R-:W0:Y:S01]  /*6d170*/  LDC R41, c[0x0][0x248] ;  /* 0x00009200ff297b82 */ /* 0x000e220000000800 */
[CC--:B-1----:R-:W-:Y:S02]  /*6d180*/  LEA R10, P5, R194.reuse, R2.reuse, 0x1 ;  /* 0x00000002c20a7211 */ /* 0x0c2fe400078a08ff */
[C---:B---3--:R-:W-:Y:S02]  /*6d190*/  LEA R16, P4, R147.reuse, R2, 0x1 ;  /* 0x0000000293107211 */ /* 0x048fe400078808ff */
[-C--:B------:R-:W-:Y:S02]  /*6d1a0*/  LEA.HI.X.SX32 R11, R194, R4.reuse, 0x1, P5 ;  /* 0x00000004c20b7211 */ /* 0x080fe400028f0eff */
[----:B------:R-:W-:Y:S01]  /*6d1b0*/  LEA.HI.X.SX32 R17, R147, R4, 0x1, P4 ;  /* 0x0000000493117211 */ /* 0x000fe200020f0eff */
[----:B------:R-:W-:Y:S02]  /*6d1c0*/  IMAD.IADD R147, R169, 0x1, R107 ;  /* 0x00000001a9937824 */ /* 0x000fe400078e026b */
[----:B------:R1:W-:Y:S02]  /*6d1d0*/  STL.64 [R1+0x308], R10 ;  /* 0x0003080a01007387 */ /* 0x0003e40000100a00 */
[----:B------:R-:W-:-:S02]  /*6d1e0*/  IMAD.IADD R139, R147, 0x1, R106 ;  /* 0x00000001938b7824 */ /* 0x000fc400078e026a */
[----:B------:R-:W-:Y:S02]  /*6d1f0*/  STL.64 [R1+0x300], R22 ;  /* 0x0003001601007387 */ /* 0x000fe40000100a00 */
[----:B------:R-:W-:Y:S02]  /*6d200*/  IMAD.IADD R168, R139, 0x1, R109 ;  /* 0x000000018ba87824 */ /* 0x000fe400078e026d */
[----:B------:R3:W-:Y:S01]  /*6d210*/  STL.64 [R1+0x2f8], R16 ;  /* 0x0002f81001007387 */ /* 0x0007e20000100a00 */
[-C--:B-1----:R-:W-:Y:S02]  /*6d220*/  LEA R10, P5, R200, R2.reuse, 0x1 ;  /* 0x00000002c80a7211 */ /* 0x082fe400078a08ff */
[----:B---3--:R-:W-:-:S04]  /*6d230*/  LEA R16, P4, R162, R2, 0x1 ;  /* 0x00000002a2107211 */ /* 0x008fc800078808ff */
[-C--:B------:R-:W-:Y:S01]  /*6d240*/  LEA.HI.X.SX32 R17, R162, R4.reuse, 0x1, P4 ;  /* 0x00000004a2117211 */ /* 0x080fe200020f0eff */
[----:B------:R-:W-:Y:S01]  /*6d250*/  IMAD.IADD R162, R168, 0x1, R108 ;  /* 0x00000001a8a27824 */ /* 0x000fe200078e026c */
[----:B------:R-:W-:-:S03]  /*6d260*/  LEA.HI.X.SX32 R11, R200, R4, 0x1, P5 ;  /* 0x00000004c80b7211 */ /* 0x000fc600028f0eff */
[----:B------:R-:W-:Y:S02]  /*6d270*/  IMAD.IADD R161, R162, 0x1, R111 ;  /* 0x00000001a2a17824 */ /* 0x000fe400078e026f */
[----:B------:R1:W-:Y:S01]  /*6d280*/  STL.64 [R1+0x2f0], R10 ;  /* 0x0002f00a01007387 */ /* 0x0003e20000100a00 */
[C---:B------:R-:W-:Y:S01]  /*6d290*/  LEA R104, P3, R122.reuse, R2, 0x1 ;  /* 0x000000027a687211 */ /* 0x040fe200078608ff */
[----:B------:R-:W-:Y:S02]  /*6d2a0*/  IMAD.IADD R163, R161, 0x1, R110 ;  /* 0x00000001a1a37824 */ /* 0x000fe400078e026e */
[----:B------:R3:W-:Y:S01]  /*6d2b0*/  STL.64 [R1+0x2e0], R16 ;  /* 0x0002e01001007387 */ /* 0x0007e20000100a00 */
[----:B------:R-:W-:Y:S01]  /*6d2c0*/  LEA.HI.X.SX32 R105, R122, R4, 0x1, P3 ;  /* 0x000000047a697211 */ /* 0x000fe200018f0eff */
[----:B0-----:R-:W-:Y:S02]  /*6d2d0*/  IMAD.IADD R153, R163, 0x1, R41 ;  /* 0x00000001a3997824 */ /* 0x001fe400078e0229 */
[----:B------:R-:W0:Y:S01]  /*6d2e0*/  LDC R41, c[0x0][0x248] ;  /* 0x00009200ff297b82 */ /* 0x000e220000000800 */
[----:B-1----:R-:W-:-:S04]  /*6d2f0*/  LEA R10, P5, R192, R2, 0x1 ;  /* 0x00000002c00a7211 */ /* 0x002fc800078a08ff */
[----:B------:R-:W-:Y:S02]  /*6d300*/  LEA.HI.X.SX32 R11, R192, R4, 0x1, P5 ;  /* 0x00000004c00b7211 */ /* 0x000fe400028f0eff */
[CC--:B---3--:R-:W-:Y:S02]  /*6d310*/  LEA R16, P3, R130.reuse, R2.reuse, 0x1 ;  /* 0x0000000282107211 */ /* 0x0c8fe400078608ff */
[C---:B------:R-:W-:Y:S01]  /*6d320*/  LEA R106, P5, R131.reuse, R2, 0x1 ;  /* 0x00000002836a7211 */ /* 0x040fe200078a08ff */
[----:B------:R1:W-:Y:S01]  /*6d330*/  STL.64 [R1+0x2d8], R10 ;  /* 0x0002d80a01007387 */ /* 0x0003e20000100a00 */
[-C--:B------:R-:W-:Y:S02]  /*6d340*/  LEA.HI.X.SX32 R17, R130, R4.reuse, 0x1, P3 ;  /* 0x0000000482117211 */ /* 0x080fe400018f0eff */
[----:B------:R-:W-:Y:S02]  /*6d350*/  LEA.HI.X.SX32 R107, R131, R4, 0x1, P5 ;  /* 0x00000004836b7211 */ /* 0x000fe400028f0eff */
[-C--:B------:R-:W-:Y:S01]  /*6d360*/  LEA R108, P5, R187, R2.reuse, 0x1 ;  /* 0x00000002bb6c7211 */ /* 0x080fe200078a08ff */
[----:B------:R3:W-:Y:S01]  /*6d370*/  STL.64 [R1+0x2d0], R16 ;  /* 0x0002d01001007387 */ /* 0x0007e20000100a00 */
[----:B-1----:R-:W-:-:S02]  /*6d380*/  LEA R10, P4, R214, R2, 0x1 ;  /* 0x00000002d60a7211 */ /* 0x002fc400078808ff */
[-C--:B------:R-:W-:Y:S02]  /*6d390*/  LEA.HI.X.SX32 R109, R187, R4.reuse, 0x1, P5 ;  /* 0x00000004bb6d7211 */ /* 0x080fe400028f0eff */
[----:B------:R-:W-:Y:S02]  /*6d3a0*/  LEA.HI.X.SX32 R11, R214, R4, 0x1, P4 ;  /* 0x00000004d60b7211 */ /* 0x000fe400020f0eff */
[CC--:B---3--:R-:W-:Y:S02]  /*6d3b0*/  LEA R16, P3, R193.reuse, R2.reuse, 0x1 ;  /* 0x00000002c1107211 */ /* 0x0c8fe400078608ff */
[C---:B------:R-:W-:Y:S01]  /*6d3c0*/  LEA R110, P5, R160.reuse, R2, 0x1 ;  /* 0x00000002a06e7211 */ /* 0x040fe200078a08ff */
[----:B------:R1:W-:Y:S01]  /*6d3d0*/  STL.64 [R1+0x2c8], R10 ;  /* 0x0002c80a01007387 */ /* 0x0003e20000100a00 */
[-C--:B------:R-:W-:Y:S02]  /*6d3e0*/  LEA.HI.X.SX32 R17, R193, R4.reuse, 0x1, P3 ;  /* 0x00000004c1117211 */ /* 0x080fe400018f0eff */
[----:B------:R-:W-:Y:S01]  /*6d3f0*/  LEA.HI.X.SX32 R111, R160, R4, 0x1, P5 ;  /* 0x00000004a06f7211 */ /* 0x000fe200028f0eff */
[----:B------:R-:W-:-:S02]  /*6d400*/  IMAD.IADD R160, R153, 0x1, R113 ;  /* 0x0000000199a07824 */ /* 0x000fc400078e0271 */
[----:B------:R3:W-:Y:S01]  /*6d410*/  STL.64 [R1+0x2a8], R16 ;  /* 0x0002a81001007387 */ /* 0x0007e20000100a00 */
[----:B-1----:R-:W-:Y:S01]  /*6d420*/  LEA R10, P4, R216, R2, 0x1 ;  /* 0x00000002d80a7211 */ /* 0x002fe200078808ff */
[----:B------:R-:W-:-:S03]  /*6d430*/  IMAD.IADD R154, R160, 0x1, R112 ;  /* 0x00000001a09a7824 */ /* 0x000fc600078e0270 */
        /* <DEDUP_REMOVED lines=10> */
[C---:B---3--:R-:W-:Y:S02]  /*6d4e0*/  LEA R16, P4, R212.reuse, R2, 0x1 ;  /* 0x00000002d4107211 */ /* 0x048fe400078808ff */
[-C--:B------:R-:W-:Y:S01]  /*6d4f0*/  LEA.HI.X.SX32 R23, R145, R4.reuse, 0x1, P3 ;  /* 0x0000000491177211 */ /* 0x080fe200018f0eff */
[----:B------:R0:W-:Y:S01]  /*6d500*/  STL.64 [R1+0x278], R10 ;  /* 0x0002780a01007387 */ /* 0x0001e20000100a00 */
[----:B------:R-:W-:-:S03]  /*6d510*/  LEA.HI.X.SX32 R17, R212, R4, 0x1, P4 ;  /* 0x00000004d4117211 */ /* 0x000fc600020f0eff */
[----:B------:R-:W-:Y:S01]  /*6d520*/  STL.64 [R1+0x268], R22 ;  /* 0x0002681601007387 */ /* 0x000fe20000100a00 */
[----:B0-----:R-:W-:-:S03]  /*6d530*/  LEA R10, P5, R217, R2, 0x1 ;  /* 0x00000002d90a7211 */ /* 0x001fc600078a08ff */
[----:B------:R0:W-:Y:S01]  /*6d540*/  STL.64 [R1+0x260], R16 ;  /* 0x0002601001007387 */ /* 0x0001e20000100a00 */
[----:B------:R-:W-:Y:S02]  /*6d550*/  LEA.HI.X.SX32 R11, R217, R4, 0x1, P5 ;  /* 0x00000004d90b7211 */ /* 0x000fe400028f0eff */
[----:B------:R-:W-:-:S03]  /*6d560*/  LEA R112, P4, R219, R2, 0x1 ;  /* 0x00000002db707211 */ /* 0x000fc600078808ff */
[----:B------:R3:W-:Y:S01]  /*6d570*/  STL.64 [R1+0x248], R10 ;  /* 0x0002480a01007387 */ /* 0x0007e20000100a00 */
[----:B0-----:R-:W-:-:S04]  /*6d580*/  LEA R16, P3, R218, R2, 0x1 ;  /* 0x00000002da107211 */ /* 0x001fc800078608ff */
[----:B------:R-:W-:Y:S02]  /*6d590*/  LEA.HI.X.SX32 R17, R218, R4, 0x1, P3 ;  /* 0x00000004da117211 */ /* 0x000fe400018f0eff */
[C---:B---3--:R-:W-:Y:S01]  /*6d5a0*/  LEA R10, P5, R220.reuse, R2, 0x1 ;  /* 0x00000002dc0a7211 */ /* 0x048fe200078a08ff */
[----:B-1----:R-:W-:Y:S01]  /*6d5b0*/  IMAD.IADD R146, R155, 0x1, R41 ;  /* 0x000000019b927824 */ /* 0x002fe200078e0229 */
[-C--:B------:R-:W-:Y:S01]  /*6d5c0*/  LEA.HI.X.SX32 R113, R219, R4.reuse, 0x1, P4 ;  /* 0x00000004db717211 */ /* 0x080fe200020f0eff */
[----:B------:R0:W-:Y:S01]  /*6d5d0*/  STL.64 [R1+0x240], R16 ;  /* 0x0002401001007387 */ /* 0x0001e20000100a00 */
[----:B------:R-:W-:Y:S02]  /*6d5e0*/  LEA.HI.X.SX32 R11, R220, R4, 0x1, P5 ;  /* 0x00000004dc0b7211 */ /* 0x000fe400028f0eff */
[----:B------:R-:W-:Y:S01]  /*6d5f0*/  LEA R22, P3, R136, R2, 0x1 ;  /* 0x0000000288167211 */ /* 0x000fe200078608ff */
[----:B------:R-:W-:Y:S01]  /*6d600*/  IMAD.IADD R144, R146, 0x1, R115 ;  /* 0x0000000192907824 */ /* 0x000fe200078e0273 */
[----:B------:R-:W1:Y:S01]  /*6d610*/  LDC R41, c[0x0][0x248] ;  /* 0x00009200ff297b82 */ /* 0x000e620000000800 */
[----:B------:R3:W-:Y:S01]  /*6d620*/  STL.64 [R1+0x220], R10 ;  /* 0x0002200a01007387 */ /* 0x0007e20000100a00 */
[----:B------:R-:W-:-:S02]  /*6d630*/  LEA.HI.X.SX32 R23, R136, R4, 0x1, P3 ;  /* 0x0000000488177211 */ /* 0x000fc400018f0eff */
[----:B0-----:R-:W-:Y:S01]  /*6d640*/  LEA R16, P4, R210, R2, 0x1 ;  /* 0x00000002d2107211 */ /* 0x001fe200078808ff */
[----:B------:R-:W-:-:S03]  /*6d650*/  IMAD.IADD R145, R144, 0x1, R114 ;  /* 0x0000000190917824 */ /* 0x000fc600078e0272 */
        /* <DEDUP_REMOVED lines=8> */
[-C--:B------:R-:W-:Y:S02]  /*6d6e0*/  LEA R114, P3, R186, R2.reuse, 0x1 ;  /* 0x00000002ba727211 */ /* 0x080fe400078608ff */
[CC--:B0-----:R-:W-:Y:S02]  /*6d6f0*/  LEA R16, P4, R209.reuse, R2.reuse, 0x1 ;  /* 0x00000002d1107211 */ /* 0x0c1fe400078808ff */
[C---:B---3--:R-:W-:Y:S02]  /*6d700*/  LEA R10, P5, R206.reuse, R2, 0x1 ;  /* 0x00000002ce0a7211 */ /* 0x048fe400078a08ff */
[-C--:B------:R-:W-:Y:S01]  /*6d710*/  LEA.HI.X.SX32 R17, R209, R4.reuse, 0x1, P4 ;  /* 0x00000004d1117211 */ /* 0x080fe200020f0eff */
[----:B------:R-:W-:Y:S01]  /*6d720*/  IMAD.IADD R130, R131, 0x1, R119 ;  /* 0x0000000183827824 */ /* 0x000fe200078e0277 */
[-C--:B------:R-:W-:Y:S02]  /*6d730*/  LEA.HI.X.SX32 R11, R206, R4.reuse, 0x1, P5 ;  /* 0x00000004ce0b7211 */ /* 0x080fe400028f0eff */
[----:B------:R-:W-:Y:S01]  /*6d740*/  LEA.HI.X.SX32 R115, R186, R4, 0x1, P3 ;  /* 0x00000004ba737211 */ /* 0x000fe200018f0eff */
[----:B------:R0:W-:Y:S01]  /*6d750*/  STL.64 [R1+0x1a8], R16 ;  /* 0x0001a81001007387 */ /* 0x0001e20000100a00 */
[----:B------:R-:W-:Y:S01]  /*6d760*/  LEA R116, P3, R120, R2, 0x1 ;  /* 0x0000000278747211 */ /* 0x000fe200078608ff */
[----:B------:R-:W-:-:S02]  /*6d770*/  IMAD.IADD R122, R130, 0x1, R118 ;  /* 0x00000001827a7824 */ /* 0x000fc400078e0276 */
[----:B------:R3:W-:Y:S01]  /*6d780*/  STL.64 [R1+0x1a0], R10 ;  /* 0x0001a00a01007387 */ /* 0x0007e20000100a00 */
[----:B------:R-:W-:Y:S01]  /*6d790*/  LEA.HI.X.SX32 R117, R120, R4, 0x1, P3 ;  /* 0x0000000478757211 */ /* 0x000fe200018f0eff */
[----:B-1----:R-:W-:Y:S02]  /*6d7a0*/  IMAD.IADD R120, R122, 0x1, R41 ;  /* 0x000000017a787824 */ /* 0x002fe400078e0229 */
[----:B------:R-:W1:Y:S01]  /*6d7b0*/  LDC R41, c[0x0][0x248] ;  /* 0x00009200ff297b82 */ /* 0x000e620000000800 */
[CC--:B0-----:R-:W-:Y:S02]  /*6d7c0*/  LEA R16, P4, R184.reuse, R2.reuse, 0x1 ;  /* 0x00000002b8107211 */ /* 0x0c1fe400078808ff */
[C---:B---3--:R-:W-:Y:S02]  /*6d7d0*/  LEA R10, P5, R185.reuse, R2, 0x1 ;  /* 0x00000002b90a7211 */ /* 0x048fe400078a08ff */
[-C--:B------:R-:W-:Y:S02]  /*6d7e0*/  LEA.HI.X.SX32 R17, R184, R4.reuse, 0x1, P4 ;  /* 0x00000004b8117211 */ /* 0x080fe400020f0eff */
[----:B------:R-:W-:-:S03]  /*6d7f0*/  LEA.HI.X.SX32 R11, R185, R4, 0x1, P5 ;  /* 0x00000004b90b7211 */ /* 0x000fc600028f0eff */
[----:B------:R0:W-:Y:S01]  /*6d800*/  STL.64 [R1+0x190], R16 ;  /* 0x0001901001007387 */ /* 0x0001e20000100a00 */
[----:B------:R-:W-:-:S03]  /*6d810*/  LEA R118, P3, R6, R2, 0x1 ;  /* 0x0000000206767211 */ /* 0x000fc600078608ff */
[----:B------:R3:W-:Y:S01]  /*6d820*/  STL.64 [R1+0x188], R10 ;  /* 0x0001880a01007387 */ /* 0x0007e20000100a00 */
[CC--:B0-----:R-:W-:Y:S02]  /*6d830*/  LEA R16, P4, R178.reuse, R2.reuse, 0x1 ;  /* 0x00000002b2107211 */ /* 0x0c1fe400078808ff */
        /* <DEDUP_REMOVED lines=8> */
[CC--:B0-----:R-:W-:Y:S02]  /*6d8c0*/  LEA R16, P3, R0.reuse, R2.reuse, 0x1 ;  /* 0x0000000200107211 */ /* 0x0c1fe400078608ff */
[C---:B---3--:R-:W-:Y:S02]  /*6d8d0*/  LEA R10, P4, R5.reuse, R2, 0x1 ;  /* 0x00000002050a7211 */ /* 0x048fe400078808ff */
[-C--:B------:R-:W-:Y:S02]  /*6d8e0*/  LEA.HI.X.SX32 R17, R0, R4.reuse, 0x1, P3 ;  /* 0x0000000400117211 */ /* 0x080fe400018f0eff */
[----:B------:R-:W-:Y:S02]  /*6d8f0*/  LEA.HI.X.SX32 R11, R5, R4, 0x1, P4 ;  /* 0x00000004050b7211 */ /* 0x000fe400020f0eff */
[-C--:B------:R-:W-:Y:S01]  /*6d900*/  LEA R124, P5, R177, R2.reuse, 0x1 ;  /* 0x00000002b17c7211 */ /* 0x080fe200078a08ff */
[----:B------:R0:W-:Y:S01]  /*6d910*/  STL.64 [R1+0x168], R16 ;  /* 0x0001681001007387 */ /* 0x0001e20000100a00 */
[----:B------:R-:W-:Y:S01]  /*6d920*/  LEA R22, P3, R123, R2, 0x1 ;  /* 0x000000027b167211 */ /* 0x000fe200078608ff */
[----:B-1----:R-:W-:Y:S01]  /*6d930*/  IMAD.IADD R5, R6, 0x1, R41 ;  /* 0x0000000106057824 */ /* 0x002fe200078e0229 */
[-C--:B------:R-:W-:Y:S01]  /*6d940*/  LEA.HI.X.SX32 R125, R177, R4.reuse, 0x1, P5 ;  /* 0x00000004b17d7211 */ /* 0x080fe200028f0eff */
[----:B------:R1:W-:Y:S01]  /*6d950*/  STL.64 [R1+0x160], R10 ;  /* 0x0001600a01007387 */ /* 0x0003e20000100a00 */
[----:B------:R-:W-:Y:S01]  /*6d960*/  LEA.HI.X.SX32 R23, R123, R4, 0x1, P3 ;  /* 0x000000047b177211 */ /* 0x000fe200018f0eff */
[----:B------:R-:W-:Y:S01]  /*6d970*/  IMAD.IADD R0, R5, 0x1, R127 ;  /* 0x0000000105007824 */ /* 0x000fe200078e027f */
[----:B------:R-:W3:Y:S01]  /*6d980*/  LDC R41, c[0x0][0x248] ;  /* 0x00009200ff297b82 */ /* 0x000ee20000000800 */
[----:B0-----:R-:W-:-:S02]  /*6d990*/  LEA R16, P4, R128, R2, 0x1 ;  /* 0x0000000280107211 */ /* 0x001fc400078808ff */
[----:B-1----:R-:W-:Y:S02]  /*6d9a0*/  LEA R10, P5, R176, R2, 0x1 ;  /* 0x00000002b00a7211 */ /* 0x002fe400078a08ff */
        /* <DEDUP_REMOVED lines=24> */
[----:B------:R-:W-:Y:S01]  /*6db30*/  LEA.HI.X.SX32 R127, R171, R4, 0x1, P4 ;  /* 0x00000004ab7f7211 */ /* 0x000fe200020f0eff */
[----:B------:R3:W-:Y:S01]  /*6db40*/  STL.64 [R1+0x110], R10 ;  /* 0x0001100a01007387 */ /* 0x0007e20000100a00 */
[-C--:B------:R-:W-:Y:S02]  /*6db50*/  LEA R132, P4, R170, R2.reuse, 0x1 ;  /* 0x00000002aa847211 */ /* 0x080fe400078808ff */
[----:B-1----:R-:W-:-:S02]  /*6db60*/  LEA R16, P3, R152, R2, 0x1 ;  /* 0x0000000298107211 */ /* 0x002fc400078608ff */
[----:B---3--:R-:W-:Y:S02]  /*6db70*/  LEA R10, P5, R147, R2, 0x1 ;  /* 0x00000002930a7211 */ /* 0x008fe400078a08ff */
[-C--:B------:R-:W-:Y:S02]  /*6db80*/  LEA.HI.X.SX32 R133, R170, R4.reuse, 0x1, P4 ;  /* 0x00000004aa857211 */ /* 0x080fe400020f0eff */
[----:B------:R-:W-:Y:S02]  /*6db90*/  LEA.HI.X.SX32 R17, R152, R4, 0x1, P3 ;  /* 0x0000000498117211 */ /* 0x000fe400018f0eff */
[----:B------:R-:W-:Y:S02]  /*6dba0*/  LEA R134, P4, R169, R2, 0x1 ;  /* 0x00000002a9867211 */ /* 0x000fe400078808ff */
[-C--:B------:R-:W-:Y:S01]  /*6dbb0*/  LEA.HI.X.SX32 R11, R147, R4.reuse, 0x1, P5 ;  /* 0x00000004930b7211 */ /* 0x080fe200028f0eff */
[----:B------:R1:W-:Y:S01]  /*6dbc0*/  STL.64 [R1+0x108], R16 ;  /* 0x0001081001007387 */ /* 0x0003e20000100a00 */
[----:B------:R-:W-:-:S02]  /*6dbd0*/  LEA.HI.X.SX32 R135, R169, R4, 0x1, P4 ;  /* 0x00000004a9877211 */ /* 0x000fc400020f0eff */
[----:B------:R-:W-:Y:S01]  /*6dbe0*/  LEA R22, P3, R139, R2, 0x1 ;  /* 0x000000028b167211 */ /* 0x000fe200078608ff */
[----:B------:R3:W-:Y:S01]  /*6dbf0*/  STL.64 [R1+0xf8], R10 ;  /* 0x0000f80a01007387 */ /* 0x0007e20000100a00 */
[----:B0-----:R-:W-:Y:S02]  /*6dc00*/  IMAD.IADD R152, R129, 0x1, R41 ;  /* 0x0000000181987824 */ /* 0x001fe400078e0229 */
[----:B------:R-:W-:Y:S02]  /*6dc10*/  LEA.HI.X.SX32 R23, R139, R4, 0x1, P3 ;  /* 0x000000048b177211 */ /* 0x000fe400018f0eff */
[-C--:B-1----:R-:W-:Y:S02]  /*6dc20*/  LEA R16, P4, R168, R2.reuse, 0x1 ;  /* 0x00000002a8107211 */ /* 0x082fe400078808ff */
[----:B---3--:R-:W-:Y:S02]  /*6dc30*/  LEA R10, P5, R162, R2, 0x1 ;  /* 0x00000002a20a7211 */ /* 0x008fe400078a08ff */
[----:B------:R-:W-:-:S02]  /*6dc40*/  LEA.HI.X.SX32 R17, R168, R4, 0x1, P4 ;  /* 0x00000004a8117211 */ /* 0x000fc400020f0eff */
[----:B------:R-:W-:Y:S01]  /*6dc50*/  LEA.HI.X.SX32 R11, R162, R4, 0x1, P5 ;  /* 0x00000004a20b7211 */ /* 0x000fe200028f0eff */
[----:B------:R-:W-:Y:S01]  /*6dc60*/  IMAD.IADD R147, R152, 0x1, R141 ;  /* 0x0000000198937824 */ /* 0x000fe200078e028d */
[----:B------:R-:W-:Y:S04]  /*6dc70*/  STL.64 [R1+0xf0], R22 ;  /* 0x0000f01601007387 */ /* 0x000fe80000100a00 */
[----:B------:R0:W-:Y:S01]  /*6dc80*/  STL.64 [R1+0xe8], R16 ;  /* 0x0000e81001007387 */ /* 0x0001e20000100a00 */
[----:B------:R-:W-:-:S03]  /*6dc90*/  IMAD.IADD R139, R147, 0x1, R140 ;  /* 0x00000001938b7824 */ /* 0x000fc600078e028c */
[----:B------:R1:W-:Y:S01]  /*6dca0*/  STL.64 [R1+0xe0], R10 ;  /* 0x0000e00a01007387 */ /* 0x0003e20000100a00 */
[-C--:B------:R-:W-:Y:S01]  /*6dcb0*/  LEA R140, P3, R161, R2.reuse, 0x1 ;  /* 0x00000002a18c7211 */ /* 0x080fe200078608ff */
[----:B------:R-:W-:Y:S01]  /*6dcc0*/  IMAD.IADD R162, R139, 0x1, R199 ;  /* 0x000000018ba27824 */ /* 0x000fe200078e02c7 */
[-C--:B0-----:R-:W-:Y:S02]  /*6dcd0*/  LEA R16, P4, R163, R2.reuse, 0x1 ;  /* 0x00000002a3107211 */ /* 0x081fe400078808ff */
[----:B-1----:R-:W-:Y:S02]  /*6dce0*/  LEA R10, P5, R153, R2, 0x1 ;  /* 0x00000002990a7211 */ /* 0x002fe400078a08ff */
[-C--:B------:R-:W-:Y:S02]  /*6dcf0*/  LEA.HI.X.SX32 R17, R163, R4.reuse, 0x1, P4 ;  /* 0x00000004a3117211 */ /* 0x080fe400020f0eff */
[-C--:B------:R-:W-:Y:S02]  /*6dd00*/  LEA.HI.X.SX32 R11, R153, R4.reuse, 0x1, P5 ;  /* 0x00000004990b7211 */ /* 0x080fe400028f0eff */
[----:B------:R-:W-:Y:S01]  /*6dd10*/  LEA.HI.X.SX32 R141, R161, R4, 0x1, P3 ;  /* 0x00000004a18d7211 */ /* 0x000fe200018f0eff */
[----:B------:R0:W-:Y:S01]  /*6dd20*/  STL.64 [R1+0xd0], R16 ;  /* 0x0000d01001007387 */ /* 0x0001e20000100a00 */
[----:B------:R-:W-:-:S03]  /*6dd30*/  IMAD.IADD R161, R162, 0x1, R143 ;  /* 0x00000001a2a17824 */ /* 0x000fc600078e028f */
[----:B------:R1:W-:Y:S01]  /*6dd40*/  STL.64 [R1+0xc8], R10 ;  /* 0x0000c80a01007387 */ /* 0x0003e20000100a00 */
[----:B------:R-:W-:Y:S01]  /*6dd50*/  IMAD.IADD R153, R161, 0x1, R142 ;  /* 0x00000001a1997824 */ /* 0x000fe200078e028e */
[-C--:B0-----:R-:W-:Y:S02]  /*6dd60*/  LEA R16, P3, R160, R2.reuse, 0x1 ;  /* 0x00000002a0107211 */ /* 0x081fe400078608ff */
[----:B-1----:R-:W-:Y:S02]  /*6dd70*/  LEA R10, P4, R154, R2, 0x1 ;  /* 0x000000029a0a7211 */ /* 0x002fe400078808ff */
[-C--:B------:R-:W-:Y:S02]  /*6dd80*/  LEA.HI.X.SX32 R17, R160, R4.reuse, 0x1, P3 ;  /* 0x00000004a0117211 */ /* 0x080fe400018f0eff */
[----:B------:R-:W-:Y:S01]  /*6dd90*/  LEA.HI.X.SX32 R11, R154, R4, 0x1, P4 ;  /* 0x000000049a0b7211 */ /* 0x000fe200020f0eff */
[----:B------:R-:W-:Y:S02]  /*6dda0*/  IMAD.IADD R160, R153, 0x1, R149 ;  /* 0x0000000199a07824 */ /* 0x000fe400078e0295 */
[----:B------:R0:W-:Y:S02]  /*6ddb0*/  STL.64 [R1+0xc0], R16 ;  /* 0x0000c01001007387 */ /* 0x0001e40000100a00 */
[----:B------:R-:W-:-:S02]  /*6ddc0*/  IMAD.IADD R154, R160, 0x1, R148 ;  /* 0x00000001a09a7824 */ /* 0x000fc400078e0294 */
[----:B------:R1:W-:Y:S01]  /*6ddd0*/  STL.64 [R1+0xb8], R10 ;  /* 0x0000b80a01007387 */ /* 0x0003e20000100a00 */
[-C--:B0-----:R-:W-:Y:S02]  /*6dde0*/  LEA R16, P3, R146, R2.reuse, 0x1 ;  /* 0x0000000292107211 */ /* 0x081fe400078608ff */
[----:B-1----:R-:W-:Y:S02]  /*6ddf0*/  LEA R10, P4, R144, R2, 0x1 ;  /* 0x00000002900a7211 */ /* 0x002fe400078808ff */
[-C--:B------:R-:W-:Y:S02]  /*6de00*/  LEA.HI.X.SX32 R17, R146, R4.reuse, 0x1, P3 ;  /* 0x0000000492117211 */ /* 0x080fe400018f0eff */
[----:B------:R-:W-:Y:S01]  /*6de10*/  LEA.HI.X.SX32 R11, R144, R4, 0x1, P4 ;  /* 0x00000004900b7211 */ /* 0x000fe200020f0eff */
[----:B------:R-:W-:Y:S01]  /*6de20*/  IMAD.IADD R144, R154, 0x1, R151 ;  /* 0x000000019a907824 */ /* 0x000fe200078e0297 */
[C---:B------:R-:W-:Y:S01]  /*6de30*/  LEA R142, P5, R155.reuse, R2, 0x1 ;  /* 0x000000029b8e7211 */ /* 0x040fe200078a08ff */
[----:B------:R0:W-:Y:S02]  /*6de40*/  STL.64 [R1+0xa8], R16 ;  /* 0x0000a81001007387 */ /* 0x0001e40000100a00 */
[----:B------:R-:W-:Y:S01]  /*6de50*/  IMAD.IADD R163, R144, 0x1, R150 ;  /* 0x0000000190a37824 */ /* 0x000fe200078e0296 */
[----:B------:R-:W-:Y:S01]  /*6de60*/  LEA.HI.X.SX32 R143, R155, R4, 0x1, P5 ;  /* 0x000000049b8f7211 */ /* 0x000fe200028f0eff */
[----:B------:R1:W-:Y:S01]  /*6de70*/  STL.64 [R1+0xa0], R10 ;  /* 0x0000a00a01007387 */ /* 0x0003e20000100a00 */
[-C--:B------:R-:W-:Y:S01]  /*6de80*/  LEA R148, P5, R145, R2.reuse, 0x1 ;  /* 0x0000000291947211 */ /* 0x080fe200078a08ff */
[----:B------:R-:W-:Y:S01]  /*6de90*/  IMAD.IADD R146, R163, 0x1, R198 ;  /* 0x00000001a3927824 */ /* 0x000fe200078e02c6 */
[----:B0-----:R-:W-:-:S04]  /*6dea0*/  LEA R16, P3, R136, R2, 0x1 ;  /* 0x0000000288107211 */ /* 0x001fc800078608ff */
[----:B------:R-:W-:Y:S02]  /*6deb0*/  LEA.HI.X.SX32 R17, R136, R4, 0x1, P3 ;  /* 0x0000000488117211 */ /* 0x000fe400018f0eff */
[----:B-1----:R-:W-:Y:S02]  /*6dec0*/  LEA R10, P4, R131, R2, 0x1 ;  /* 0x00000002830a7211 */ /* 0x002fe400078808ff */
[-C--:B------:R-:W-:Y:S01]  /*6ded0*/  LEA.HI.X.SX32 R149, R145, R4.reuse, 0x1, P5 ;  /* 0x0000000491957211 */ /* 0x080fe200028f0eff */
[----:B------:R-:W-:Y:S01]  /*6dee0*/  IMAD.IADD R145, R146, 0x1, R157 ;  /* 0x0000000192917824 */ /* 0x000fe200078e029d */
[----:B------:R-:W-:Y:S01]  /*6def0*/  LEA.HI.X.SX32 R11, R131, R4, 0x1, P4 ;  /* 0x00000004830b7211 */ /* 0x000fe200020f0eff */
[----:B------:R0:W-:Y:S02]  /*6df00*/  STL.64 [R1+0x90], R16 ;  /* 0x0000901001007387 */ /* 0x0001e40000100a00 */
[----:B------:R-:W-:Y:S01]  /*6df10*/  IMAD.IADD R168, R145, 0x1, R156 ;  /* 0x0000000191a87824 */ /* 0x000fe200078e029c */
[----:B------:R-:W-:-:S03]  /*6df20*/  LEA R150, P5, R130, R2, 0x1 ;  /* 0x0000000282967211 */ /* 0x000fc600078a08ff */
[----:B------:R-:W-:Y:S01]  /*6df30*/  IMAD.IADD R155, R168, 0x1, R181 ;  /* 0x00000001a89b7824 */ /* 0x000fe200078e02b5 */
[----:B0-----:R-:W-:-:S04]  /*6df40*/  LEA R16, P4, R120, R2, 0x1 ;  /* 0x0000000278107211 */ /* 0x001fc800078808ff */
[----:B------:R-:W-:Y:S02]  /*6df50*/  LEA.HI.X.SX32 R17, R120, R4, 0x1, P4 ;  /* 0x0000000478117211 */ /* 0x000fe400020f0eff */
[C---:B------:R-:W-:Y:S01]  /*6df60*/  LEA R156, P4, R5.reuse, R2, 0x1 ;  /* 0x00000002059c7211 */ /* 0x040fe200078808ff */
[----:B------:R0:W-:Y:S01]  /*6df70*/  STL.64 [R1+0x88], R10 ;  /* 0x0000880a01007387 */ /* 0x0001e20000100a00 */
[-C--:B------:R-:W-:Y:S02]  /*6df80*/  LEA.HI.X.SX32 R151, R130, R4.reuse, 0x1, P5 ;  /* 0x0000000482977211 */ /* 0x080fe400028f0eff */
[----:B------:R-:W-:Y:S01]  /*6df90*/  LEA.HI.X.SX32 R157, R5, R4, 0x1, P4 ;  /* 0x00000004059d7211 */ /* 0x000fe200020f0eff */
[----:B------:R-:W-:-:S04]  /*6dfa0*/  IMAD.IADD R5, R155, 0x1, R180 ;  /* 0x000000019b057824 */ /* 0x000fc800078e02b4 */
[----:B------:R-:W-:Y:S01]  /*6dfb0*/  IMAD.IADD R170, R5, 0x1, R159 ;  /* 0x0000000105aa7824 */ /* 0x000fe200078e029f */
[----:B0-----:R-:W-:-:S03]  /*6dfc0*/  LEA R10, P5, R121, R2, 0x1 ;  /* 0x00000002790a7211 */ /* 0x001fc600078a08ff */
[----:B------:R-:W-:Y:S01]  /*6dfd0*/  IMAD.IADD R169, R170, 0x1, R158 ;  /* 0x00000001aaa97824 */ /* 0x000fe200078e029e */
[----:B------:R-:W-:Y:S02]  /*6dfe0*/  LEA.HI.X.SX32 R11, R121, R4, 0x1, P5 ;  /* 0x00000004790b7211 */ /* 0x000fe400028f0eff */
[----:B------:R-:W-:-:S04]  /*6dff0*/  LEA R196, P5, R0, R2, 0x1 ;  /* 0x0000000200c47211 */ /* 0x000fc800078a08ff */
[----:B------:R-:W-:Y:S01]  /*6e000*/  LEA.HI.X.SX32 R197, R0, R4, 0x1, P5 ;  /* 0x0000000400c57211 */ /* 0x000fe200028f0eff */
[----:B------:R-:W-:-:S04]  /*6e010*/  IMAD.IADD R0, R169, 0x1, R175 ;  /* 0x00000001a9007824 */ /* 0x000fc800078e02af */
[----:B------:R-:W-:-:S04]  /*6e020*/  IMAD.IADD R171, R0, 0x1, R172 ;  /* 0x0000000100ab7824 */ /* 0x000fc800078e02ac */
[----:B------:R-:W-:-:S04]  /*6e030*/  IMAD.IADD R177, R171, 0x1, R174 ;  /* 0x00000001abb17824 */ /* 0x000fc800078e02ae */
[----:B----4-:R-:W-:-:S04]  /*6e040*/  IMAD.IADD R179, R177, 0x1, R33 ;  /* 0x00000001b1b37824 */ /* 0x010fc800078e0221 */
[----:B------:R-:W-:Y:S02]  /*6e050*/  IMAD.IADD R185, R179, 0x1, R249 ;  /* 0x00000001b3b97824 */ /* 0x000fe400078e02f9 */
[----:B------:R-:W0:Y:S01]  /*6e060*/  LDC R249, c[0x0][0x248] ;  /* 0x00009200fff97b82 */ /* 0x000e220000000800 */
[----:B------:R-:W-:-:S07]  /*6e070*/  PRMT R9, R8, 0x7610, R9 ;  /* 0x0000761008097816 */ /* 0x000fce0000000009 */
[----:B------:R-:W1:Y:S01]  /*6e080*/  LDC R8, c[0x0][0x248] ;  /* 0x00009200ff087b82 */ /* 0x000e620000000800 */
[----:B0-----:R-:W-:-:S07]  /*6e090*/  IMAD.IADD R187, R185, 0x1, R249 ;  /* 0x00000001b9bb7824 */ /* 0x001fce00078e02f9 */
[----:B------:R-:W0:Y:S02]  /*6e0a0*/  LDC R249, c[0x0][0x248] ;  /* 0x00009200fff97b82 */ /* 0x000e240000000800 */
[----:B0-----:R-:W-:-:S04]  /*6e0b0*/  IMAD.IADD R193, R187, 0x1, R249 ;  /* 0x00000001bbc17824 */ /* 0x001fc800078e02f9 */
[----:B-1----:R-:W-:Y:S02]  /*6e0c0*/  IMAD.IADD R195, R193, 0x1, R8 ;  /* 0x00000001c1c37824 */ /* 0x002fe400078e0208 */
[----:B------:R-:W0:Y:S02]  /*6e0d0*/  LDC R8, c[0x0][0x248] ;  /* 0x00009200ff087b82 */ /* 0x000e240000000800 */
[----:B0-----:R-:W-:-:S06]  /*6e0e0*/  IMAD.IADD R201, R195, 0x1, R8 ;  /* 0x00000001c3c97824 */ /* 0x001fcc00078e0208 */
[----:B------:R-:W0:Y:S02]  /*6e0f0*/  LDC R8, c[0x0][0x248] ;  /* 0x00009200ff087b82 */ /* 0x000e240000000800 */
[----:B0-----:R-:W-:-:S06]  /*6e100*/  IMAD.IADD R203, R201, 0x1, R8 ;  /* 0x00000001c9cb7824 */ /* 0x001fcc00078e0208 */
[----:B------:R-:W0:Y:S01]  /*6e110*/  LDC R8, c[0x0][0x248] ;  /* 0x00009200ff087b82 */ /* 0x000e220000000800 */
[----:B------:R-:W-:-:S04]  /*6e120*/  LEA R22, P3, R122, R2, 0x1 ;  /* 0x000000027a167211 */ /* 0x000fc800078608ff */
[----:B------:R-:W-:Y:S02]  /*6e130*/  LEA.HI.X.SX32 R23, R122, R4, 0x1, P3 ;  /* 0x000000047a177211 */ /* 0x000fe400018f0eff */
[-C--:B------:R-:W-:Y:S02]  /*6e140*/  LEA R188, P4, R123, R2.reuse, 0x1 ;  /* 0x000000027bbc7211 */ /* 0x080fe400078808ff */
[----:B------:R-:W-:Y:S01]  /*6e150*/  LEA R190, P5, R7, R2, 0x1 ;  /* 0x0000000207be7211 */ /* 0x000fe200078a08ff */
[----:B0-----:R-:W-:Y:S02]  /*6e160*/  IMAD.IADD R205, R203, 0x1, R8 ;  /* 0x00000001cbcd7824 */ /* 0x001fe400078e0208 */
[----:B------:R-:W0:Y:S01]  /*6e170*/  LDC R8, c[0x0][0x248] ;  /* 0x00009200ff087b82 */ /* 0x000e220000000800 */
[----:B------:R-:W-:Y:S01]  /*6e180*/  STL.64 [R1+0x78], R22 ;  /* 0x0000781601007387 */ /* 0x000fe20000100a00 */
[----:B------:R-:W-:Y:S01]  /*6e190*/  IMAD.MOV.U32 R43, RZ, RZ, R189 ;  /* 0x000000ffff2b7224 */ /* 0x000fe200078e00bd */
[-C--:B------:R-:W-:Y:S01]  /*6e1a0*/  LEA.HI.X.SX32 R189, R123, R4.reuse, 0x1, P4 ;  /* 0x000000047bbd7211 */ /* 0x080fe200020f0eff */
[----:B------:R-:W-:Y:S01]  /*6e1b0*/  IMAD.MOV.U32 R41, RZ, RZ, R191 ;  /* 0x000000ffff297224 */ /* 0x000fe200078e00bf */
[----:B------:R-:W-:Y:S01]  /*6e1c0*/  STL.64 [R1+0x68], R10 ;  /* 0x0000680a01007387 */ /* 0x000fe20000100a00 */
[----:B------:R-:W-:-:S02]  /*6e1d0*/  LEA.HI.X.SX32 R191, R7, R4, 0x1, P5 ;  /* 0x0000000407bf7211 */ /* 0x000fc400028f0eff */
[C---:B------:R-:W-:Y:S01]  /*6e1e0*/  LEA R180, P4, R137.reuse, R2, 0x1 ;  /* 0x0000000289b47211 */ /* 0x040fe200078808ff */
[----:B------:R1:W-:Y:S03]  /*6e1f0*/  STL.64 [R1+0x70], R16 ;  /* 0x0000701001007387 */ /* 0x0003e60000100a00 */
[----:B------:R-:W-:Y:S02]  /*6e200*/  LEA.HI.X.SX32 R181, R137, R4, 0x1, P4 ;  /* 0x0000000489b57211 */ /* 0x000fe400020f0eff */
[-C--:B------:R-:W-:Y:S01]  /*6e210*/  LEA R172, P4, R147, R2.reuse, 0x1 ;  /* 0x0000000293ac7211 */ /* 0x080fe200078808ff */
[----:B-1----:R-:W-:Y:S01]  /*6e220*/  IMAD.MOV.U32 R16, RZ, RZ, R182 ;  /* 0x000000ffff107224 */ /* 0x002fe200078e00b6 */
[-C--:B------:R-:W-:Y:S01]  /*6e230*/  LEA R182, P5, R129, R2.reuse, 0x1 ;  /* 0x0000000281b67211 */ /* 0x080fe200078a08ff */
[----:B------:R-:W-:Y:S01]  /*6e240*/  IMAD.MOV.U32 R17, RZ, RZ, R183 ;  /* 0x000000ffff117224 */ /* 0x000fe200078e00b7 */
[----:B------:R-:W-:Y:S01]  /*6e250*/  LEA R10, P3, R6, R2, 0x1 ;  /* 0x00000002060a7211 */ /* 0x000fe200078608ff */
[----:B0-----:R-:W-:Y:S01]  /*6e260*/  IMAD.IADD R207, R205, 0x1, R8 ;  /* 0x00000001cdcf7824 */ /* 0x001fe200078e0208 */
[----:B------:R-:W-:Y:S01]  /*6e270*/  LEA.HI.X.SX32 R183, R129, R4, 0x1, P5 ;  /* 0x0000000481b77211 */ /* 0x000fe200028f0eff */
[----:B------:R-:W0:Y:S01]  /*6e280*/  LDC R8, c[0x0][0x248] ;  /* 0x00009200ff087b82 */ /* 0x000e220000000800 */
[----:B------:R-:W-:-:S02]  /*6e290*/  LEA R174, P5, R139, R2, 0x1 ;  /* 0x000000028bae7211 */ /* 0x000fc400078a08ff */
[-C--:B------:R-:W-:Y:S02]  /*6e2a0*/  LEA.HI.X.SX32 R11, R6, R4.reuse, 0x1, P3 ;  /* 0x00000004060b7211 */ /* 0x080fe400018f0eff */
[----:B------:R-:W-:Y:S02]  /*6e2b0*/  LEA.HI.X.SX32 R173, R147, R4, 0x1, P4 ;  /* 0x0000000493ad7211 */ /* 0x000fe400020f0eff */
[----:B------:R-:W-:Y:S02]  /*6e2c0*/  LEA R198, P3, R128, R2, 0x1 ;  /* 0x0000000280c67211 */ /* 0x000fe400078608ff */
[----:B------:R-:W-:Y:S02]  /*6e2d0*/  LEA.HI.X.SX32 R175, R139, R4, 0x1, P5 ;  /* 0x000000048baf7211 */ /* 0x000fe400028f0eff */
[----:B------:R-:W-:Y:S02]  /*6e2e0*/  LEA R6, P4, R161, R2, 0x1 ;  /* 0x00000002a1067211 */ /* 0x000fe400078808ff */
[----:B------:R-:W-:-:S02]  /*6e2f0*/  PRMT R18, R9, 0x7610, R18 ;  /* 0x0000761009127816 */ /* 0x000fc40000000012 */
[----:B------:R-:W-:Y:S01]  /*6e300*/  LEA R120, P5, R153, R2, 0x1 ;  /* 0x0000000299787211 */ /* 0x000fe200078a08ff */
[----:B------:R-:W1:Y:S01]  /*6e310*/  LDC R9, c[0x0][0x248] ;  /* 0x00009200ff097b82 */ /* 0x000e620000000800 */
[-C--:B------:R-:W-:Y:S02]  /*6e320*/  LEA.HI.X.SX32 R199, R128, R4.reuse, 0x1, P3 ;  /* 0x0000000480c77211 */ /* 0x080fe400018f0eff */
[----:B------:R-:W-:Y:S02]  /*6e330*/  LEA.HI.X.SX32 R7, R161, R4, 0x1, P4 ;  /* 0x00000004a1077211 */ /* 0x000fe400020f0eff */
[----:B------:R-:W-:Y:S02]  /*6e340*/  LEA R158, P3, R138, R2, 0x1 ;  /* 0x000000028a9e7211 */ /* 0x000fe400078608ff */
[----:B------:R-:W-:Y:S02]  /*6e350*/  LEA.HI.X.SX32 R121, R153, R4, 0x1, P5 ;  /* 0x0000000499797211 */ /* 0x000fe400028f0eff */
[----:B------:R-:W-:-:S02]  /*6e360*/  LEA R128, P4, R154, R2, 0x1 ;  /* 0x000000029a807211 */ /* 0x000fc400078808ff */
[----:B------:R-:W-:Y:S01]  /*6e370*/  LEA R130, P5, R144, R2, 0x1 ;  /* 0x0000000290827211 */ /* 0x000fe200078a08ff */
[----:B------:R-:W-:Y:S01]  /*6e380*/  IMAD.MOV.U32 R22, RZ, RZ, R164 ;  /* 0x000000ffff167224 */ /* 0x000fe200078e00a4 */
[-C--:B------:R-:W-:Y:S02]  /*6e390*/  LEA.HI.X.SX32 R159, R138, R4.reuse, 0x1, P3 ;  /* 0x000000048a9f7211 */ /* 0x080fe400018f0eff */
[----:B------:R-:W-:Y:S02]  /*6e3a0*/  LEA.HI.X.SX32 R129, R154, R4, 0x1, P4 ;  /* 0x000000049a817211 */ /* 0x000fe400020f0eff */
[----:B------:R-:W-:Y:S02]  /*6e3b0*/  LEA R164, P3, R152, R2, 0x1 ;  /* 0x0000000298a47211 */ /* 0x000fe400078608ff */
[----:B------:R-:W-:Y:S02]  /*6e3c0*/  LEA.HI.X.SX32 R131, R144, R4, 0x1, P5 ;  /* 0x0000000490837211 */ /* 0x000fe400028f0eff */
[----:B------:R-:W-:-:S02]  /*6e3d0*/  LEA R138, P4, R146, R2, 0x1 ;  /* 0x00000002928a7211 */ /* 0x000fc400078808ff */
[C---:B------:R-:W-:Y:S01]  /*6e3e0*/  LEA R144, P5, R145.reuse, R2, 0x1 ;  /* 0x0000000291907211 */ /* 0x040fe200078a08ff */
[----:B------:R-:W-:Y:S01]  /*6e3f0*/  IMAD.MOV.U32 R23, RZ, RZ, R165 ;  /* 0x000000ffff177224 */ /* 0x000fe200078e00a5 */
[-C--:B------:R-:W-:Y:S02]  /*6e400*/  LEA.HI.X.SX32 R165, R152, R4.reuse, 0x1, P3 ;  /* 0x0000000498a57211 */ /* 0x080fe400018f0eff */
[-C--:B------:R-:W-:Y:S02]  /*6e410*/  LEA.HI.X.SX32 R139, R146, R4.reuse, 0x1, P4 ;  /* 0x00000004928b7211 */ /* 0x080fe400020f0eff */
[----:B------:R-:W-:Y:S02]  /*6e420*/  LEA.HI.X.SX32 R145, R145, R4, 0x1, P5 ;  /* 0x0000000491917211 */ /* 0x000fe400028f0eff */
[-C--:B------:R-:W-:Y:S02]  /*6e430*/  LEA R152, P4, R155, R2.reuse, 0x1 ;  /* 0x000000029b987211 */ /* 0x080fe400078808ff */
[----:B------:R-:W-:-:S02]  /*6e440*/  LEA R154, P5, R5, R2, 0x1 ;  /* 0x00000002059a7211 */ /* 0x000fc400078a08ff */
[-C--:B------:R-:W-:Y:S02]  /*6e450*/  LEA.HI.X.SX32 R153, R155, R4.reuse, 0x1, P4 ;  /* 0x000000049b997211 */ /* 0x080fe400020f0eff */
[----:B------:R-:W-:Y:S01]  /*6e460*/  LEA.HI.X.SX32 R155, R5, R4, 0x1, P5 ;  /* 0x00000004059b7211 */ /* 0x000fe200028f0eff */
[----:B0-----:R-:W-:Y:S02]  /*6e470*/  IMAD.IADD R5, R207, 0x1, R8 ;  /* 0x00000001cf057824 */ /* 0x001fe400078e0208 */
[----:B------:R-:W-:Y:S02]  /*6e480*/  IMAD.MOV.U32 R34, RZ, RZ, R32 ;  /* 0x000000ffff227224 */ /* 0x000fe400078e0020 */
[----:B------:R-:W-:Y:S01]  /*6e490*/  IMAD.MOV.U32 R33, RZ, RZ, R41 ;  /* 0x000000ffff217224 */ /* 0x000fe200078e0029 */
[----:B------:R-:W-:Y:S01]  /*6e4a0*/  PRMT R19, R18, 0x7610, R19 ;  /* 0x0000761012137816 */ /* 0x000fe20000000013 */
[----:B-1----:R-:W-:Y:S01]  /*6e4b0*/  IMAD.IADD R211, R5, 0x1, R9 ;  /* 0x0000000105d37824 */ /* 0x002fe200078e0209 */
[----:B------:R-:W0:Y:S08]  /*6e4c0*/  LDC R18, c[0x0][0x248] ;  /* 0x00009200ff127b82 */ /* 0x000e300000000800 */
[----:B------:R-:W1:Y:S01]  /*6e4d0*/  LDC R9, c[0x0][0x248] ;  /* 0x00009200ff097b82 */ /* 0x000e620000000800 */
[----:B------:R-:W-:-:S02]  /*6e4e0*/  IMAD.MOV.U32 R32, RZ, RZ, R40 ;  /* 0x000000ffff207224 */ /* 0x000fc400078e0028 */
[----:B------:R-:W-:Y:S01]  /*6e4f0*/  IMAD.MOV.U32 R40, RZ, RZ, R166 ;  /* 0x000000ffff287224 */ /* 0x000fe200078e00a6 */
[----:B------:R-:W-:Y:S01]  /*6e500*/  LEA R166, P3, R162, R2, 0x1 ;  /* 0x00000002a2a67211 */ /* 0x000fe200078608ff */
[----:B------:R-:W-:-:S03]  /*6e510*/  IMAD.MOV.U32 R41, RZ, RZ, R167 ;  /* 0x000000ffff297224 */ /* 0x000fc600078e00a7 */
[----:B------:R-:W-:Y:S01]  /*6e520*/  LEA.HI.X.SX32 R167, R162, R4, 0x1, P3 ;  /* 0x00000004a2a77211 */ /* 0x000fe200018f0eff */
[----:B------:R3:W-:Y:S01]  /*6e530*/  STL.64 [R1+0x60], R10 ;  /* 0x0000600a01007387 */ /* 0x0007e20000100a00 */
[C---:B------:R-:W-:Y:S01]  /*6e540*/  LEA R122, P3, R160.reuse, R2, 0x1 ;  /* 0x00000002a07a7211 */ /* 0x040fe200078608ff */
[----:B------:R-:W-:Y:S01]  /*6e550*/  IMAD.MOV.U32 R48, RZ, RZ, R16 ;  /* 0x000000ffff307224 */ /* 0x000fe200078e0010 */
[----:B------:R-:W4:Y:S02]  /*6e560*/  LDC R8, c[0x0][0x22c] ;  /* 0x00008b00ff087b82 */ /* 0x000f240000000800 */
[----:B------:R-:W-:Y:S01]  /*6e570*/  LEA.HI.X.SX32 R123, R160, R4, 0x1, P3 ;  /* 0x00000004a07b7211 */ /* 0x000fe200018f0eff */
[----:B-1----:R-:W-:-:S05]  /*6e580*/  IMAD.IADD R213, R211, 0x1, R9 ;  /* 0x00000001d3d57824 */ /* 0x002fca00078e0209 */
[----:B------:R-:W1:Y:S01]  /*6e590*/  LDC R9, c[0x0][0x248] ;  /* 0x00009200ff097b82 */ /* 0x000e620000000800 */
[----:B------:R-:W-:-:S04]  /*6e5a0*/  LEA R136, P3, R163, R2, 0x1 ;  /* 0x00000002a3887211 */ /* 0x000fc800078608ff */
[----:B------:R-:W-:Y:S02]  /*6e5b0*/  LEA.HI.X.SX32 R137, R163, R4, 0x1, P3 ;  /* 0x00000004a3897211 */ /* 0x000fe400018f0eff */
[CC--:B------:R-:W-:Y:S02]  /*6e5c0*/  LEA R146, P3, R168.reuse, R2.reuse, 0x1 ;  /* 0x00000002a8927211 */ /* 0x0c0fe400078608ff */
[C---:B------:R-:W-:Y:S02]  /*6e5d0*/  LEA R162, P4, R169.reuse, R2, 0x1 ;  /* 0x00000002a9a27211 */ /* 0x040fe400078808ff */
[----:B------:R-:W-:Y:S02]  /*6e5e0*/  LEA.HI.X.SX32 R147, R168, R4, 0x1, P3 ;  /* 0x00000004a8937211 */ /* 0x000fe400018f0eff */
[----:B------:R-:W-:Y:S02]  /*6e5f0*/  LEA R168, P5, R0, R2, 0x1 ;  /* 0x0000000200a87211 */ /* 0x000fe400078a08ff */
[----:B------:R-:W-:-:S02]  /*6e600*/  LEA.HI.X.SX32 R163, R169, R4, 0x1, P4 ;  /* 0x00000004a9a37211 */ /* 0x000fc400020f0eff */
[----:B------:R-:W-:Y:S01]  /*6e610*/  LEA.HI.X.SX32 R169, R0, R4, 0x1, P5 ;  /* 0x0000000400a97211 */ /* 0x000fe200028f0eff */
[----:B-1----:R-:W-:Y:S02]  /*6e620*/  IMAD.IADD R0, R213, 0x1, R9 ;  /* 0x00000001d5007824 */ /* 0x002fe400078e0209 */
[----:B------:R-:W1:Y:S02]  /*6e630*/  LDC R9, c[0x0][0x248] ;  /* 0x00009200ff097b82 */ /* 0x000e640000000800 */
[----:B-1----:R-:W-:-:S06]  /*6e640*/  IMAD.IADD R217, R0, 0x1, R9 ;  /* 0x0000000100d97824 */ /* 0x002fcc00078e0209 */
[----:B------:R-:W1:Y:S02]  /*6e650*/  LDC R9, c[0x0][0x248] ;  /* 0x00009200ff097b82 */ /* 0x000e640000000800 */
[----:B-1----:R-:W-:-:S06]  /*6e660*/  IMAD.IADD R219, R217, 0x1, R9 ;  /* 0x00000001d9db7824 */ /* 0x002fcc00078e0209 */
[----:B------:R-:W1:Y:S02]  /*6e670*/  LDC R9, c[0x0][0x248] ;  /* 0x00009200ff097b82 */ /* 0x000e640000000800 */
[----:B-1----:R-:W-:Y:S02]  /*6e680*/  IMAD.IADD R221, R219, 0x1, R9 ;  /* 0x00000001dbdd7824 */ /* 0x002fe400078e0209 */
[----:B---3--:R-:W-:Y:S01]  /*6e690*/  IMAD.MOV.U32 R11, RZ, RZ, R23 ;  /* 0x000000ffff0b7224 */ /* 0x008fe200078e0017 */
[----:B------:R-:W-:Y:S01]  /*6e6a0*/  LEA R178, P5, R179, R2, 0x1 ;  /* 0x00000002b3b27211 */ /* 0x000fe200078a08ff */
[----:B0-----:R-:W-:Y:S01]  /*6e6b0*/  IMAD.IADD R223, R221, 0x1, R18 ;  /* 0x00000001dddf7824 */ /* 0x001fe200078e0212 */
[----:B------:R-:W3:Y:S01]  /*6e6c0*/  LDL.LU R23, [R1+0x2b0] ;  /* 0x0002b00001177983 */ /* 0x000ee20000300800 */
[----:B------:R-:W0:Y:S01]  /*6e6d0*/  LDC R18, c[0x0][0x248] ;  /* 0x00009200ff127b82 */ /* 0x000e220000000800 */
[----:B------:R-:W-:Y:S02]  /*6e6e0*/  PRMT R20, R19, 0x7610, R20 ;  /* 0x0000761013147816 */ /* 0x000fe40000000014 */
[----:B------:R-:W-:-:S02]  /*6e6f0*/  LEA.HI.X.SX32 R179, R179, R4, 0x1, P5 ;  /* 0x00000004b3b37211 */ /* 0x000fc400028f0eff */
[-C--:B------:R-:W-:Y:S02]  /*6e700*/  LEA R160, P3, R170, R2.reuse, 0x1 ;  /* 0x00000002aaa07211 */ /* 0x080fe400078608ff */
[----:B------:R-:W-:Y:S01]  /*6e710*/  LEA R176, P4, R177, R2, 0x1 ;  /* 0x00000002b1b07211 */ /* 0x000fe200078808ff */
[----:B------:R-:W1:Y:S01]  /*6e720*/  LDC R19, c[0x0][0x248] ;  /* 0x00009200ff137b82 */ /* 0x000e620000000800 */
[----:B------:R-:W-:Y:S02]  /*6e730*/  IMAD.MOV.U32 R16, RZ, RZ, R32 ;  /* 0x000000ffff107224 */ /* 0x000fe400078e0020 */
[----:B------:R-:W-:Y:S02]  /*6e740*/  IMAD.MOV.U32 R49, RZ, RZ, R17 ;  /* 0x000000ffff317224 */ /* 0x000fe400078e0011 */
[----:B------:R-:W-:-:S03]  /*6e750*/  IMAD.MOV.U32 R10, RZ, RZ, R22 ;  /* 0x000000ffff0a7224 */ /* 0x000fc600078e0016 */
[----:B------:R-:W2:Y:S01]  /*6e760*/  LDC R9, c[0x0][0x22c] ;  /* 0x00008b00ff097b82 */ /* 0x000ea20000000800 */
[----:B0-----:R-:W-:-:S07]  /*6e770*/  IMAD.IADD R225, R223, 0x1, R18 ;  /* 0x00000001dfe17824 */ /* 0x001fce00078e0212 */
[----:B------:R-:W0:Y:S02]  /*6e780*/  LDC R18, c[0x0][0x248] ;  /* 0x00009200ff127b82 */ /* 0x000e240000000800 */
[----:B0-----:R-:W-:-:S06]  /*6e790*/  IMAD.IADD R227, R225, 0x1, R18 ;  /* 0x00000001e1e37824 */ /* 0x001fcc00078e0212 */
[----:B------:R-:W0:Y:S02]  /*6e7a0*/  LDC R18, c[0x0][0x248] ;  /* 0x00009200ff127b82 */ /* 0x000e240000000800 */
[----:B0-----:R-:W-:-:S06]  /*6e7b0*/  IMAD.IADD R229, R227, 0x1, R18 ;  /* 0x00000001e3e57824 */ /* 0x001fcc00078e0212 */
[----:B------:R-:W0:Y:S01]  /*6e7c0*/  LDC R18, c[0x0][0x248] ;  /* 0x00009200ff127b82 */ /* 0x000e220000000800 */
[----:B------:R-:W-:-:S04]  /*6e7d0*/  LEA R192, P5, R193, R2, 0x1 ;  /* 0x00000002c1c07211 */ /* 0x000fc800078a08ff */
[----:B------:R-:W-:Y:S02]  /*6e7e0*/  LEA.HI.X.SX32 R193, R193, R4, 0x1, P5 ;  /* 0x00000004c1c17211 */ /* 0x000fe400028f0eff */
[----:B------:R-:W-:Y:S01]  /*6e7f0*/  LEA R202, P5, R203, R2, 0x1 ;  /* 0x00000002cbca7211 */ /* 0x000fe200078a08ff */
[----:B0-----:R-:W-:Y:S02]  /*6e800*/  IMAD.IADD R231, R229, 0x1, R18 ;  /* 0x00000001e5e77824 */ /* 0x001fe400078e0212 */
[----:B------:R-:W0:Y:S01]  /*6e810*/  LDC R18, c[0x0][0x248] ;  /* 0x00009200ff127b82 */ /* 0x000e220000000800 */
[----:B------:R-:W-:Y:S02]  /*6e820*/  LEA.HI.X.SX32 R203, R203, R4, 0x1, P5 ;  /* 0x00000004cbcb7211 */ /* 0x000fe400028f0eff */
[----:B------:R-:W-:-:S04]  /*6e830*/  LEA R208, P5, R5, R2, 0x1 ;  /* 0x0000000205d07211 */ /* 0x000fc800078a08ff */
[----:B------:R-:W-:Y:S02]  /*6e840*/  LEA.HI.X.SX32 R209, R5, R4, 0x1, P5 ;  /* 0x0000000405d17211 */ /* 0x000fe400028f0eff */
[----:B------:R-:W-:-:S04]  /*6e850*/  LEA R214, P5, R0, R2, 0x1 ;  /* 0x0000000200d67211 */ /* 0x000fc800078a08ff */
[----:B------:R-:W-:Y:S01]  /*6e860*/  LEA.HI.X.SX32 R215, R0, R4, 0x1, P5 ;  /* 0x0000000400d77211 */ /* 0x000fe200028f0eff */
[----:B0-----:R-:W-:-:S04]  /*6e870*/  IMAD.IADD R0, R231, 0x1, R18 ;  /* 0x00000001e7007824 */ /* 0x001fc800078e0212 */
[----:B-1----:R-:W-:Y:S02]  /*6e880*/  IMAD.IADD R235, R0, 0x1, R19 ;  /* 0x0000000100eb7824 */ /* 0x002fe400078e0213 */
[----:B------:R-:W0:Y:S02]  /*6e890*/  LDC R19, c[0x0][0x248] ;  /* 0x00009200ff137b82 */ /* 0x000e240000000800 */
[----:B0-----:R-:W-:-:S06]  /*6e8a0*/  IMAD.IADD R237, R235, 0x1, R19 ;  /* 0x00000001ebed7824 */ /* 0x001fcc00078e0213 */
[----:B------:R-:W0:Y:S02]  /*6e8b0*/  LDC R19, c[0x0][0x248] ;  /* 0x00009200ff137b82 */ /* 0x000e240000000800 */
[----:B0-----:R-:W-:-:S06]  /*6e8c0*/  IMAD.IADD R5, R237, 0x1, R19 ;  /* 0x00000001ed057824 */ /* 0x001fcc00078e0213 */
[----:B------:R-:W0:Y:S02]  /*6e8d0*/  LDC R19, c[0x0][0x248] ;  /* 0x00009200ff137b82 */ /* 0x000e240000000800 */
[----:B0-----:R-:W-:-:S06]  /*6e8e0*/  IMAD.IADD R241, R5, 0x1, R19 ;  /* 0x0000000105f17824 */ /* 0x001fcc00078e0213 */
[----:B------:R-:W0:Y:S01]  /*6e8f0*/  LDC R19, c[0x0][0x248] ;  /* 0x00009200ff137b82 */ /* 0x000e220000000800 */
[----:B------:R-:W-:Y:S02]  /*6e900*/  PRMT R21, R20, 0x7610, R21 ;  /* 0x0000761014157816 */ /* 0x000fe40000000015 */
[----:B------:R-:W-:-:S05]  /*6e910*/  LEA R220, P5, R221, R2, 0x1 ;  /* 0x00000002dddc7211 */ /* 0x000fca00078a08ff */
[----:B------:R-:W1:Y:S01]  /*6e920*/  LDC R20, c[0x0][0x248] ;  /* 0x00009200ff147b82 */ /* 0x000e620000000800 */
[----:B------:R-:W-:Y:S01]  /*6e930*/  LEA.HI.X.SX32 R221, R221, R4, 0x1, P5 ;  /* 0x00000004dddd7211 */ /* 0x000fe200028f0eff */
[----:B0-----:R-:W-:-:S06]  /*6e940*/  IMAD.IADD R243, R241, 0x1, R19 ;  /* 0x00000001f1f37824 */ /* 0x001fcc00078e0213 */
[----:B------:R-:W0:Y:S01]  /*6e950*/  LDC R19, c[0x0][0x248] ;  /* 0x00009200ff137b82 */ /* 0x000e220000000800 */
[----:B------:R-:W-:-:S04]  /*6e960*/  LEA R226, P5, R227, R2, 0x1 ;  /* 0x00000002e3e27211 */ /* 0x000fc800078a08ff */
[----:B------:R-:W-:Y:S02]  /*6e970*/  LEA.HI.X.SX32 R227, R227, R4, 0x1, P5 ;  /* 0x00000004e3e37211 */ /* 0x000fe400028f0eff */
[----:B------:R-:W-:-:S04]  /*6e980*/  LEA R232, P5, R0, R2, 0x1 ;  /* 0x0000000200e87211 */ /* 0x000fc800078a08ff */
[-C--:B------:R-:W-:Y:S01]  /*6e990*/  LEA.HI.X.SX32 R233, R0, R4.reuse, 0x1, P5 ;  /* 0x0000000400e97211 */ /* 0x080fe200028f0eff */
[----:B0-----:R-:W-:Y:S01]  /*6e9a0*/  IMAD.IADD R0, R243, 0x1, R19 ;  /* 0x00000001f3007824 */ /* 0x001fe200078e0213 */
[-C--:B------:R-:W-:Y:S02]  /*6e9b0*/  LEA.HI.X.SX32 R161, R170, R4.reuse, 0x1, P3 ;  /* 0x00000004aaa17211 */ /* 0x080fe400018f0eff */
[----:B------:R-:W-:Y:S01]  /*6e9c0*/  LEA.HI.X.SX32 R177, R177, R4, 0x1, P4 ;  /* 0x00000004b1b17211 */ /* 0x000fe200020f0eff */
[----:B-1----:R-:W-:Y:S01]  /*6e9d0*/  IMAD.IADD R247, R0, 0x1, R20 ;  /* 0x0000000100f77824 */ /* 0x002fe200078e0214 */
[-C--:B------:R-:W-:Y:S01]  /*6e9e0*/  LEA R238, P5, R5, R2.reuse, 0x1 ;  /* 0x0000000205ee7211 */ /* 0x080fe200078a08ff */
[----:B------:R-:W0:Y:S01]  /*6e9f0*/  LDC R20, c[0x0][0x248] ;  /* 0x00009200ff147b82 */ /* 0x000e220000000800 */
[-C--:B------:R-:W-:Y:S01]  /*6ea00*/  LEA R170, P3, R171, R2.reuse, 0x1 ;  /* 0x00000002abaa7211 */ /* 0x080fe200078608ff */
[----:B------:R-:W-:Y:S01]  /*6ea10*/  IMAD.MOV.U32 R32, RZ, RZ, R42 ;  /* 0x000000ffff207224 */ /* 0x000fe200078e002a */
[----:B------:R-:W-:Y:S01]  /*6ea20*/  LEA R186, P4, R187, R2, 0x1 ;  /* 0x00000002bbba7211 */ /* 0x000fe200078808ff */
[----:B------:R-:W-:Y:S01]  /*6ea30*/  IMAD.MOV.U32 R17, RZ, RZ, R33 ;  /* 0x000000ffff117224 */ /* 0x000fe200078e0021 */
[----:B------:R-:W-:Y:S01]  /*6ea40*/  LEA.HI.X.SX32 R171, R171, R4, 0x1, P3 ;  /* 0x00000004abab7211 */ /* 0x000fe200018f0eff */
[----:B------:R-:W2:Y:S01]  /*6ea50*/  LDL.LU.64 R18, [R1+0xb00] ;  /* 0x000b000001127983 */ /* 0x000ea20000300a00 */
[----:B------:R-:W-:Y:S01]  /*6ea60*/  LEA R184, P3, R185, R2, 0x1 ;  /* 0x00000002b9b87211 */ /* 0x000fe200078608ff */
[----:B------:R-:W1:Y:S01]  /*6ea70*/  LDC R42, c[0x0][0x22c] ;  /* 0x00008b00ff2a7b82 */ /* 0x000e620000000800 */
[----:B------:R-:W-:-:S02]  /*6ea80*/  LEA.HI.X.SX32 R239, R5, R4, 0x1, P5 ;  /* 0x0000000405ef7211 */ /* 0x000fc400028f0eff */
[-C--:B------:R-:W-:Y:S02]  /*6ea90*/  LEA.HI.X.SX32 R185, R185, R4.reuse, 0x1, P3 ;  /* 0x00000004b9b97211 */ /* 0x080fe400018f0eff */
[----:B------:R-:W-:Y:S02]  /*6eaa0*/  LEA.HI.X.SX32 R187, R187, R4, 0x1, P4 ;  /* 0x00000004bbbb7211 */ /* 0x000fe400020f0eff */
[-C--:B------:R-:W-:Y:S02]  /*6eab0*/  LEA R194, P3, R195, R2.reuse, 0x1 ;  /* 0x00000002c3c27211 */ /* 0x080fe400078608ff */
[----:B------:R-:W-:Y:S02]  /*6eac0*/  LEA R200, P4, R201, R2, 0x1 ;  /* 0x00000002c9c87211 */ /* 0x000fe400078808ff */
[-C--:B------:R-:W-:Y:S01]  /*6ead0*/  LEA.HI.X.SX32 R195, R195, R4.reuse, 0x1, P3 ;  /* 0x00000004c3c37211 */ /* 0x080fe200018f0eff */
[----:B0-----:R-:W-:Y:S02]  /*6eae0*/  IMAD.IADD R5, R247, 0x1, R20 ;  /* 0x00000001f7057824 */ /* 0x001fe400078e0214 */
[----:B------:R-:W0:Y:S01]  /*6eaf0*/  LDC R20, c[0x0][0x248] ;  /* 0x00009200ff147b82 */ /* 0x000e220000000800 */
[----:B------:R-:W-:-:S02]  /*6eb00*/  LEA.HI.X.SX32 R201, R201, R4, 0x1, P4 ;  /* 0x00000004c9c97211 */ /* 0x000fc400020f0eff */
[-C--:B------:R-:W-:Y:S02]  /*6eb10*/  LEA R204, P3, R205, R2.reuse, 0x1 ;  /* 0x00000002cdcc7211 */ /* 0x080fe400078608ff */
[----:B------:R-:W-:Y:S02]  /*6eb20*/  LEA R206, P4, R207, R2, 0x1 ;  /* 0x00000002cfce7211 */ /* 0x000fe400078808ff */
[-C--:B------:R-:W-:Y:S02]  /*6eb30*/  LEA.HI.X.SX32 R205, R205, R4.reuse, 0x1, P3 ;  /* 0x00000004cdcd7211 */ /* 0x080fe400018f0eff */
[----:B------:R-:W-:Y:S02]  /*6eb40*/  LEA.HI.X.SX32 R207, R207, R4, 0x1, P4 ;  /* 0x00000004cfcf7211 */ /* 0x000fe400020f0eff */
[-C--:B------:R-:W-:Y:S02]  /*6eb50*/  LEA R210, P3, R211, R2.reuse, 0x1 ;  /* 0x00000002d3d27211 */ /* 0x080fe400078608ff */
[----:B------:R-:W-:-:S02]  /*6eb60*/  LEA R212, P4, R213, R2, 0x1 ;  /* 0x00000002d5d47211 */ /* 0x000fc400078808ff */
[-C--:B------:R-:W-:Y:S02]  /*6eb70*/  LEA.HI.X.SX32 R211, R211, R4.reuse, 0x1, P3 ;  /* 0x00000004d3d37211 */ /* 0x080fe400018f0eff */
[----:B------:R-:W-:Y:S02]  /*6eb80*/  LEA.HI.X.SX32 R213, R213, R4, 0x1, P4 ;  /* 0x00000004d5d57211 */ /* 0x000fe400020f0eff */
[-C--:B------:R-:W-:Y:S02]  /*6eb90*/  LEA R216, P3, R217, R2.reuse, 0x1 ;  /* 0x00000002d9d87211 */ /* 0x080fe400078608ff */
[-C--:B------:R-:W-:Y:S02]  /*6eba0*/  LEA R218, P4, R219, R2.reuse, 0x1 ;  /* 0x00000002dbda7211 */ /* 0x080fe400078808ff */
[----:B------:R-:W-:Y:S02]  /*6ebb0*/  LEA R244, P5, R0, R2, 0x1 ;  /* 0x0000000200f47211 */ /* 0x000fe400078a08ff */
[----:B------:R-:W-:-:S02]  /*6ebc0*/  LEA.HI.X.SX32 R217, R217, R4, 0x1, P3 ;  /* 0x00000004d9d97211 */ /* 0x000fc400018f0eff */
[----:B------:R-:W-:Y:S02]  /*6ebd0*/  LEA.HI.X.SX32 R219, R219, R4, 0x1, P4 ;  /* 0x00000004dbdb7211 */ /* 0x000fe400020f0eff */
[-C--:B------:R-:W-:Y:S02]  /*6ebe0*/  LEA R222, P3, R223, R2.reuse, 0x1 ;  /* 0x00000002dfde7211 */ /* 0x080fe400078608ff */
[----:B------:R-:W-:Y:S02]  /*6ebf0*/  LEA R224, P4, R225, R2, 0x1 ;  /* 0x00000002e1e07211 */ /* 0x000fe400078808ff */
[-C--:B------:R-:W-:Y:S01]  /*6ec00*/  LEA.HI.X.SX32 R245, R0, R4.reuse, 0x1, P5 ;  /* 0x0000000400f57211 */ /* 0x080fe200028f0eff */
[----:B------:R-:W-:Y:S01]  /*6ec10*/  VIADD R0, R3, 0x81 ;  /* 0x0000008103007836 */ /* 0x000fe20000000000 */
[-C--:B------:R-:W-:Y:S01]  /*6ec20*/  LEA.HI.X.SX32 R223, R223, R4.reuse, 0x1, P3 ;  /* 0x00000004dfdf7211 */ /* 0x080fe200018f0eff */
[----:B0-----:R-:W-:Y:S01]  /*6ec30*/  IMAD.IADD R251, R5, 0x1, R20 ;  /* 0x0000000105fb7824 */ /* 0x001fe200078e0214 */
[----:B------:R-:W-:Y:S01]  /*6ec40*/  LEA.HI.X.SX32 R225, R225, R4, 0x1, P4 ;  /* 0x00000004e1e17211 */ /* 0x000fe200020f0eff */
[----:B------:R-:W-:Y:S01]  /*6ec50*/  IMAD.MOV.U32 R33, RZ, RZ, R43 ;  /* 0x000000ffff217224 */ /* 0x000fe200078e002b */
[----:B------:R0:W-:Y:S01]  /*6ec60*/  @P2 STG.E.U16 desc[UR4][R48.64], R21 ;  /* 0x0000001530002986 */ /* 0x0001e2000c101504 */
[-C--:B------:R-:W-:Y:S01]  /*6ec70*/  LEA R228, P3, R229, R2.reuse, 0x1 ;  /* 0x00000002e5e47211 */ /* 0x080fe200078608ff */
[----:B------:R-:W-:Y:S01]  /*6ec80*/  IMAD.MOV.U32 R20, RZ, RZ, R34 ;  /* 0x000000ffff147224 */ /* 0x000fe200078e0022 */
[----:B------:R-:W-:Y:S01]  /*6ec90*/  LEA R230, P4, R231, R2, 0x1 ;  /* 0x00000002e7e67211 */ /* 0x000fe200078808ff */
[----:B------:R-:W2:Y:S01]  /*6eca0*/  LDL.LU R43, [R1+0x2b4] ;  /* 0x0002b400012b7983 */ /* 0x000ea20000300800 */
[----:B-1----:R-:W-:Y:S01]  /*6ecb0*/  ISETP.LT.AND P2, PT, R0, R42, !P0 ;  /* 0x0000002a0000720c */ /* 0x002fe20004741270 */
[----:B------:R-:W1:Y:S01]  /*6ecc0*/  LDC R34, c[0x0][0x22c] ;  /* 0x00008b00ff227b82 */ /* 0x000e620000000800 */
[----:B------:R-:W-:Y:S01]  /*6ecd0*/  LEA.HI.X.SX32 R229, R229, R4, 0x1, P3 ;  /* 0x00000004e5e57211 */ /* 0x000fe200018f0eff */
[----:B------:R-:W2:Y:S01]  /*6ece0*/  LDL.LU R22, [R1+0x2b8] ;  /* 0x0002b80001167983 */ /* 0x000ea20000300800 */
[----:B0-----:R-:W-:-:S05]  /*6ecf0*/  IMAD.MOV.U32 R21, RZ, RZ, R35 ;  /* 0x000000ffff157224 */ /* 0x001fca00078e0023 */
[----:B------:R-:W0:Y:S01]  /*6ed00*/  LDC R35, c[0x0][0x22c] ;  /* 0x00008b00ff237b82 */ /* 0x000e220000000800 */
[----:B------:R-:W-:Y:S02]  /*6ed10*/  LEA.HI.X.SX32 R231, R231, R4, 0x1, P4 ;  /* 0x00000004e7e77211 */ /* 0x000fe400020f0eff */
[-C--:B------:R-:W-:Y:S02]  /*6ed20*/  LEA R234, P3, R235, R2.reuse, 0x1 ;  /* 0x00000002ebea7211 */ /* 0x080fe400078608ff */
[----:B------:R-:W-:-:S03]  /*6ed30*/  LEA R236, P4, R237, R2, 0x1 ;  /* 0x00000002edec7211 */ /* 0x000fc600078808ff */
[----:B------:R-:W4:Y:S01]  /*6ed40*/  LDC R42, c[0x0][0x22c] ;  /* 0x00008b00ff2a7b82 */ /* 0x000f220000000800 */
[-C--:B------:R-:W-:Y:S02]  /*6ed50*/  LEA.HI.X.SX32 R235, R235, R4.reuse, 0x1, P3 ;  /* 0x00000004ebeb7211 */ /* 0x080fe400018f0eff */
[----:B------:R-:W-:Y:S02]  /*6ed60*/  LEA.HI.X.SX32 R237, R237, R4, 0x1, P4 ;  /* 0x00000004eded7211 */ /* 0x000fe400020f0eff */
[-C--:B------:R-:W-:Y:S02]  /*6ed70*/  LEA R240, P3, R241, R2.reuse, 0x1 ;  /* 0x00000002f1f07211 */ /* 0x080fe400078608ff */
[----:B------:R-:W-:Y:S02]  /*6ed80*/  LEA R242, P4, R243, R2, 0x1 ;  /* 0x00000002f3f27211 */ /* 0x000fe400078808ff */
[-C--:B------:R-:W-:Y:S02]  /*6ed90*/  LEA.HI.X.SX32 R241, R241, R4.reuse, 0x1, P3 ;  /* 0x00000004f1f17211 */ /* 0x080fe400018f0eff */
[----:B------:R-:W-:-:S02]  /*6eda0*/  LEA.HI.X.SX32 R243, R243, R4, 0x1, P4 ;  /* 0x00000004f3f37211 */ /* 0x000fc400020f0eff */
[-C--:B------:R-:W-:Y:S02]  /*6edb0*/  LEA R246, P3, R247, R2.reuse, 0x1 ;  /* 0x00000002f7f67211 */ /* 0x080fe400078608ff */
[-C--:B------:R-:W-:Y:S02]  /*6edc0*/  LEA R248, P4, R5, R2.reuse, 0x1 ;  /* 0x0000000205f87211 */ /* 0x080fe400078808ff */
[----:B------:R-:W-:Y:S01]  /*6edd0*/  LEA R250, P5, R251, R2, 0x1 ;  /* 0x00000002fbfa7211 */ /* 0x000fe200078a08ff */
[----:B------:R-:W-:Y:S01]  /*6ede0*/  VIADD R2, R3, 0x83 ;  /* 0x0000008303027836 */ /* 0x000fe20000000000 */
[-C--:B------:R-:W-:Y:S02]  /*6edf0*/  LEA.HI.X.SX32 R247, R247, R4.reuse, 0x1, P3 ;  /* 0x00000004f7f77211 */ /* 0x080fe400018f0eff */
[-C--:B------:R-:W-:Y:S02]  /*6ee00*/  LEA.HI.X.SX32 R249, R5, R4.reuse, 0x1, P4 ;  /* 0x0000000405f97211 */ /* 0x080fe400020f0eff */
[----:B------:R-:W-:Y:S01]  /*6ee10*/  LEA.HI.X.SX32 R251, R251, R4, 0x1, P5 ;  /* 0x00000004fbfb7211 */ /* 0x000fe200028f0eff */
[----:B------:R-:W-:-:S02]  /*6ee20*/  VIADD R4, R3, 0x82 ;  /* 0x0000008203047836 */ /* 0x000fc40000000000 */
[----:B------:R-:W-:Y:S01]  /*6ee30*/  VIADD R0, R3, 0x84 ;  /* 0x0000008403007836 */ /* 0x000fe20000000000 */
[----:B---3--:R3:W-:Y:S01]  /*6ee40*/  @P1 STG.E.U16 desc[UR4][R10.64], R23 ;  /* 0x000000170a001986 */ /* 0x0087e2000c101504 */
[----:B0-----:R-:W-:Y:S01]  /*6ee50*/  ISETP.LT.AND P3, PT, R2, R35, !P0 ;  /* 0x000000230200720c */ /* 0x001fe20004761270 */
[----:B------:R-:W0:Y:S01]  /*6ee60*/  LDC R5, c[0x0][0x22c] ;  /* 0x00008b00ff057b82 */ /* 0x000e220000000800 */
[----:B-1----:R-:W-:Y:S02]  /*6ee70*/  ISETP.LT.AND P1, PT, R4, R34, !P0 ;  /* 0x000000220400720c */ /* 0x002fe40004721270 */
[----:B----4-:R-:W-:Y:S01]  /*6ee80*/  ISETP.LT.AND P4, PT, R0, R42, !P0 ;  /* 0x0000002a0000720c */ /* 0x010fe20004781270 */
[----:B------:R-:W4:Y:S01]  /*6ee90*/  LDL.LU.64 R34, [R1+0xae0] ;  /* 0x000ae00001227983 */ /* 0x000f220000300a00 */
[----:B------:R-:W-:-:S03]  /*6eea0*/  PRMT R2, R23, 0x7632, R2 ;  /* 0x0000763217027816 */ /* 0x000fc60000000002 */
[----:B------:R-:W4:Y:S01]  /*6eeb0*/  LDL.LU R42, [R1+0x2bc] ;  /* 0x0002bc00012a7983 */ /* 0x000f220000300800 */
[----:B---3--:R-:W1:Y:S03]  /*6eec0*/  LDC R10, c[0x0][0x22c] ;  /* 0x00008b00ff0a7b82 */ /* 0x008e660000000800 */
[----:B------:R3:W-:Y:S04]  /*6eed0*/  @P2 STG.E.U16 desc[UR4][R32.64], R2 ;  /* 0x0000000220002986 */ /* 0x0007e8000c101504 */
[----:B---3--:R-:W3:Y:S01]  /*6eee0*/  LDL.LU.64 R32, [R1+0xad8] ;  /* 0x000ad80001207983 */ /* 0x008ee20000300a00 */
[----:B------:R-:W-:-:S05]  /*6eef0*/  VIADD R0, R3, 0x85 ;  /* 0x0000008503007836 */ /* 0x000fca0000000000 */
[----:B------:R-:W-:Y:S01]  /*6ef00*/  ISETP.LT.AND P2, PT, R0, R8, !P0 ;  /* 0x000000080000720c */ /* 0x000fe20004741270 */
[----:B------:R-:W-:Y:S01]  /*6ef10*/  VIADD R0, R3, 0x86 ;  /* 0x0000008603007836 */ /* 0x000fe20000000000 */
[----:B------:R-:W3:Y:S01]  /*6ef20*/  LDC R8, c[0x0][0x22c] ;  /* 0x00008b00ff087b82 */ /* 0x000ee20000000800 */
[----:B--2---:R2:W-:Y:S01]  /*6ef30*/  @P1 STG.E.U16 desc[UR4][R18.64], R43 ;  /* 0x0000002b12001986 */ /* 0x0045e2000c101504 */
[----:B------:R-:W-:-:S05]  /*6ef40*/  PRMT R2, R43, 0x7632, R2 ;  /* 0x000076322b027816 */ /* 0x000fca0000000002 */
[----:B------:R0:W-:Y:S04]  /*6ef50*/  @P3 STG.E.U16 desc[UR4][R40.64], R2 ;  /* 0x0000000228003986 */ /* 0x0001e8000c101504 */
[----:B--2---:R-:W2:Y:S04]  /*6ef60*/  LDL.LU.64 R18, [R1+0xad0] ;  /* 0x000ad00001127983 */ /* 0x004ea80000300a00 */
[----:B------:R-:W2:Y:S04]  /*6ef70*/  LDL.LU R43, [R1+0x280] ;  /* 0x00028000012b7983 */ /* 0x000ea80000300800 */
[----:B0-----:R-:W2:Y:S04]  /*6ef80*/  LDL.LU.64 R40, [R1+0xac8] ;  /* 0x000ac80001287983 */ /* 0x001ea80000300a00 */
[----:B------:R0:W-:Y:S01]  /*6ef90*/  @P4 STG.E.U16 desc[UR4][R16.64], R22 ;  /* 0x0000001610004986 */ /* 0x0001e2000c101504 */
[----:B------:R-:W-:Y:S01]  /*6efa0*/  ISETP.LT.AND P1, PT, R0, R252, !P0 ;  /* 0x000000fc0000720c */ /* 0x000fe20004721270 */
[C---:B------:R-:W-:Y:S01]  /*6efb0*/  VIADD R0, R3.reuse, 0x87 ;  /* 0x0000008703007836 */ /* 0x040fe20000000000 */
[----:B------:R-:W-:Y:S01]  /*6efc0*/  PRMT R4, R22, 0x7632, R4 ;  /* 0x0000763216047816 */ /* 0x000fe20000000004 */
[----:B------:R-:W-:Y:S01]  /*6efd0*/  VIADD R2, R3, 0x88 ;  /* 0x0000008803027836 */ /* 0x000fe20000000000 */
[----:B------:R-:W3:Y:S01]  /*6efe0*/  LDC R252, c[0x0][0x22c] ;  /* 0x00008b00fffc7b82 */ /* 0x000ee20000000800 */
[----:B0-----:R-:W2:Y:S04]  /*6eff0*/  LDL.LU.64 R16, [R1+0xac0] ;  /* 0x000ac00001107983 */ /* 0x001ea80000300a00 */
[----:B------:R-:W2:Y:S04]  /*6f000*/  LDL.LU R23, [R1+0x284] ;  /* 0x0002840001177983 */ /* 0x000ea80000300800 */
[----:B------:R0:W-:Y:S01]  /*6f010*/  @P2 STG.E.U16 desc[UR4][R20.64], R4 ;  /* 0x0000000414002986 */ /* 0x0001e2000c101504 */
[----:B-1----:R-:W-:-:S02]  /*6f020*/  ISETP.LT.AND P2, PT, R0, R10, !P0 ;  /* 0x0000000a0000720c */ /* 0x002fc40004741270 */
[----:B------:R-:W-:Y:S01]  /*6f030*/  ISETP.LT.AND P3, PT, R2, R5, !P0 ;  /* 0x000000050200720c */ /* 0x000fe20004761270 */
[----:B0-----:R-:W2:Y:S01]  /*6f040*/  LDL.LU.64 R20, [R1+0xab8] ;  /* 0x000ab80001147983 */ /* 0x001ea20000300a00 */
[----:B----4-:R-:W-:Y:S01]  /*6f050*/  PRMT R2, R42, 0x7632, R2 ;  /* 0x000076322a027816 */ /* 0x010fe20000000002 */
[----:B------:R-:W0:Y:S02]  /*6f060*/  LDC R4, c[0x0][0x22c] ;  /* 0x00008b00ff047b82 */ /* 0x000e240000000800 */
[----:B------:R1:W-:Y:S01]  /*6f070*/  @P1 STG.E.U16 desc[UR4][R34.64], R42 ;  /* 0x0000002a22001986 */ /* 0x0003e2000c101504 */
[----:B------:R-:W-:-:S05]  /*6f080*/  VIADD R0, R3, 0x89 ;  /* 0x0000008903007836 */ /* 0x000fca0000000000 */
[----:B------:R-:W4:Y:S01]  /*6f090*/  LDC R5, c[0x0][0x22c] ;  /* 0x00008b00ff057b82 */ /* 0x000f220000000800 */
[----:B-1----:R-:W4:Y:S07]  /*6f0a0*/  LDL.LU R42, [R1+0x288] ;  /* 0x00028800012a7983 */ /* 0x002f2e0000300800 */
[----:B------:R-:W1:Y:S01]  /*6f0b0*/  LDC R10, c[0x0][0x22c] ;  /* 0x00008b00ff0a7b82 */ /* 0x000e620000000800 */
[----:B------:R-:W4:Y:S04]  /*6f0c0*/  LDL.LU.64 R34, [R1+0xab0] ;  /* 0x000ab00001227983 */ /* 0x000f280000300a00 */
[----:B---3--:R3:W-:Y:S04]  /*6f0d0*/  @P2 STG.E.U16 desc[UR4][R32.64], R2 ;  /* 0x0000000220002986 */ /* 0x0087e8000c101504 */
[----:B---3--:R-:W3:Y:S01]  /*6f0e0*/  LDL.LU.64 R32, [R1+0xaa8] ;  /* 0x000aa80001207983 */ /* 0x008ee20000300a00 */
[----:B------:R-:W-:Y:S01]  /*6f0f0*/  ISETP.LT.AND P4, PT, R0, R9, !P0 ;  /* 0x000000090000720c */ /* 0x000fe20004781270 */
[C---:B------:R-:W-:Y:S01]  /*6f100*/  VIADD R0, R3.reuse, 0x8a ;  /* 0x0000008a03007836 */ /* 0x040fe20000000000 */
[----:B------:R-:W1:Y:S01]  /*6f110*/  LDC R9, c[0x0][0x22c] ;  /* 0x00008b00ff097b82 */ /* 0x000e620000000800 */
[----:B------:R-:W3:Y:S03]  /*6f120*/  LDL.LU.64 R48, [R1+0xaa0] ;  /* 0x000aa00001307983 */ /* 0x000ee60000300a00 */
[----:B------:R-:W-:Y:S01]  /*6f130*/  ISETP.LT.AND P1, PT, R0, R8, !P0 ;  /* 0x000000080000720c */ /* 0x000fe20004721270 */
[----:B------:R-:W-:-:S03]  /*6f140*/  VIADD R0, R3, 0x8b ;  /* 0x0000008b03007836 */ /* 0x000fc60000000000 */
[----:B------:R-:W3:Y:S02]  /*6f150*/  LDC R8, c[0x0][0x22c] ;  /* 0x00008b00ff087b82 */ /* 0x000ee40000000800 */
[----:B------:R-:W-:Y:S01]  /*6f160*/  ISETP.LT.AND P2, PT, R0, R252, !P0 ;  /* 0x000000fc0000720c */ /* 0x000fe20004741270 */
[----:B------:R-:W-:-:S05]  /*6f170*/  VIADD R0, R3, 0x8d ;  /* 0x0000008d03007836 */ /* 0x000fca0000000000 */
[----:B------:R-:W3:Y:S01]  /*6f180*/  LDC R252, c[0x0][0x22c] ;  /* 0x00008b00fffc7b82 */ /* 0x000ee20000000800 */
[----:B--2---:R-:W-:Y:S01]  /*6f190*/  PRMT R2, R43, 0x7632, R2 ;  /* 0x000076322b027816 */ /* 0x004fe20000000002 */
[----:B------:R2:W-:Y:S04]  /*6f1a0*/  @P3 STG.E.U16 desc[UR4][R18.64], R43 ;  /* 0x0000002b12003986 */ /* 0x0005e8000c101504 */
[----:B------:R0:W-:Y:S04]  /*6f1b0*/  @P4 STG.E.U16 desc[UR4][R40.64], R2 ;  /* 0x0000000228004986 */ /* 0x0001e8000c101504 */
[----:B--2---:R-:W2:Y:S04]  /*6f1c0*/  LDL.LU R43, [R1+0x28c] ;  /* 0x00028c00012b7983 */ /* 0x004ea80000300800 */
[----:B0-----:R-:W2:Y:S01]  /*6f1d0*/  LDL.LU.64 R40, [R1+0xa98] ;  /* 0x000a980001287983 */ /* 0x001ea20000300a00 */
[----:B------:R-:W-:Y:S01]  /*6f1e0*/  VIADD R2, R3, 0x8c ;  /* 0x0000008c03027836 */ /* 0x000fe20000000000 */
[----:B------:R-:W-:-:S02]  /*6f1f0*/  ISETP.LT.AND P3, PT, R0, R4, !P0 ;  /* 0x000000040000720c */ /* 0x000fc40004761270 */
[----:B------:R0:W-:Y:S02]  /*6f200*/  @P1 STG.E.U16 desc[UR4][R16.64], R23 ;  /* 0x0000001710001986 */ /* 0x0001e4000c101504 */
[----:B----4-:R-:W-:Y:S02]  /*6f210*/  ISETP.LT.AND P1, PT, R2, R5, !P0 ;  /* 0x000000050200720c */ /* 0x010fe40004721270 */
[----:B------:R-:W-:Y:S01]  /*6f220*/  PRMT R4, R23, 0x7632, R4 ;  /* 0x0000763217047816 */ /* 0x000fe20000000004 */
[----:B0-----:R-:W4:Y:S01]  /*6f230*/  LDL.LU.64 R16, [R1+0xa90] ;  /* 0x000a900001107983 */ /* 0x001f220000300a00 */
[C---:B------:R-:W-:Y:S01]  /*6f240*/  VIADD R2, R3.reuse, 0x8e ;  /* 0x0000008e03027836 */ /* 0x040fe20000000000 */
[----:B------:R-:W0:Y:S02]  /*6f250*/  LDC R5, c[0x0][0x22c] ;  /* 0x00008b00ff057b82 */ /* 0x000e240000000800 */
[----:B------:R-:W4:Y:S04]  /*6f260*/  LDL.LU R22, [R1+0x250] ;  /* 0x0002500001167983 */ /* 0x000f280000300800 */
[----:B------:R1:W-:Y:S02]  /*6f270*/  @P2 STG.E.U16 desc[UR4][R20.64], R4 ;  /* 0x0000000414002986 */ /* 0x0003e4000c101504 */
[----:B-1----:R-:W-:Y:S01]  /*6f280*/  ISETP.LT.AND P2, PT, R2, R9, !P0 ;  /* 0x000000090200720c */ /* 0x002fe20004741270 */
[----:B------:R-:W-:Y:S01]  /*6f290*/  VIADD R0, R3, 0x8f ;  /* 0x0000008f03007836 */ /* 0x000fe20000000000 */
[----:B------:R-:W1:Y:S01]  /*6f2a0*/  LDC R9, c[0x0][0x22c] ;  /* 0x00008b00ff097b82 */ /* 0x000e620000000800 */
[----:B------:R-:W4:Y:S01]  /*6f2b0*/  LDL.LU.64 R20, [R1+0xa88] ;  /* 0x000a880001147983 */ /* 0x000f220000300a00 */
[----:B------:R-:W-:-:S03]  /*6f2c0*/  PRMT R2, R42, 0x7632, R2 ;  /* 0x000076322a027816 */ /* 0x000fc60000000002 */
[----:B------:R0:W-:Y:S04]  /*6f2d0*/  @P1 STG.E.U16 desc[UR4][R34.64], R42 ;  /* 0x0000002a22001986 */ /* 0x0001e8000c101504 */
[----:B------:R-:W4:Y:S04]  /*6f2e0*/  LDL.LU.64 R18, [R1+0xa80] ;  /* 0x000a800001127983 */ /* 0x000f280000300a00 */
[----:B0-----:R-:W4:Y:S04]  /*6f2f0*/  LDL.LU R42, [R1+0x254] ;  /* 0x00025400012a7983 */ /* 0x001f280000300800 */
[----:B---3--:R0:W-:Y:S04]  /*6f300*/  @P3 STG.E.U16 desc[UR4][R32.64], R2 ;  /* 0x0000000220003986 */ /* 0x0081e8000c101504 */
[----:B0-----:R-:W3:Y:S01]  /*6f310*/  LDL.LU.64 R32, [R1+0xa78] ;  /* 0x000a780001207983 */ /* 0x001ee20000300a00 */
[----:B------:R-:W-:Y:S01]  /*6f320*/  ISETP.LT.AND P4, PT, R0, R8, !P0 ;  /* 0x000000080000720c */ /* 0x000fe20004781270 */
[C---:B------:R-:W-:Y:S01]  /*6f330*/  VIADD R0, R3.reuse, 0x90 ;  /* 0x0000009003007836 */ /* 0x040fe20000000000 */
[----:B------:R-:W0:Y:S01]  /*6f340*/  LDC R8, c[0x0][0x22c] ;  /* 0x00008b00ff087b82 */ /* 0x000e220000000800 */
[----:B------:R-:W3:Y:S03]  /*6f350*/  LDL.LU.64 R34, [R1+0xa70] ;  /* 0x000a700001227983 */ /* 0x000ee60000300a00 */
[----:B------:R-:W-:Y:S01]  /*6f360*/  ISETP.LT.AND P1, PT, R0, R252, !P0 ;  /* 0x000000fc0000720c */ /* 0x000fe20004721270 */
[----:B------:R-:W3:Y:S01]  /*6f370*/  LDL.LU R23, [R1+0x258] ;  /* 0x0002580001177983 */ /* 0x000ee20000300800 */
[----:B------:R-:W-:-:S02]  /*6f380*/  VIADD R0, R3, 0x91 ;  /* 0x0000009103007836 */ /* 0x000fc40000000000 */
[----:B------:R-:W-:Y:S01]  /*6f390*/  VIADD R4, R3, 0x92 ;  /* 0x0000009203047836 */ /* 0x000fe20000000000 */
[----:B------:R-:W0:Y:S01]  /*6f3a0*/  LDC R252, c[0x0][0x22c] ;  /* 0x00008b00fffc7b82 */ /* 0x000e220000000800 */
[----:B--2---:R-:W-:Y:S01]  /*6f3b0*/  PRMT R2, R43, 0x7632, R2 ;  /* 0x000076322b027816 */ /* 0x004fe20000000002 */
[----:B------:R-:W-:Y:S01]  /*6f3c0*/  @P2 STG.E.U16 desc[UR4][R48.64], R43 ;  /* 0x0000002b30002986 */ /* 0x000fe2000c101504 */
[----:B------:R-:W-:-:S05]  /*6f3d0*/  ISETP.LT.AND P2, PT, R0, R5, !P0 ;  /* 0x000000050000720c */ /* 0x000fca0004741270 */
[----:B------:R-:W2:Y:S01]  /*6f3e0*/  LDC R5, c[0x0][0x22c] ;  /* 0x00008b00ff057b82 */ /* 0x000ea20000000800 */
[----:B------:R1:W-:Y:S04]  /*6f3f0*/  @P4 STG.E.U16 desc[UR4][R40.64], R2 ;  /* 0x0000000228004986 */ /* 0x0003e8000c101504 */
[----:B-1----:R-:W2:Y:S01]  /*6f400*/  LDL.LU.64 R40, [R1+0xa68] ;  /* 0x000a680001287983 */ /* 0x002ea20000300a00 */
[----:B------:R-:W-:-:S05]  /*6f410*/  VIADD R2, R3, 0x93 ;  /* 0x0000009303027836 */ /* 0x000fca0000000000 */
[----:B------:R-:W-:Y:S01]  /*6f420*/  ISETP.LT.AND P3, PT, R2, R9, !P0 ;  /* 0x000000090200720c */ /* 0x000fe20004761270 */
[----:B------:R-:W-:Y:S01]  /*6f430*/  VIADD R0, R3, 0x94 ;  /* 0x0000009403007836 */ /* 0x000fe20000000000 */
[----:B------:R-:W1:Y:S01]  /*6f440*/  LDC R9, c[0x0][0x22c] ;  /* 0x00008b00ff097b82 */ /* 0x000e620000000800 */
[----:B----4-:R4:W-:Y:S01]  /*6f450*/  @P1 STG.E.U16 desc[UR4][R16.64], R22 ;  /* 0x0000001610001986 */ /* 0x0109e2000c101504 */
[----:B------:R-:W-:Y:S02]  /*6f460*/  ISETP.LT.AND P1, PT, R4, R10, !P0 ;  /* 0x0000000a0400720c */ /* 0x000fe40004721270 */
[----:B------:R-:W-:-:S04]  /*6f470*/  PRMT R2, R22, 0x7632, R2 ;  /* 0x0000763216027816 */ /* 0x000fc80000000002 */
[----:B------:R-:W1:Y:S01]  /*6f480*/  LDC R10, c[0x0][0x22c] ;  /* 0x00008b00ff0a7b82 */ /* 0x000e620000000800 */
[----:B----4-:R-:W4:Y:S04]  /*6f490*/  LDL.LU.64 R16, [R1+0xa60] ;  /* 0x000a600001107983 */ /* 0x010f280000300a00 */
[----:B------:R-:W4:Y:S04]  /*6f4a0*/  LDL.LU R43, [R1+0x25c] ;  /* 0x00025c00012b7983 */ /* 0x000f280000300800 */
[----:B------:R0:W-:Y:S04]  /*6f4b0*/  @P2 STG.E.U16 desc[UR4][R20.64], R2 ;  /* 0x0000000214002986 */ /* 0x0001e8000c101504 */
[----:B0-----:R-:W4:Y:S01]  /*6f4c0*/  LDL.LU.64 R20, [R1+0xa58] ;  /* 0x000a580001147983 */ /* 0x001f220000300a00 */
[----:B------:R-:W-:-:S03]  /*6f4d0*/  PRMT R2, R42, 0x7632, R2 ;  /* 0x000076322a027816 */ /* 0x000fc60000000002 */
[----:B------:R0:W-:Y:S04]  /*6f4e0*/  @P1 STG.E.U16 desc[UR4][R18.64], R42 ;  /* 0x0000002a12001986 */ /* 0x0001e8000c101504 */
[----:B0-----:R-:W4:Y:S04]  /*6f4f0*/  LDL.LU.64 R18, [R1+0xa50] ;  /* 0x000a500001127983 */ /* 0x001f280000300a00 */
[----:B------:R-:W4:Y:S04]  /*6f500*/  LDL.LU R42, [R1+0x230] ;  /* 0x00023000012a7983 */ /* 0x000f280000300800 */
[----:B---3--:R0:W-:Y:S04]  /*6f510*/  @P3 STG.E.U16 desc[UR4][R32.64], R2 ;  /* 0x0000000220003986 */ /* 0x0081e8000c101504 */
[----:B0-----:R-:W3:Y:S01]  /*6f520*/  LDL.LU.64 R32, [R1+0xa48] ;  /* 0x000a480001207983 */ /* 0x001ee20000300a00 */
[----:B------:R-:W-:Y:S01]  /*6f530*/  ISETP.LT.AND P4, PT, R0, R8, !P0 ;  /* 0x000000080000720c */ /* 0x000fe20004781270 */
[C---:B------:R-:W-:Y:S01]  /*6f540*/  VIADD R0, R3.reuse, 0x95 ;  /* 0x0000009503007836 */ /* 0x040fe20000000000 */
[----:B------:R-:W0:Y:S04]  /*6f550*/  LDC R8, c[0x0][0x22c] ;  /* 0x00008b00ff087b82 */ /* 0x000e280000000800 */
[----:B------:R-:W-:Y:S01]  /*6f560*/  ISETP.LT.AND P2, PT, R0, R252, !P0 ;  /* 0x000000fc0000720c */ /* 0x000fe20004741270 */
[----:B------:R-:W-:Y:S01]  /*6f570*/  VIADD R0, R3, 0x96 ;  /* 0x0000009603007836 */ /* 0x000fe20000000000 */
[----:B------:R-:W-:Y:S01]  /*6f580*/  PRMT R4, R23, 0x7632, R4 ;  /* 0x0000763217047816 */ /* 0x000fe20000000004 */
[C---:B------:R-:W-:Y:S01]  /*6f590*/  VIADD R2, R3.reuse, 0x98 ;  /* 0x0000009803027836 */ /* 0x040fe20000000000 */
[----:B------:R-:W3:Y:S03]  /*6f5a0*/  LDC R252, c[0x0][0x22c] ;  /* 0x00008b00fffc7b82 */ /* 0x000ee60000000800 */
[----:B------:R1:W-:Y:S01]  /*6f5b0*/  @P4 STG.E.U16 desc[UR4][R34.64], R23 ;  /* 0x0000001722004986 */ /* 0x0003e2000c101504 */
[----:B--2---:R-:W-:Y:S01]  /*6f5c0*/  ISETP.LT.AND P1, PT, R0, R5, !P0 ;  /* 0x000000050000720c */ /* 0x004fe20004721270 */
[----:B------:R-:W-:-:S03]  /*6f5d0*/  VIADD R0, R3, 0x97 ;  /* 0x0000009703007836 */ /* 0x000fc60000000000 */
[----:B------:R-:W2:Y:S01]  /*6f5e0*/  LDC R5, c[0x0][0x22c] ;  /* 0x00008b00ff057b82 */ /* 0x000ea20000000800 */
[----:B-1----:R-:W2:Y:S04]  /*6f5f0*/  LDL.LU.64 R34, [R1+0xa40] ;  /* 0x000a400001227983 */ /* 0x002ea80000300a00 */
[----:B------:R-:W2:Y:S01]  /*6f600*/  LDL.LU R22, [R1+0x234] ;  /* 0x0002340001167983 */ /* 0x000ea20000300800 */
[----:B0-----:R-:W-:Y:S02]  /*6f610*/  ISETP.LT.AND P3, PT, R2, R8, !P0 ;  /* 0x000000080200720c */ /* 0x001fe40004761270 */
[----:B------:R-:W0:Y:S01]  /*6f620*/  LDC R8, c[0x0][0x22c] ;  /* 0x00008b00ff087b82 */ /* 0x000e220000000800 */
[----:B------:R1:W-:Y:S01]  /*6f630*/  @P2 STG.E.U16 desc[UR4][R40.64], R4 ;  /* 0x0000000428002986 */ /* 0x0003e2000c101504 */
[----:B------:R-:W-:Y:S01]  /*6f640*/  ISETP.LT.AND P2, PT, R0, R10, !P0 ;  /* 0x0000000a0000720c */ /* 0x000fe20004741270 */
[----:B------:R-:W-:-:S05]  /*6f650*/  VIADD R0, R3, 0x99 ;  /* 0x0000009903007836 */ /* 0x000fca0000000000 */
[----:B------:R-:W0:Y:S01]  /*6f660*/  LDC R10, c[0x0][0x22c] ;  /* 0x00008b00ff0a7b82 */ /* 0x000e220000000800 */
[----:B-1----:R-:W2:Y:S01]  /*6f670*/  LDL.LU.64 R40, [R1+0xa38] ;  /* 0x000a380001287983 */ /* 0x002ea20000300a00 */
[----:B------:R-:W-:-:S06]  /*6f680*/  ISETP.LT.AND P4, PT, R0, R9, !P0 ;  /* 0x000000090000720c */ /* 0x000fcc0004781270 */
[----:B------:R-:W1:Y:S01]  /*6f690*/  LDC R4, c[0x0][0x22c] ;  /* 0x00008b00ff047b82 */ /* 0x000e620000000800 */
[----:B----4-:R-:W-:Y:S01]  /*6f6a0*/  PRMT R2, R43, 0x7632, R2 ;  /* 0x000076322b027816 */ /* 0x010fe20000000002 */
[----:B------:R4:W-:Y:S01]  /*6f6b0*/  @P1 STG.E.U16 desc[UR4][R16.64], R43 ;  /* 0x0000002b10001986 */ /* 0x0009e2000c101504 */
[----:B------:R-:W-:-:S05]  /*6f6c0*/  VIADD R0, R3, 0x9a ;  /* 0x0000009a03007836 */ /* 0x000fca0000000000 */
[----:B------:R-:W1:Y:S01]  /*6f6d0*/  LDC R9, c[0x0][0x22c] ;  /* 0x00008b00ff097b82 */ /* 0x000e620000000800 */
[----:B----4-:R-:W4:Y:S04]  /*6f6e0*/  LDL.LU R43, [R1+0x238] ;  /* 0x00023800012b7983 */ /* 0x010f280000300800 */
[----:B------:R-:W4:Y:S04]  /*6f6f0*/  LDL.LU.64 R16, [R1+0xa30] ;  /* 0x000a300001107983 */ /* 0x000f280000300a00 */
[----:B------:R0:W-:Y:S04]  /*6f700*/  @P2 STG.E.U16 desc[UR4][R20.64], R2 ;  /* 0x0000000214002986 */ /* 0x0001e8000c101504 */
[----:B0-----:R-:W4:Y:S01]  /*6f710*/  LDL.LU.64 R20, [R1+0xa28] ;  /* 0x000a280001147983 */ /* 0x001f220000300a00 */
        /* <DEDUP_REMOVED lines=9> */
[----:B------:R-:W-:-:S03]  /*6f7b0*/  VIADD R2, R3, 0x9c ;  /* 0x0000009c03027836 */ /* 0x000fc60000000000 */
[----:B--2---:R-:W-:Y:S01]  /*6f7c0*/  ISETP.LT.AND P2, PT, R0, R5, !P0 ;  /* 0x000000050000720c */ /* 0x004fe20004741270 */
[----:B------:R-:W-:-:S03]  /*6f7d0*/  VIADD R0, R3, 0x9d ;  /* 0x0000009d03007836 */ /* 0x000fc60000000000 */
[----:B------:R-:W2:Y:S03]  /*6f7e0*/  LDC R5, c[0x0][0x22c] ;  /* 0x00008b00ff057b82 */ /* 0x000ea60000000800 */
[----:B------:R1:W-:Y:S01]  /*6f7f0*/  @P1 STG.E.U16 desc[UR4][R34.64], R22 ;  /* 0x0000001622001986 */ /* 0x0003e2000c101504 */
[----:B------:R-:W-:Y:S02]  /*6f800*/  ISETP.LT.AND P1, PT, R2, R8, !P0 ;  /* 0x000000080200720c */ /* 0x000fe40004721270 */
[----:B-1----:R-:W-:Y:S01]  /*6f810*/  ISETP.LT.AND P3, PT, R0, R4, !P0 ;  /* 0x000000040000720c */ /* 0x002fe20004761270 */
[C---:B------:R-:W-:Y:S01]  /*6f820*/  VIADD R2, R3.reuse, 0x9e ;  /* 0x0000009e03027836 */ /* 0x040fe20000000000 */
[----:B------:R-:W-:Y:S01]  /*6f830*/  PRMT R4, R22, 0x7632, R4 ;  /* 0x0000763216047816 */ /* 0x000fe20000000004 */
[----:B------:R-:W2:Y:S01]  /*6f840*/  LDL.LU.64 R34, [R1+0xa10] ;  /* 0x000a100001227983 */ /* 0x000ea20000300a00 */
[----:B------:R-:W1:Y:S03]  /*6f850*/  LDC R8, c[0x0][0x22c] ;  /* 0x00008b00ff087b82 */ /* 0x000e660000000800 */
[----:B------:R-:W2:Y:S01]  /*6f860*/  LDL.LU R23, [R1+0x210] ;  /* 0x0002100001177983 */ /* 0x000ea20000300800 */
[----:B------:R-:W-:-:S05]  /*6f870*/  VIADD R0, R3, 0x9f ;  /* 0x0000009f03007836 */ /* 0x000fca0000000000 */
[----:B0-----:R-:W-:Y:S01]  /*6f880*/  ISETP.LT.AND P4, PT, R0, R252, !P0 ;  /* 0x000000fc0000720c */ /* 0x001fe20004781270 */
[----:B------:R0:W-:Y:S01]  /*6f890*/  @P2 STG.E.U16 desc[UR4][R40.64], R4 ;  /* 0x0000000428002986 */ /* 0x0001e2000c101504 */
[----:B------:R-:W-:Y:S01]  /*6f8a0*/  ISETP.LT.AND P2, PT, R2, R9, !P0 ;  /* 0x000000090200720c */ /* 0x000fe20004741270 */
[----:B------:R-:W-:Y:S01]  /*6f8b0*/  VIADD R0, R3, 0xa0 ;  /* 0x000000a003007836 */ /* 0x000fe20000000000 */
[----:B------:R-:W1:Y:S08]  /*6f8c0*/  LDC R9, c[0x0][0x22c] ;  /* 0x00008b00ff097b82 */ /* 0x000e700000000800 */
[----:B------:R-:W1:Y:S01]  /*6f8d0*/  LDC R252, c[0x0][0x22c] ;  /* 0x00008b00fffc7b82 */ /* 0x000e620000000800 */
[----:B0-----:R-:W2:Y:S04]  /*6f8e0*/  LDL.LU.64 R40, [R1+0xa08] ;  /* 0x000a080001287983 */ /* 0x001ea80000300a00 */
[----:B------:R-:W2:Y:S01]  /*6f8f0*/  LDL.LU.64 R18, [R1+0xa00] ;  /* 0x000a000001127983 */ /* 0x000ea20000300a00 */
[----:B----4-:R-:W-:-:S03]  /*6f900*/  PRMT R2, R43, 0x7632, R2 ;  /* 0x000076322b027816 */ /* 0x010fc60000000002 */
[----:B------:R0:W-:Y:S04]  /*6f910*/  @P1 STG.E.U16 desc[UR4][R16.64], R43 ;  /* 0x0000002b10001986 */ /* 0x0001e8000c101504 */
[----:B0-----:R-:W4:Y:S04]  /*6f920*/  LDL.LU R43, [R1+0x214] ;  /* 0x00021400012b7983 */ /* 0x001f280000300800 */
[----:B------:R0:W-:Y:S04]  /*6f930*/  @P3 STG.E.U16 desc[UR4][R20.64], R2 ;  /* 0x0000000214003986 */ /* 0x0001e8000c101504 */
[----:B0-----:R-:W4:Y:S04]  /*6f940*/  LDL.LU.64 R20, [R1+0x9f8] ;  /* 0x0009f80001147983 */ /* 0x001f280000300a00 */
[----:B------:R-:W4:Y:S01]  /*6f950*/  LDL.LU.64 R16, [R1+0x9f0] ;  /* 0x0009f00001107983 */ /* 0x000f220000300a00 */
[----:B------:R-:W-:-:S03]  /*6f960*/  PRMT R2, R42, 0x7632, R2 ;  /* 0x000076322a027816 */ /* 0x000fc60000000002 */
[----:B------:R-:W4:Y:S04]  /*6f970*/  LDL.LU R22, [R1+0x218] ;  /* 0x0002180001167983 */ /* 0x000f280000300800 */
[----:B------:R-:W-:Y:S04]  /*6f980*/  @P2 STG.E.U16 desc[UR4][R48.64], R42 ;  /* 0x0000002a30002986 */ /* 0x000fe8000c101504 */
[----:B---3--:R0:W-:Y:S04]  /*6f990*/  @P4 STG.E.U16 desc[UR4][R32.64], R2 ;  /* 0x0000000220004986 */ /* 0x0081e8000c101504 */
[----:B0-----:R-:W3:Y:S01]  /*6f9a0*/  LDL.LU.64 R32, [R1+0x9e8] ;  /* 0x0009e80001207983 */ /* 0x001ee20000300a00 */
[----:B--2---:R-:W-:Y:S01]  /*6f9b0*/  ISETP.LT.AND P1, PT, R0, R5, !P0 ;  /* 0x000000050000720c */ /* 0x004fe20004721270 */
[C---:B------:R-:W-:Y:S01]  /*6f9c0*/  VIADD R0, R3.reuse, 0xa1 ;  /* 0x000000a103007836 */ /* 0x040fe20000000000 */
[----:B------:R-:W0:Y:S01]  /*6f9d0*/  LDC R5, c[0x0][0x22c] ;  /* 0x00008b00ff057b82 */ /* 0x000e220000000800 */
[----:B------:R-:W-:-:S03]  /*6f9e0*/  VIADD R4, R3, 0xa2 ;  /* 0x000000a203047836 */ /* 0x000fc60000000000 */
[----:B-1----:R-:W-:Y:S01]  /*6f9f0*/  ISETP.LT.AND P2, PT, R0, R8, !P0 ;  /* 0x000000080000720c */ /* 0x002fe20004741270 */
[C---:B------:R-:W-:Y:S02]  /*6fa00*/  VIADD R2, R3.reuse, 0xa3 ;  /* 0x000000a303027836 */ /* 0x040fe40000000000 */
[----:B------:R-:W-:Y:S01]  /*6fa10*/  VIADD R0, R3, 0xa4 ;  /* 0x000000a403007836 */ /* 0x000fe20000000000 */
[----:B------:R-:W1:Y:S02]  /*6fa20*/  LDC R8, c[0x0][0x22c] ;  /* 0x00008b00ff087b82 */ /* 0x000e640000000800 */
[----:B------:R-:W-:Y:S01]  /*6fa30*/  ISETP.LT.AND P3, PT, R2, R9, !P0 ;  /* 0x000000090200720c */ /* 0x000fe20004761270 */
[----:B------:R2:W-:Y:S01]  /*6fa40*/  @P1 STG.E.U16 desc[UR4][R34.64], R23 ;  /* 0x0000001722001986 */ /* 0x0005e2000c101504 */
[----:B------:R-:W-:-:S04]  /*6fa50*/  ISETP.LT.AND P1, PT, R4, R10, !P0 ;  /* 0x0000000a0400720c */ /* 0x000fc80004721270 */
[----:B------:R-:W1:Y:S01]  /*6fa60*/  LDC R9, c[0x0][0x22c] ;  /* 0x00008b00ff097b82 */ /* 0x000e620000000800 */
[----:B------:R-:W-:Y:S02]  /*6fa70*/  PRMT R2, R23, 0x7632, R2 ;  /* 0x0000763217027816 */ /* 0x000fe40000000002 */
[----:B------:R-:W-:Y:S01]  /*6fa80*/  ISETP.LT.AND P4, PT, R0, R252, !P0 ;  /* 0x000000fc0000720c */ /* 0x000fe20004781270 */
[----:B--2---:R-:W2:Y:S01]  /*6fa90*/  LDL.LU.64 R34, [R1+0x9e0] ;  /* 0x0009e00001227983 */ /* 0x004ea20000300a00 */
[----:B------:R-:W-:-:S03]  /*6faa0*/  VIADD R0, R3, 0xa5 ;  /* 0x000000a503007836 */ /* 0x000fc60000000000 */
[----:B------:R-:W1:Y:S01]  /*6fab0*/  LDC R10, c[0x0][0x22c] ;  /* 0x00008b00ff0a7b82 */ /* 0x000e620000000800 */
[----:B------:R-:W2:Y:S07]  /*6fac0*/  LDL.LU R42, [R1+0x21c] ;  /* 0x00021c00012a7983 */ /* 0x000eae0000300800 */
[----:B------:R-:W1:Y:S01]  /*6fad0*/  LDC R252, c[0x0][0x22c] ;  /* 0x00008b00fffc7b82 */ /* 0x000e620000000800 */
[----:B------:R1:W-:Y:S01]  /*6fae0*/  @P2 STG.E.U16 desc[UR4][R40.64], R2 ;  /* 0x0000000228002986 */ /* 0x0003e2000c101504 */
[----:B0-----:R-:W-:-:S03]  /*6faf0*/  ISETP.LT.AND P2, PT, R0, R5, !P0 ;  /* 0x000000050000720c */ /* 0x001fc60004741270 */
[----:B-1----:R-:W2:Y:S04]  /*6fb00*/  LDL.LU.64 R40, [R1+0x9d8] ;  /* 0x0009d80001287983 */ /* 0x002ea80000300a00 */
[----:B----4-:R0:W-:Y:S01]  /*6fb10*/  @P1 STG.E.U16 desc[UR4][R18.64], R43 ;  /* 0x0000002b12001986 */ /* 0x0101e2000c101504 */
[----:B------:R-:W-:Y:S02]  /*6fb20*/  PRMT R2, R43, 0x7632, R2 ;  /* 0x000076322b027816 */ /* 0x000fe40000000002 */
[----:B------:R-:W-:Y:S01]  /*6fb30*/  PRMT R4, R22, 0x7632, R4 ;  /* 0x0000763216047816 */ /* 0x000fe20000000004 */
[----:B0-----:R-:W4:Y:S01]  /*6fb40*/  LDL.LU.64 R18, [R1+0x9d0] ;  /* 0x0009d00001127983 */ /* 0x001f220000300a00 */
[C---:B------:R-:W-:Y:S01]  /*6fb50*/  VIADD R0, R3.reuse, 0xa6 ;  /* 0x000000a603007836 */ /* 0x040fe20000000000 */
[----:B------:R-:W0:Y:S02]  /*6fb60*/  LDC R5, c[0x0][0x22c] ;  /* 0x00008b00ff057b82 */ /* 0x000e240000000800 */
[----:B------:R-:W4:Y:S04]  /*6fb70*/  LDL.LU R43, [R1+0x200] ;  /* 0x00020000012b7983 */ /* 0x000f280000300800 */
[----:B------:R1:W-:Y:S04]  /*6fb80*/  @P3 STG.E.U16 desc[UR4][R20.64], R2 ;  /* 0x0000000214003986 */ /* 0x0003e8000c101504 */
[----:B------:R3:W-:Y:S04]  /*6fb90*/  @P4 STG.E.U16 desc[UR4][R16.64], R22 ;  /* 0x0000001610004986 */ /* 0x0007e8000c101504 */
[----:B-1----:R-:W4:Y:S04]  /*6fba0*/  LDL.LU.64 R20, [R1+0x9c8] ;  /* 0x0009c80001147983 */ /* 0x002f280000300a00 */
[----:B---3--:R-:W3:Y:S04]  /*6fbb0*/  LDL.LU.64 R16, [R1+0x9c0] ;  /* 0x0009c00001107983 */ /* 0x008ee80000300a00 */
[----:B------:R-:W3:Y:S04]  /*6fbc0*/  LDL.LU R23, [R1+0x204] ;  /* 0x0002040001177983 */ /* 0x000ee80000300800 */
[----:B------:R1:W-:Y:S04]  /*6fbd0*/  @P2 STG.E.U16 desc[UR4][R32.64], R4 ;  /* 0x0000000420002986 */ /* 0x0003e8000c101504 */
[----:B-1----:R-:W3:Y:S01]  /*6fbe0*/  LDL.LU.64 R32, [R1+0x9b8] ;  /* 0x0009b80001207983 */ /* 0x002ee20000300a00 */
[----:B------:R-:W-:Y:S01]  /*6fbf0*/  ISETP.LT.AND P1, PT, R0, R8, !P0 ;  /* 0x000000080000720c */ /* 0x000fe20004721270 */
[C---:B------:R-:W-:Y:S01]  /*6fc00*/  VIADD R0, R3.reuse, 0xa7 ;  /* 0x000000a703007836 */ /* 0x040fe20000000000 */
[----:B------:R-:W1:Y:S01]  /*6fc10*/  LDC R8, c[0x0][0x22c] ;  /* 0x00008b00ff087b82 */ /* 0x000e620000000800 */
[----:B------:R-:W-:-:S03]  /*6fc20*/  VIADD R2, R3, 0xa8 ;  /* 0x000000a803027836 */ /* 0x000fc60000000000 */
[----:B------:R-:W-:Y:S01]  /*6fc30*/  ISETP.LT.AND P2, PT, R0, R10, !P0 ;  /* 0x0000000a0000720c */ /* 0x000fe20004741270 */
[C---:B------:R-:W-:Y:S01]  /*6fc40*/  VIADD R0, R3.reuse, 0xa9 ;  /* 0x000000a903007836 */ /* 0x040fe20000000000 */
[----:B------:R-:W-:Y:S02]  /*6fc50*/  ISETP.LT.AND P3, PT, R2, R252, !P0 ;  /* 0x000000fc0200720c */ /* 0x000fe40004761270 */
[----:B------:R-:W4:Y:S01]  /*6fc60*/  LDC R4, c[0x0][0x22c] ;  /* 0x00008b00ff047b82 */ /* 0x000f220000000800 */
[----:B--2---:R-:W-:Y:S02]  /*6fc70*/  PRMT R2, R42, 0x7632, R2 ;  /* 0x000076322a027816 */ /* 0x004fe40000000002 */
[----:B------:R2:W-:Y:S01]  /*6fc80*/  @P1 STG.E.U16 desc[UR4][R34.64], R42 ;  /* 0x0000002a22001986 */ /* 0x0005e2000c101504 */
[----:B------:R-:W-:Y:S01]  /*6fc90*/  ISETP.LT.AND P4, PT, R0, R9, !P0 ;  /* 0x000000090000720c */ /* 0x000fe20004781270 */
[----:B------:R-:W-:-:S03]  /*6fca0*/  VIADD R0, R3, 0xaa ;  /* 0x000000aa03007836 */ /* 0x000fc60000000000 */
[----:B------:R-:W3:Y:S08]  /*6fcb0*/  LDC R252, c[0x0][0x22c] ;  /* 0x00008b00fffc7b82 */ /* 0x000ef00000000800 */
[----:B------:R-:W3:Y:S01]  /*6fcc0*/  LDC R10, c[0x0][0x22c] ;  /* 0x00008b00ff0a7b82 */ /* 0x000ee20000000800 */
[----:B--2---:R-:W2:Y:S04]  /*6fcd0*/  LDL.LU R42, [R1+0x208] ;  /* 0x00020800012a7983 */ /* 0x004ea80000300800 */
[----:B------:R-:W2:Y:S01]  /*6fce0*/  LDL.LU.64 R34, [R1+0x9b0] ;  /* 0x0009b00001227983 */ /* 0x000ea20000300a00 */
[----:B0-----:R-:W-:Y:S01]  /*6fcf0*/  ISETP.LT.AND P1, PT, R0, R5, !P0 ;  /* 0x000000050000720c */ /* 0x001fe20004721270 */
[----:B------:R-:W-:Y:S01]  /*6fd00*/  VIADD R0, R3, 0xab ;  /* 0x000000ab03007836 */ /* 0x000fe20000000000 */
[----:B------:R-:W0:Y:S08]  /*6fd10*/  LDC R9, c[0x0][0x22c] ;  /* 0x00008b00ff097b82 */ /* 0x000e300000000800 */
[----:B------:R-:W2:Y:S01]  /*6fd20*/  LDC R5, c[0x0][0x22c] ;  /* 0x00008b00ff057b82 */ /* 0x000ea20000000800 */
[----:B------:R0:W-:Y:S01]  /*6fd30*/  @P2 STG.E.U16 desc[UR4][R40.64], R2 ;  /* 0x0000000228002986 */ /* 0x0001e2000c101504 */
[----:B-1----:R-:W-:-:S03]  /*6fd40*/  ISETP.LT.AND P2, PT, R0, R8, !P0 ;  /* 0x000000080000720c */ /* 0x002fc60004741270 */
[----:B0-----:R-:W2:Y:S01]  /*6fd50*/  LDL.LU.64 R40, [R1+0x9a8] ;  /* 0x0009a80001287983 */ /* 0x001ea20000300a00 */
[----:B------:R-:W-:Y:S02]  /*6fd60*/  VIADD R0, R3, 0xad ;  /* 0x000000ad03007836 */ /* 0x000fe40000000000 */
[----:B------:R-:W0:Y:S01]  /*6fd70*/  LDC R8, c[0x0][0x22c] ;  /* 0x00008b00ff087b82 */ /* 0x000e220000000800 */
[----:B------:R-:W2:Y:S01]  /*6fd80*/  LDL.LU.64 R48, [R1+0x9a0] ;  /* 0x0009a00001307983 */ /* 0x000ea20000300a00 */
[----:B----4-:R-:W-:-:S03]  /*6fd90*/  PRMT R2, R43, 0x7632, R2 ;  /* 0x000076322b027816 */ /* 0x010fc60000000002 */
[----:B------:R1:W-:Y:S04]  /*6fda0*/  @P3 STG.E.U16 desc[UR4][R18.64], R43 ;  /* 0x0000002b12003986 */ /* 0x0003e8000c101504 */
[----:B-1----:R-:W4:Y:S04]  /*6fdb0*/  LDL.LU R43, [R1+0x20c] ;  /* 0x00020c00012b7983 */ /* 0x002f280000300800 */
[----:B------:R1:W-:Y:S01]  /*6fdc0*/  @P4 STG.E.U16 desc[UR4][R20.64], R2 ;  /* 0x0000000214004986 */ /* 0x0003e2000c101504 */
[----:B------:R-:W-:-:S03]  /*6fdd0*/  ISETP.LT.AND P3, PT, R0, R4, !P0 ;  /* 0x000000040000720c */ /* 0x000fc60004761270 */
[----:B---3--:R3:W-:Y:S04]  /*6fde0*/  @P1 STG.E.U16 desc[UR4][R16.64], R23 ;  /* 0x0000001710001986 */ /* 0x0087e8000c101504 */
[----:B-1----:R-:W4:Y:S01]  /*6fdf0*/  LDL.LU.64 R20, [R1+0x998] ;  /* 0x0009980001147983 */ /* 0x002f220000300a00 */
[----:B------:R-:W-:-:S03]  /*6fe00*/  PRMT R4, R23, 0x7632, R4 ;  /* 0x0000763217047816 */ /* 0x000fc60000000004 */
[----:B---3--:R-:W3:Y:S04]  /*6fe10*/  LDL.LU.64 R16, [R1+0x990] ;  /* 0x0009900001107983 */ /* 0x008ee80000300a00 */
[----:B------:R-:W3:Y:S04]  /*6fe20*/  LDL.LU R22, [R1+0x1f0] ;  /* 0x0001f00001167983 */ /* 0x000ee80000300800 */
[----:B------:R1:W-:Y:S04]  /*6fe30*/  @P2 STG.E.U16 desc[UR4][R32.64], R4 ;  /* 0x0000000420002986 */ /* 0x0003e8000c101504 */
[----:B-1----:R-:W3:Y:S01]  /*6fe40*/  LDL.LU.64 R32, [R1+0x988] ;  /* 0x0009880001207983 */ /* 0x002ee20000300a00 */
[----:B------:R-:W-:-:S05]  /*6fe50*/  VIADD R2, R3, 0xac ;  /* 0x000000ac03027836 */ /* 0x000fca0000000000 */
[----:B------:R-:W-:Y:S01]  /*6fe60*/  ISETP.LT.AND P1, PT, R2, R252, !P0 ;  /* 0x000000fc0200720c */ /* 0x000fe20004721270 */
[C---:B------:R-:W-:Y:S01]  /*6fe70*/  VIADD R2, R3.reuse, 0xae ;  /* 0x000000ae03027836 */ /* 0x040fe20000000000 */
[----:B------:R-:W1:Y:S01]  /*6fe80*/  LDC R252, c[0x0][0x22c] ;  /* 0x00008b00fffc7b82 */ /* 0x000e620000000800 */
[----:B------:R-:W-:-:S03]  /*6fe90*/  VIADD R0, R3, 0xaf ;  /* 0x000000af03007836 */ /* 0x000fc60000000000 */
[----:B------:R-:W-:Y:S02]  /*6fea0*/  ISETP.LT.AND P2, PT, R2, R9, !P0 ;  /* 0x000000090200720c */ /* 0x000fe40004741270 */
[----:B--2---:R-:W-:Y:S02]  /*6feb0*/  PRMT R2, R42, 0x7632, R2 ;  /* 0x000076322a027816 */ /* 0x004fe40000000002 */
[----:B------:R-:W2:Y:S03]  /*6fec0*/  LDC R9, c[0x0][0x22c] ;  /* 0x00008b00ff097b82 */ /* 0x000ea60000000800 */
[----:B------:R0:W-:Y:S01]  /*6fed0*/  @P1 STG.E.U16 desc[UR4][R34.64], R42 ;  /* 0x0000002a22001986 */ /* 0x0001e2000c101504 */
[----:B------:R-:W-:Y:S01]  /*6fee0*/  ISETP.LT.AND P4, PT, R0, R5, !P0 ;  /* 0x000000050000720c */ /* 0x000fe20004781270 */
[----:B------:R-:W-:-:S03]  /*6fef0*/  VIADD R0, R3, 0xb0 ;  /* 0x000000b003007836 */ /* 0x000fc60000000000 */
[----:B------:R-:W2:Y:S01]  /*6ff00*/  LDC R5, c[0x0][0x22c] ;  /* 0x00008b00ff057b82 */ /* 0x000ea20000000800 */
[----:B0-----:R-:W2:Y:S04]  /*6ff10*/  LDL.LU R42, [R1+0x1f4] ;  /* 0x0001f400012a7983 */ /* 0x001ea80000300800 */
[----:B------:R-:W2:Y:S01]  /*6ff20*/  LDL.LU.64 R18, [R1+0x980] ;  /* 0x0009800001127983 */ /* 0x000ea20000300a00 */
[----:B------:R-:W-:Y:S01]  /*6ff30*/  ISETP.LT.AND P1, PT, R0, R8, !P0 ;  /* 0x000000080000720c */ /* 0x000fe20004721270 */
[----:B------:R-:W-:Y:S01]  /*6ff40*/  VIADD R0, R3, 0xb1 ;  /* 0x000000b103007836 */ /* 0x000fe20000000000 */
[----:B------:R-:W0:Y:S01]  /*6ff50*/  LDC R8, c[0x0][0x22c] ;  /* 0x00008b00ff087b82 */ /* 0x000e220000000800 */
[----:B------:R1:W-:Y:S04]  /*6ff60*/  @P3 STG.E.U16 desc[UR4][R40.64], R2 ;  /* 0x0000000228003986 */ /* 0x0003e8000c101504 */
[----:B-1----:R-:W2:Y:S04]  /*6ff70*/  LDL.LU.64 R40, [R1+0x978] ;  /* 0x0009780001287983 */ /* 0x002ea80000300a00 */
[----:B------:R-:W2:Y:S04]  /*6ff80*/  LDL.LU.64 R34, [R1+0x970] ;  /* 0x0009700001227983 */ /* 0x000ea80000300a00 */
[----:B------:R-:W2:Y:S01]  /*6ff90*/  LDL.LU R23, [R1+0x1f8] ;  /* 0x0001f80001177983 */ /* 0x000ea20000300800 */
[----:B----4-:R-:W-:-:S03]  /*6ffa0*/  PRMT R2, R43, 0x7632, R2 ;  /* 0x000076322b027816 */ /* 0x010fc60000000002 */
[----:B------:R1:W-:Y:S01]  /*6ffb0*/  @P2 STG.E.U16 desc[UR4][R48.64], R43 ;  /* 0x0000002b30002986 */ /* 0x0003e2000c101504 */
[----:B------:R-:W-:Y:S01]  /*6ffc0*/  ISETP.LT.AND P2, PT, R0, R252, !P0 ;  /* 0x000000fc0000720c */ /* 0x000fe20004741270 */
[C---:B------:R-:W-:Y:S01]  /*6ffd0*/  VIADD R4, R3.reuse, 0xb2 ;  /* 0x000000b203047836 */ /* 0x040fe20000000000 */
[----:B------:R-:W4:Y:S01]  /*6ffe0*/  LDC R252, c[0x0][0x22c] ;  /* 0x00008b00fffc7b82 */ /* 0x000f220000000800 */
[----:B-1----:R-:W4:Y:S04]  /*6fff0*/  LDL.LU.64 R48, [R1+0x2240] ;  /* 0x0022400001307983 */ /* 0x002f280000300a00 */
[----:B------:R1:W-:Y:S04]  /*70000*/  @P4 STG.E.U16 desc[UR4][R20.64], R2 ;  /* 0x0000000214004986 */ /* 0x0003e8000c101504 */
[----:B-1----:R-:W4:Y:S01]  /*70010*/  LDL.LU.64 R20, [R1+0x968] ;  /* 0x0009680001147983 */ /* 0x002f220000300a00 */
[----:B------:R-:W-:-:S03]  /*70020*/  VIADD R2, R3, 0xb3 ;  /* 0x000000b303027836 */ /* 0x000fc60000000000 */
[----:B---3--:R1:W-:Y:S02]  /*70030*/  @P1 STG.E.U16 desc[UR4][R16.64], R22 ;  /* 0x0000001610001986 */ /* 0x0083e4000c101504 */
[----:B--2---:R-:W-:Y:S02]  /*70040*/  ISETP.LT.AND P3, PT, R2, R9, !P0 ;  /* 0x000000090200720c */ /* 0x004fe40004761270 */
[----:B------:R-:W-:Y:S01]  /*70050*/  PRMT R2, R22, 0x7632, R2 ;  /* 0x0000763216027816 */ /* 0x000fe20000000002 */
[C---:B------:R-:W-:Y:S01]  /*70060*/  VIADD R0, R3.reuse, 0xb4 ;  /* 0x000000b403007836 */ /* 0x040fe20000000000 */
[----:B-1----:R-:W2:Y:S01]  /*70070*/  LDL.LU.64 R16, [R1+0x960] ;  /* 0x0009600001107983 */ /* 0x002ea20000300a00 */
[----:B------:R-:W-:Y:S01]  /*70080*/  ISETP.LT.AND P1, PT, R4, R10, !P0 ;  /* 0x0000000a0400720c */ /* 0x000fe20004721270 */
[----:B------:R-:W1:Y:S02]  /*70090*/  LDC R9, c[0x0][0x22c] ;  /* 0x00008b00ff097b82 */ /* 0x000e640000000800 */
[----:B------:R-:W3:Y:S04]  /*700a0*/  LDL.LU R43, [R1+0x1fc] ;  /* 0x0001fc00012b7983 */ /* 0x000ee80000300800 */
[----:B------:R0:W-:Y:S02]  /*700b0*/  @P2 STG.E.U16 desc[UR4][R32.64], R2 ;  /* 0x0000000220002986 */ /* 0x0001e4000c101504 */
[----:B------:R-:W1:Y:S02]  /*700c0*/  LDC R10, c[0x0][0x22c] ;  /* 0x00008b00ff0a7b82 */ /* 0x000e640000000800 */
[----:B0-----:R-:W2:Y:S01]  /*700d0*/  LDL.LU.64 R32, [R1+0x958] ;  /* 0x0009580001207983 */ /* 0x001ea20000300a00 */
[----:B------:R-:W-:Y:S01]  /*700e0*/  ISETP.LT.AND P4, PT, R0, R5, !P0 ;  /* 0x000000050000720c */ /* 0x000fe20004781270 */
[----:B------:R-:W-:-:S04]  /*700f0*/  VIADD R0, R3, 0xb5 ;  /* 0x000000b503007836 */ /* 0x000fc80000000000 */
[----:B------:R-:W0:Y:S01]  /*70100*/  LDC R5, c[0x0][0x22c] ;  /* 0x00008b00ff057b82 */ /* 0x000e220000000800 */
[----:B------:R-:W-:Y:S02]  /*70110*/  ISETP.LT.AND P2, PT, R0, R8, !P0 ;  /* 0x000000080000720c */ /* 0x000fe40004741270 */
[----:B------:R-:W-:Y:S01]  /*70120*/  PRMT R2, R42, 0x7632, R2 ;  /* 0x000076322a027816 */ /* 0x000fe20000000002 */
[----:B------:R4:W-:Y:S01]  /*70130*/  @P1 STG.E.U16 desc[UR4][R18.64], R42 ;  /* 0x0000002a12001986 */ /* 0x0009e2000c101504 */
[----:B------:R-:W-:-:S03]  /*70140*/  VIADD R0, R3, 0xb6 ;  /* 0x000000b603007836 */ /* 0x000fc60000000000 */
[----:B------:R-:W2:Y:S01]  /*70150*/  LDC R8, c[0x0][0x22c] ;  /* 0x00008b00ff087b82 */ /* 0x000ea20000000800 */
[----:B----4-:R-:W4:Y:S04]  /*70160*/  LDL.LU.64 R18, [R1+0x950] ;  /* 0x0009500001127983 */ /* 0x010f280000300a00 */
[----:B------:R-:W4:Y:S01]  /*70170*/  LDL.LU R42, [R1+0x1e0] ;  /* 0x0001e000012a7983 */ /* 0x000f220000300800 */
[----:B------:R-:W-:Y:S01]  /*70180*/  ISETP.LT.AND P1, PT, R0, R252, !P0 ;  /* 0x000000fc0000720c */ /* 0x000fe20004721270 */
[----:B------:R-:W-:Y:S01]  /*70190*/  VIADD R0, R3, 0xb7 ;  /* 0x000000b703007836 */ /* 0x000fe20000000000 */
[----:B------:R-:W4:Y:S01]  /*701a0*/  LDC R252, c[0x0][0x22c] ;  /* 0x00008b00fffc7b82 */ /* 0x000f220000000800 */
[----:B------:R1:W-:Y:S04]  /*701b0*/  @P3 STG.E.U16 desc[UR4][R40.64], R2 ;  /* 0x0000000228003986 */ /* 0x0003e8000c101504 */
[----:B------:R0:W-:Y:S04]  /*701c0*/  @P4 STG.E.U16 desc[UR4][R34.64], R23 ;  /* 0x0000001722004986 */ /* 0x0001e8000c101504 */
[----:B-1----:R-:W4:Y:S01]  /*701d0*/  LDL.LU.64 R40, [R1+0x948] ;  /* 0x0009480001287983 */ /* 0x002f220000300a00 */
[----:B------:R-:W-:-:S03]  /*701e0*/  PRMT R4, R23, 0x7632, R4 ;  /* 0x0000763217047816 */ /* 0x000fc60000000004 */
[----:B0-----:R-:W4:Y:S04]  /*701f0*/  LDL.LU.64 R34, [R1+0x940] ;  /* 0x0009400001227983 */ /* 0x001f280000300a00 */
[----:B------:R-:W4:Y:S01]  /*70200*/  LDL.LU R22, [R1+0x1e4] ;  /* 0x0001e40001167983 */ /* 0x000f220000300800 */
[----:B------:R-:W-:-:S05]  /*70210*/  VIADD R2, R3, 0xb8 ;  /* 0x000000b803027836 */ /* 0x000fca0000000000 */
[----:B------:R-:W-:Y:S02]  /*70220*/  ISETP.LT.AND P3, PT, R2, R5, !P0 ;  /* 0x000000050200720c */ /* 0x000fe40004761270 */
[----:B------:R-:W0:Y:S01]  /*70230*/  LDC R5, c[0x0][0x22c] ;  /* 0x00008b00ff057b82 */ /* 0x000e220000000800 */
[----:B------:R1:W-:Y:S01]  /*70240*/  @P2 STG.E.U16 desc[UR4][R20.64], R4 ;  /* 0x0000000414002986 */ /* 0x0003e2000c101504 */
[----:B------:R-:W-:-:S03]  /*70250*/  ISETP.LT.AND P2, PT, R0, R10, !P0 ;  /* 0x0000000a0000720c */ /* 0x000fc60004741270 */
[----:B-1----:R-:W4:Y:S03]  /*70260*/  LDL.LU.64 R20, [R1+0x938] ;  /* 0x0009380001147983 */ /* 0x002f260000300a00 */
[----:B------:R-:W1:Y:S01]  /*70270*/  LDC R4, c[0x0][0x22c] ;  /* 0x00008b00ff047b82 */ /* 0x000e620000000800 */
[----:B---3--:R-:W-:Y:S01]  /*70280*/  PRMT R2, R43, 0x7632, R2 ;  /* 0x000076322b027816 */ /* 0x008fe20000000002 */
[----:B--2---:R2:W-:Y:S04]  /*70290*/  @P1 STG.E.U16 desc[UR4][R16.64], R43 ;  /* 0x0000002b10001986 */ /* 0x0045e8000c101504 */
[----:B--2---:R-:W2:Y:S04]  /*702a0*/  LDL.LU R43, [R1+0x1e8] ;  /* 0x0001e800012b7983 */ /* 0x004ea80000300800 */
[----:B------:R-:W3:Y:S04]  /*702b0*/  LDL.LU.64 R16, [R1+0x930] ;  /* 0x0009300001107983 */ /* 0x000ee80000300a00 */
[----:B------:R0:W-:Y:S04]  /*702c0*/  @P2 STG.E.U16 desc[UR4][R32.64], R2 ;  /* 0x0000000220002986 */ /* 0x0001e8000c101504 */
[----:B0-----:R-:W3:Y:S01]  /*702d0*/  LDL.LU.64 R32, [R1+0x928] ;  /* 0x0009280001207983 */ /* 0x001ee20000300a00 */
[----:B------:R-:W-:-:S03]  /*702e0*/  VIADD R0, R3, 0xb9 ;  /* 0x000000b903007836 */ /* 0x000fc60000000000 */
[----:B------:R-:W3:Y:S02]  /*702f0*/  LDL.LU.64 R10, [R1+0x920] ;  /* 0x00092000010a7983 */ /* 0x000ee40000300a00 */
[----:B------:R-:W-:Y:S01]  /*70300*/  ISETP.LT.AND P4, PT, R0, R9, !P0 ;  /* 0x000000090000720c */ /* 0x000fe20004781270 */
[C---:B------:R-:W-:Y:S01]  /*70310*/  VIADD R0, R3.reuse, 0xba ;  /* 0x000000ba03007836 */ /* 0x040fe20000000000 */
[----:B------:R-:W0:Y:S01]  /*70320*/  LDC R9, c[0x0][0x22c] ;  /* 0x00008b00ff097b82 */ /* 0x000e220000000800 */
[----:B------:R-:W3:Y:S03]  /*70330*/  LDL.LU R23, [R1+0x1ec] ;  /* 0x0001ec0001177983 */ /* 0x000ee60000300800 */
[----:B------:R-:W-:Y:S02]  /*70340*/  ISETP.LT.AND P1, PT, R0, R8, !P0 ;  /* 0x000000080000720c */ /* 0x000fe40004721270 */
[----:B----4-:R-:W-:Y:S01]  /*70350*/  PRMT R2, R42, 0x7632, R2 ;  /* 0x000076322a027816 */ /* 0x010fe20000000002 */
[C---:B------:R-:W-:Y:S01]  /*70360*/  VIADD R0, R3.reuse, 0xbb ;  /* 0x000000bb03007836 */ /* 0x040fe20000000000 */
[----:B------:R-:W4:Y:S01]  /*70370*/  LDC R8, c[0x0][0x22c] ;  /* 0x00008b00ff087b82 */ /* 0x000f220000000800 */
[----:B------:R-:W-:Y:S03]  /*70380*/  @P3 STG.E.U16 desc[UR4][R18.64], R42 ;  /* 0x0000002a12003986 */ /* 0x000fe6000c101504 */
[----:B------:R-:W-:Y:S01]  /*70390*/  ISETP.LT.AND P2, PT, R0, R252, !P0 ;  /* 0x000000fc0000720c */ /* 0x000fe20004741270 */
[----:B------:R-:W-:-:S03]  /*703a0*/  VIADD R0, R3, 0xbd ;  /* 0x000000bd03007836 */ /* 0x000fc60000000000 */
[----:B------:R-:W3:Y:S02]  /*703b0*/  LDC R252, c[0x0][0x22c] ;  /* 0x00008b00fffc7b82 */ /* 0x000ee40000000800 */
[----:B-1----:R-:W-:Y:S01]  /*703c0*/  ISETP.LT.AND P3, PT, R0, R4, !P0 ;  /* 0x000000040000720c */ /* 0x002fe20004761270 */
[C---:B------:R-:W-:Y:S01]  /*703d0*/  VIADD R0, R3.reuse, 0xbf ;  /* 0x000000bf03007836 */ /* 0x040fe20000000000 */
[----:B------:R1:W-:Y:S02]  /*703e0*/  @P4 STG.E.U16 desc[UR4][R40.64], R2 ;  /* 0x0000000228004986 */ /* 0x0003e4000c101504 */
[C---:B-1----:R-:W-:Y:S02]  /*703f0*/  VIADD R2, R3.reuse, 0xbc ;  /* 0x000000bc03027836 */ /* 0x042fe40000000000 */
[----:B------:R1:W-:Y:S04]  /*70400*/  @P1 STG.E.U16 desc[UR4][R34.64], R22 ;  /* 0x0000001622001986 */ /* 0x0003e8000c101504 */
[----:B------:R-:W3:Y:S01]  /*70410*/  LDL.LU.64 R40, [R1+0x918] ;  /* 0x0009180001287983 */ /* 0x000ee20000300a00 */
[----:B------:R-:W-:Y:S01]  /*70420*/  ISETP.LT.AND P1, PT, R2, R5, !P0 ;  /* 0x000000050200720c */ /* 0x000fe20004721270 */
[----:B------:R-:W-:Y:S01]  /*70430*/  VIADD R2, R3, 0xbe ;  /* 0x000000be03027836 */ /* 0x000fe20000000000 */
[----:B------:R-:W-:Y:S01]  /*70440*/  PRMT R4, R22, 0x7632, R4 ;  /* 0x0000763216047816 */ /* 0x000fe20000000004 */
[----:B------:R-:W3:Y:S01]  /*70450*/  LDC R5, c[0x0][0x22c] ;  /* 0x00008b00ff057b82 */ /* 0x000ee20000000800 */
[----:B-1----:R-:W3:Y:S04]  /*70460*/  LDL.LU.64 R34, [R1+0x910] ;  /* 0x0009100001227983 */ /* 0x002ee80000300a00 */
[----:B------:R-:W3:Y:S01]  /*70470*/  LDL.LU R42, [R1+0x1d0] ;  /* 0x0001d000012a7983 */ /* 0x000ee20000300800 */
[----:B----4-:R-:W-:-:S02]  /*70480*/  ISETP.LT.AND P4, PT, R0, R8, !P0 ;  /* 0x000000080000720c */ /* 0x010fc40004781270 */
[----:B------:R-:W1:Y:S01]  /*70490*/  LDC R22, c[0x0][0x22c] ;  /* 0x00008b00ff167b82 */ /* 0x000e620000000800 */
[----:B------:R-:W4:Y:S04]  /*704a0*/  LDL.LU.64 R18, [R1+0x908] ;  /* 0x0009080001127983 */ /* 0x000f280000300a00 */
[----:B------:R1:W-:Y:S01]  /*704b0*/  @P2 STG.E.U16 desc[UR4][R20.64], R4 ;  /* 0x0000000414002986 */ /* 0x0003e2000c101504 */
[----:B0-----:R-:W-:Y:S01]  /*704c0*/  ISETP.LT.AND P2, PT, R2, R9, !P0 ;  /* 0x000000090200720c */ /* 0x001fe20004741270 */
[----:B------:R-:W-:Y:S01]  /*704d0*/  VIADD R0, R3, 0xc0 ;  /* 0x000000c003007836 */ /* 0x000fe20000000000 */
[----:B-1----:R-:W0:Y:S08]  /*704e0*/  LDC R21, c[0x0][0x22c] ;  /* 0x00008b00ff157b82 */ /* 0x002e300000000800 */
[----:B------:R-:W1:Y:S01]  /*704f0*/  LDC R20, c[0x0][0x22c] ;  /* 0x00008b00ff147b82 */ /* 0x000e620000000800 */
[----:B--2---:R-:W-:Y:S01]  /*70500*/  PRMT R2, R43, 0x7632, R2 ;  /* 0x000076322b027816 */ /* 0x004fe20000000002 */
[----:B---3--:R2:W-:Y:S04]  /*70510*/  @P1 STG.E.U16 desc[UR4][R16.64], R43 ;  /* 0x0000002b10001986 */ /* 0x0085e8000c101504 */
[----:B--2---:R-:W2:Y:S04]  /*70520*/  LDL.LU R43, [R1+0x1d4] ;  /* 0x0001d400012b7983 */ /* 0x004ea80000300800 */
[----:B------:R-:W3:Y:S04]  /*70530*/  LDL.LU.64 R8, [R1+0x900] ;  /* 0x0009000001087983 */ /* 0x000ee80000300a00 */
[----:B------:R0:W-:Y:S04]  /*70540*/  @P3 STG.E.U16 desc[UR4][R32.64], R2 ;  /* 0x0000000220003986 */ /* 0x0001e8000c101504 */
[----:B0-----:R-:W3:Y:S01]  /*70550*/  LDL.LU.64 R32, [R1+0x8f8] ;  /* 0x0008f80001207983 */ /* 0x001ee20000300a00 */
[----:B------:R-:W-:Y:S01]  /*70560*/  ISETP.LT.AND P1, PT, R0, R252, !P0 ;  /* 0x000000fc0000720c */ /* 0x000fe20004721270 */
[----:B------:R-:W-:Y:S01]  /*70570*/  VIADD R0, R3, 0xc1 ;  /* 0x000000c103007836 */ /* 0x000fe20000000000 */
[----:B------:R-:W-:Y:S01]  /*70580*/  PRMT R2, R23, 0x7632, R2 ;  /* 0x0000763217027816 */ /* 0x000fe20000000002 */
[----:B------:R0:W-:Y:S01]  /*70590*/  @P2 STG.E.U16 desc[UR4][R10.64], R23 ;  /* 0x000000170a002986 */ /* 0x0001e2000c101504 */
[C---:B------:R-:W-:Y:S01]  /*705a0*/  VIADD R4, R3.reuse, 0xc2 ;  /* 0x000000c203047836 */ /* 0x040fe20000000000 */
[----:B------:R-:W3:Y:S01]  /*705b0*/  LDC R252, c[0x0][0x22c] ;  /* 0x00008b00fffc7b82 */ /* 0x000ee20000000800 */
[----:B------:R-:W-:Y:S01]  /*705c0*/  ISETP.LT.AND P2, PT, R0, R5, !P0 ;  /* 0x000000050000720c */ /* 0x000fe20004741270 */
[C---:B------:R-:W-:Y:S01]  /*705d0*/  VIADD R0, R3.reuse, 0xc4 ;  /* 0x000000c403007836 */ /* 0x040fe20000000000 */
[----:B------:R-:W3:Y:S05]  /*705e0*/  LDL.LU.64 R16, [R1+0x8f0] ;  /* 0x0008f00001107983 */ /* 0x000eea0000300a00 */
[----:B------:R-:W3:Y:S01]  /*705f0*/  LDC R5, c[0x0][0x22c] ;  /* 0x00008b00ff057b82 */ /* 0x000ee20000000800 */
[----:B0-----:R-:W3:Y:S07]  /*70600*/  LDL.LU.64 R10, [R1+0x2238] ;  /* 0x00223800010a7983 */ /* 0x001eee0000300a00 */
[----:B------:R-:W0:Y:S01]  /*70610*/  LDC R23, c[0x0][0x22c] ;  /* 0x00008b00ff177b82 */ /* 0x000e220000000800 */
[----:B------:R1:W-:Y:S02]  /*70620*/  @P4 STG.E.U16 desc[UR4][R40.64], R2 ;  /* 0x0000000228004986 */ /* 0x0003e4000c101504 */
[----:B-1----:R-:W-:-:S02]  /*70630*/  VIADD R2, R3, 0xc3 ;  /* 0x000000c303027836 */ /* 0x002fc40000000000 */
[----:B------:R1:W-:Y:S01]  /*70640*/  @P1 STG.E.U16 desc[UR4][R34.64], R42 ;  /* 0x0000002a22001986 */ /* 0x0003e2000c101504 */
[----:B------:R-:W-:Y:S02]  /*70650*/  ISETP.LT.AND P1, PT, R4, R22, !P0 ;  /* 0x000000160400720c */ /* 0x000fe40004721270 */
[----:B------:R-:W-:Y:S01]  /*70660*/  ISETP.LT.AND P4, PT, R0, R20, !P0 ;  /* 0x000000140000720c */ /* 0x000fe20004781270 */
[----:B------:R-:W3:Y:S01]  /*70670*/  LDL.LU.64 R40, [R1+0x8e8] ;  /* 0x0008e80001287983 */ /* 0x000ee20000300a00 */
[----:B------:R-:W-:Y:S01]  /*70680*/  ISETP.LT.AND P3, PT, R2, R21, !P0 ;  /* 0x000000150200720c */ /* 0x000fe20004761270 */
[----:B------:R-:W0:Y:S01]  /*70690*/  LDC R22, c[0x0][0x22c] ;  /* 0x00008b00ff167b82 */ /* 0x000e220000000800 */
[----:B------:R-:W-:-:S05]  /*706a0*/  PRMT R2, R42, 0x7632, R2 ;  /* 0x000076322a027816 */ /* 0x000fca0000000002 */
[----:B----4-:R4:W-:Y:S02]  /*706b0*/  @P2 STG.E.U16 desc[UR4][R18.64], R2 ;  /* 0x0000000212002986 */ /* 0x0109e4000c101504 */
[----:B-1----:R-:W1:Y:S02]  /*706c0*/  LDC R34, c[0x0][0x22c] ;  /* 0x00008b00ff227b82 */ /* 0x002e640000000800 */
[----:B------:R-:W3:Y:S04]  /*706d0*/  LDL.LU R35, [R1+0x1dc] ;  /* 0x0001dc0001237983 */ /* 0x000ee80000300800 */
[----:B------:R-:W3:Y:S04]  /*706e0*/  LDL.LU.64 R20, [R1+0x8e0] ;  /* 0x0008e00001147983 */ /* 0x000ee80000300a00 */
[----:B----4-:R-:W4:Y:S01]  /*706f0*/  LDL.LU.64 R18, [R1+0x8d0] ;  /* 0x0008d00001127983 */ /* 0x010f220000300a00 */
[----:B--2---:R-:W-:-:S03]  /*70700*/  PRMT R2, R43, 0x7632, R2 ;  /* 0x000076322b027816 */ /* 0x004fc60000000002 */
[----:B---3--:R2:W-:Y:S04]  /*70710*/  @P1 STG.E.U16 desc[UR4][R8.64], R43 ;  /* 0x0000002b08001986 */ /* 0x0085e8000c101504 */
[----:B--2---:R-:W2:Y:S04]  /*70720*/  LDL.LU.64 R8, [R1+0x2230] ;  /* 0x0022300001087983 */ /* 0x004ea80000300a00 */
[----:B------:R-:W3:Y:S04]  /*70730*/  LDL.LU.64 R42, [R1+0x8c8] ;  /* 0x0008c800012a7983 */ /* 0x000ee80000300a00 */
[----:B------:R0:W-:Y:S04]  /*70740*/  @P3 STG.E.U16 desc[UR4][R32.64], R2 ;  /* 0x0000000220003986 */ /* 0x0001e8000c101504 */
[----:B0-----:R-:W2:Y:S04]  /*70750*/  LDL.LU.64 R32, [R1+0x2228] ;  /* 0x0022280001207983 */ /* 0x001ea80000300a00 */
[----:B------:R-:W4:Y:S01]  /*70760*/  LDL.LU R2, [R1+0x1d8] ;  /* 0x0001d80001027983 */ /* 0x000f220000300800 */
[----:B------:R-:W-:-:S05]  /*70770*/  VIADD R0, R3, 0xc5 ;  /* 0x000000c503007836 */ /* 0x000fca0000000000 */
[----:B------:R-:W-:Y:S01]  /*70780*/  ISETP.LT.AND P2, PT, R0, R252, !P0 ;  /* 0x000000fc0000720c */ /* 0x000fe20004741270 */
[C---:B------:R-:W-:Y:S01]  /*70790*/  VIADD R0, R3.reuse, 0xc6 ;  /* 0x000000c603007836 */ /* 0x040fe20000000000 */
[----:B------:R-:W0:Y:S04]  /*707a0*/  LDC R252, c[0x0][0x22c] ;  /* 0x00008b00fffc7b82 */ /* 0x000e280000000800 */
[----:B------:R-:W-:Y:S02]  /*707b0*/  ISETP.LT.AND P1, PT, R0, R5, !P0 ;  /* 0x000000050000720c */ /* 0x000fe40004721270 */
[----:B----4-:R-:W-:Y:S01]  /*707c0*/  PRMT R4, R2, 0x7632, R4 ;  /* 0x0000763202047816 */ /* 0x010fe20000000004 */
[----:B------:R4:W-:Y:S01]  /*707d0*/  @P4 STG.E.U16 desc[UR4][R16.64], R2 ;  /* 0x0000000210004986 */ /* 0x0009e2000c101504 */
[C---:B------:R-:W-:Y:S01]  /*707e0*/  VIADD R0, R3.reuse, 0xc7 ;  /* 0x000000c703007836 */ /* 0x040fe20000000000 */
[----:B------:R-:W2:Y:S02]  /*707f0*/  LDC R5, c[0x0][0x22c] ;  /* 0x00008b00ff057b82 */ /* 0x000ea40000000800 */
[----:B------:R1:W-:Y:S04]  /*70800*/  @P2 STG.E.U16 desc[UR4][R40.64], R4 ;  /* 0x0000000428002986 */ /* 0x0003e8000c101504 */
[----:B----4-:R-:W4:Y:S04]  /*70810*/  LDL.LU.64 R16, [R1+0x8c0] ;  /* 0x0008c00001107983 */ /* 0x010f280000300a00 */
[----:B-1----:R-:W3:Y:S01]  /*70820*/  LDL.LU.64 R40, [R1+0x2220] ;  /* 0x0022200001287983 */ /* 0x002ee20000300a00 */
[----:B------:R-:W-:Y:S01]  /*70830*/  ISETP.LT.AND P2, PT, R0, R34, !P0 ;  /* 0x000000220000720c */ /* 0x000fe20004741270 */
[----:B------:R-:W-:Y:S01]  /*70840*/  VIADD R2, R3, 0xc8 ;  /* 0x000000c803027836 */ /* 0x000fe20000000000 */
[----:B------:R-:W1:Y:S04]  /*70850*/  LDC R4, c[0x0][0x22c] ;  /* 0x00008b00ff047b82 */ /* 0x000e680000000800 */
[----:B------:R-:W-:-:S02]  /*70860*/  ISETP.LT.AND P3, PT, R2, R23, !P0 ;  /* 0x000000170200720c */ /* 0x000fc40004761270 */
[----:B------:R-:W-:Y:S01]  /*70870*/  PRMT R2, R35, 0x7632, R2 ;  /* 0x0000763223027816 */ /* 0x000fe20000000002 */
[----:B------:R0:W-:Y:S01]  /*70880*/  @P1 STG.E.U16 desc[UR4][R20.64], R35 ;  /* 0x0000002314001986 */ /* 0x0001e2000c101504 */
[C---:B------:R-:W-:Y:S01]  /*70890*/  VIADD R0, R3.reuse, 0xc9 ;  /* 0x000000c903007836 */ /* 0x040fe20000000000 */
[----:B------:R-:W1:Y:S02]  /*708a0*/  LDC R23, c[0x0][0x22c] ;  /* 0x00008b00ff177b82 */ /* 0x000e640000000800 */
[----:B0-----:R-:W4:Y:S04]  /*708b0*/  LDL.LU.64 R34, [R1+0x8b0] ;  /* 0x0008b00001227983 */ /* 0x001f280000300a00 */
[----:B------:R-:W4:Y:S04]  /*708c0*/  LDL.LU.64 R20, [R1+0x8a8] ;  /* 0x0008a80001147983 */ /* 0x000f280000300a00 */
[----:B---3--:R0:W-:Y:S04]  /*708d0*/  @P2 STG.E.U16 desc[UR4][R40.64], R2 ;  /* 0x0000000228002986 */ /* 0x0081e8000c101504 */
[----:B0-----:R-:W3:Y:S01]  /*708e0*/  LDL.LU.64 R40, [R1+0x2218] ;  /* 0x0022180001287983 */ /* 0x001ee20000300a00 */
[----:B------:R-:W-:Y:S01]  /*708f0*/  ISETP.LT.AND P4, PT, R0, R22, !P0 ;  /* 0x000000160000720c */ /* 0x000fe20004781270 */
[C---:B------:R-:W-:Y:S01]  /*70900*/  VIADD R0, R3.reuse, 0xca ;  /* 0x000000ca03007836 */ /* 0x040fe20000000000 */
[----:B------:R-:W0:Y:S04]  /*70910*/  LDC R22, c[0x0][0x22c] ;  /* 0x00008b00ff167b82 */ /* 0x000e280000000800 */
[----:B------:R-:W-:Y:S01]  /*70920*/  ISETP.LT.AND P1, PT, R0, R252, !P0 ;  /* 0x000000fc0000720c */ /* 0x000fe20004721270 */
[----:B------:R-:W-:-:S03]  /*70930*/  VIADD R0, R3, 0xcb ;  /* 0x000000cb03007836 */ /* 0x000fc60000000000 */
[----:B------:R-:W0:Y:S01]  /*70940*/  LDC R252, c[0x0][0x22c] ;  /* 0x00008b00fffc7b82 */ /* 0x000e220000000800 */
[----:B---3--:R-:W-:Y:S01]  /*70950*/  PRMT R2, R40, 0x7632, R2 ;  /* 0x0000763228027816 */ /* 0x008fe20000000002 */
[----:B------:R3:W-:Y:S04]  /*70960*/  @P3 STG.E.U16 desc[UR4][R18.64], R40 ;  /* 0x0000002812003986 */ /* 0x0007e8000c101504 */
[----:B------:R1:W-:Y:S04]  /*70970*/  @P4 STG.E.U16 desc[UR4][R42.64], R2 ;  /* 0x000000022a004986 */ /* 0x0003e8000c101504 */
[----:B---3--:R-:W3:Y:S01]  /*70980*/  LDL.LU.64 R18, [R1+0x898] ;  /* 0x0008980001127983 */ /* 0x008ee20000300a00 */
[----:B--2---:R-:W-:Y:S01]  /*70990*/  ISETP.LT.AND P2, PT, R0, R5, !P0 ;  /* 0x000000050000720c */ /* 0x004fe20004741270 */
[----:B------:R-:W2:Y:S02]  /*709a0*/  LDC R40, c[0x0][0x22c] ;  /* 0x00008b00ff287b82 */ /* 0x000ea40000000800 */
[----:B-1----:R-:W2:Y:S04]  /*709b0*/  LDL.LU.64 R42, [R1+0x2210] ;  /* 0x00221000012a7983 */ /* 0x002ea80000300a00 */
[----:B----4-:R1:W-:Y:S01]  /*709c0*/  @P1 STG.E.U16 desc[UR4][R16.64], R41 ;  /* 0x0000002910001986 */ /* 0x0103e2000c101504 */
[----:B------:R-:W-:Y:S01]  /*709d0*/  VIADD R2, R3, 0xcc ;  /* 0x000000cc03027836 */ /* 0x000fe20000000000 */
[----:B------:R-:W4:Y:S01]  /*709e0*/  LDC R5, c[0x0][0x22c] ;  /* 0x00008b00ff057b82 */ /* 0x000f220000000800 */
[----:B-1----:R-:W-:Y:S01]  /*709f0*/  PRMT R41, R41, 0x7632, R41 ;  /* 0x0000763229297816 */ /* 0x002fe20000000029 */
[----:B------:R-:W3:Y:S04]  /*70a00*/  LDL.LU.64 R16, [R1+0x890] ;  /* 0x0008900001107983 */ /* 0x000ee80000300a00 */
[----:B--2---:R1:W-:Y:S04]  /*70a10*/  @P2 STG.E.U16 desc[UR4][R42.64], R41 ;  /* 0x000000292a002986 */ /* 0x0043e8000c101504 */
[----:B-1----:R-:W2:Y:S01]  /*70a20*/  LDL.LU.64 R42, [R1+0x2208] ;  /* 0x00220800012a7983 */ /* 0x002ea20000300a00 */
[C---:B------:R-:W-:Y:S01]  /*70a30*/  VIADD R0, R3.reuse, 0xcd ;  /* 0x000000cd03007836 */ /* 0x040fe20000000000 */
[----:B------:R-:W-:Y:S01]  /*70a40*/  ISETP.LT.AND P1, PT, R2, R23, !P0 ;  /* 0x000000170200720c */ /* 0x000fe20004721270 */
[----:B------:R-:W-:Y:S01]  /*70a50*/  VIADD R2, R3, 0xce ;  /* 0x000000ce03027836 */ /* 0x000fe20000000000 */
[----:B------:R-:W1:Y:S02]  /*70a60*/  LDC R41, c[0x0][0x22c] ;  /* 0x00008b00ff297b82 */ /* 0x000e640000000800 */
[----:B------:R-:W-:-:S02]  /*70a70*/  ISETP.LT.AND P3, PT, R0, R4, !P0 ;  /* 0x000000040000720c */ /* 0x000fc40004761270 */
[----:B0-----:R-:W-:Y:S02]  /*70a80*/  ISETP.LT.AND P2, PT, R2, R22, !P0 ;  /* 0x000000160200720c */ /* 0x001fe40004741270 */
[----:B------:R-:W3:Y:S01]  /*70a90*/  LDL.LU.64 R22, [R1+0x888] ;  /* 0x0008880001167983 */ /* 0x000ee20000300a00 */
[----:B------:R-:W-:Y:S01]  /*70aa0*/  VIADD R0, R3, 0xcf ;  /* 0x000000cf03007836 */ /* 0x000fe20000000000 */
[----:B------:R-:W0:Y:S04]  /*70ab0*/  LDC R4, c[0x0][0x22c] ;  /* 0x00008b00ff047b82 */ /* 0x000e280000000800 */
[----:B------:R-:W-:-:S04]  /*70ac0*/  ISETP.LT.AND P4, PT, R0, R252, !P0 ;  /* 0x000000fc0000720c */ /* 0x000fc80004781270 */
[----:B------:R-:W1:Y:S01]  /*70ad0*/  LDC R252, c[0x0][0x22c] ;  /* 0x00008b00fffc7b82 */ /* 0x000e620000000800 */
[----:B--2---:R-:W-:Y:S01]  /*70ae0*/  PRMT R2, R42, 0x7632, R2 ;  /* 0x000076322a027816 */ /* 0x004fe20000000002 */
[----:B------:R2:W-:Y:S04]  /*70af0*/  @P1 STG.E.U16 desc[UR4][R34.64], R42 ;  /* 0x0000002a22001986 */ /* 0x0005e8000c101504 */
[----:B------:R4:W-:Y:S04]  /*70b00*/  @P3 STG.E.U16 desc[UR4][R20.64], R2 ;  /* 0x0000000214003986 */ /* 0x0009e8000c101504 */
[----:B------:R0:W-:Y:S04]  /*70b10*/  @P2 STG.E.U16 desc[UR4][R32.64], R43 ;  /* 0x0000002b20002986 */ /* 0x0001e8000c101504 */
[----:B--2---:R-:W2:Y:S01]  /*70b20*/  LDL.LU.64 R34, [R1+0x880] ;  /* 0x0008800001227983 */ /* 0x004ea20000300a00 */
[C---:B------:R-:W-:Y:S01]  /*70b30*/  VIADD R0, R3.reuse, 0xd0 ;  /* 0x000000d003007836 */ /* 0x040fe20000000000 */
[----:B------:R-:W1:Y:S02]  /*70b40*/  LDC R42, c[0x0][0x22c] ;  /* 0x00008b00ff2a7b82 */ /* 0x000e640000000800 */
[----:B----4-:R-:W4:Y:S04]  /*70b50*/  LDL.LU.64 R20, [R1+0x870] ;  /* 0x0008700001147983 */ /* 0x010f280000300a00 */
[----:B0-----:R-:W2:Y:S01]  /*70b60*/  LDL.LU.64 R32, [R1+0x2200] ;  /* 0x0022000001207983 */ /* 0x001ea20000300a00 */
[----:B------:R-:W-:Y:S01]  /*70b70*/  ISETP.LT.AND P1, PT, R0, R5, !P0 ;  /* 0x000000050000720c */ /* 0x000fe20004721270 */
[----:B------:R-:W-:Y:S01]  /*70b80*/  VIADD R0, R3, 0xd1 ;  /* 0x000000d103007836 */ /* 0x000fe20000000000 */
[----:B------:R-:W-:Y:S01]  /*70b90*/  PRMT R2, R43, 0x7632, R2 ;  /* 0x000076322b027816 */ /* 0x000fe20000000002 */
[----:B------:R-:W0:Y:S03]  /*70ba0*/  LDC R5, c[0x0][0x22c] ;  /* 0x00008b00ff057b82 */ /* 0x000e260000000800 */
[----:B------:R-:W-:Y:S01]  /*70bb0*/  ISETP.LT.AND P2, PT, R0, R4, !P0 ;  /* 0x000000040000720c */ /* 0x000fe20004741270 */
[C---:B------:R-:W-:Y:S01]  /*70bc0*/  VIADD R4, R3.reuse, 0xd2 ;  /* 0x000000d203047836 */ /* 0x040fe20000000000 */
[----:B---3--:R3:W-:Y:S01]  /*70bd0*/  @P4 STG.E.U16 desc[UR4][R18.64], R2 ;  /* 0x0000000212004986 */ /* 0x0087e2000c101504 */
[----:B------:R-:W-:-:S05]  /*70be0*/  VIADD R0, R3, 0xd4 ;  /* 0x000000d403007836 */ /* 0x000fca0000000000 */
[----:B------:R-:W-:Y:S01]  /*70bf0*/  ISETP.LT.AND P4, PT, R0, R40, !P0 ;  /* 0x000000280000720c */ /* 0x000fe20004781270 */
[C---:B------:R-:W-:Y:S01]  /*70c00*/  VIADD R0, R3.reuse, 0xd5 ;  /* 0x000000d503007836 */ /* 0x040fe20000000000 */
[----:B------:R-:W0:Y:S01]  /*70c10*/  LDC R40, c[0x0][0x22c] ;  /* 0x00008b00ff287b82 */ /* 0x000e220000000800 */
[----:B---3--:R-:W3:Y:S04]  /*70c20*/  LDL.LU.64 R18, [R1+0x860] ;  /* 0x0008600001127983 */ /* 0x008ee80000300a00 */
[----:B--2---:R2:W-:Y:S01]  /*70c30*/  @P1 STG.E.U16 desc[UR4][R16.64], R32 ;  /* 0x0000002010001986 */ /* 0x0045e2000c101504 */
[----:B-1----:R-:W-:Y:S01]  /*70c40*/  ISETP.LT.AND P1, PT, R4, R252, !P0 ;  /* 0x000000fc0400720c */ /* 0x002fe20004721270 */
[----:B------:R-:W-:Y:S01]  /*70c50*/  VIADD R2, R3, 0xd3 ;  /* 0x000000d303027836 */ /* 0x000fe20000000000 */
[----:B------:R-:W1:Y:S01]  /*70c60*/  LDC R4, c[0x0][0x22c] ;  /* 0x00008b00ff047b82 */ /* 0x000e620000000800 */
[----:B--2---:R-:W-:Y:S01]  /*70c70*/  PRMT R32, R32, 0x7632, R32 ;  /* 0x0000763220207816 */ /* 0x004fe20000000020 */
[----:B------:R-:W2:Y:S04]  /*70c80*/  LDL.LU.64 R16, [R1+0x858] ;  /* 0x0008580001107983 */ /* 0x000ea80000300a00 */
[----:B------:R0:W-:Y:S01]  /*70c90*/  @P2 STG.E.U16 desc[UR4][R22.64], R32 ;  /* 0x0000002016002986 */ /* 0x0001e2000c101504 */
[----:B------:R-:W-:-:S04]  /*70ca0*/  ISETP.LT.AND P2, PT, R0, R42, !P0 ;  /* 0x0000002a0000720c */ /* 0x000fc80004741270 */
[----:B------:R4:W-:Y:S04]  /*70cb0*/  @P1 STG.E.U16 desc[UR4][R34.64], R33 ;  /* 0x0000002122001986 */ /* 0x0009e8000c101504 */
[----:B0-----:R-:W2:Y:S01]  /*70cc0*/  LDL.LU.64 R22, [R1+0x850] ;  /* 0x0008500001167983 */ /* 0x001ea20000300a00 */
[----:B------:R-:W-:Y:S01]  /*70cd0*/  ISETP.LT.AND P3, PT, R2, R41, !P0 ;  /* 0x000000290200720c */ /* 0x000fe20004761270 */
[----:B------:R-:W0:Y:S02]  /*70ce0*/  LDC R32, c[0x0][0x22c] ;  /* 0x00008b00ff207b82 */ /* 0x000e240000000800 */
[----:B------:R-:W2:Y:S04]  /*70cf0*/  LDL.LU.64 R42, [R1+0x848] ;  /* 0x00084800012a7983 */ /* 0x000ea80000300a00 */
[----:B----4-:R-:W4:Y:S01]  /*70d00*/  LDL.LU.64 R34, [R1+0x21f8] ;  /* 0x0021f80001227983 */ /* 0x010f220000300a00 */
[----:B------:R-:W-:Y:S01]  /*70d10*/  PRMT R2, R33, 0x7632, R2 ;  /* 0x0000763221027816 */ /* 0x000fe20000000002 */
[----:B------:R-:W0:Y:S01]  /*70d20*/  LDC R41, c[0x0][0x22c] ;  /* 0x00008b00ff297b82 */ /* 0x000e220000000800 */
[----:B------:R-:W-:-:S07]  /*70d30*/  VIADD R0, R3, 0xd6 ;  /* 0x000000d603007836 */ /* 0x000fce0000000000 */
[----:B------:R-:W2:Y:S01]  /*70d40*/  LDC R33, c[0x0][0x22c] ;  /* 0x00008b00ff217b82 */ /* 0x000ea20000000800 */
[----:B----4-:R4:W-:Y:S04]  /*70d50*/  @P3 STG.E.U16 desc[UR4][R34.64], R2 ;  /* 0x0000000222003986 */ /* 0x0109e8000c101504 */
[----:B----4-:R-:W4:Y:S04]  /*70d60*/  LDL.LU.64 R34, [R1+0x21f0] ;  /* 0x0021f00001227983 */ /* 0x010f280000300a00 */
[----:B----4-:R4:W-:Y:S04]  /*70d70*/  @P4 STG.E.U16 desc[UR4][R20.64], R34 ;  /* 0x0000002214004986 */ /* 0x0109e8000c101504 */
[----:B----4-:R-:W4:Y:S01]  /*70d80*/  LDL.LU.64 R20, [R1+0x21e8] ;  /* 0x0021e80001147983 */ /* 0x010f220000300a00 */
[----:B------:R-:W-:-:S02]  /*70d90*/  PRMT R34, R34, 0x7632, R34 ;  /* 0x0000763222227816 */ /* 0x000fc40000000022 */
[----:B------:R-:W-:Y:S01]  /*70da0*/  ISETP.LT.AND P1, PT, R0, R5, !P0 ;  /* 0x000000050000720c */ /* 0x000fe20004721270 */
[C---:B------:R-:W-:Y:S01]  /*70db0*/  VIADD R0, R3.reuse, 0xd7 ;  /* 0x000000d703007836 */ /* 0x040fe20000000000 */
[----:B------:R-:W2:Y:S01]  /*70dc0*/  LDC R5, c[0x0][0x22c] ;  /* 0x00008b00ff057b82 */ /* 0x000ea20000000800 */
[----:B------:R-:W-:-:S05]  /*70dd0*/  VIADD R2, R3, 0xd8 ;  /* 0x000000d803027836 */ /* 0x000fca0000000000 */
[----:B-1----:R-:W-:Y:S01]  /*70de0*/  ISETP.LT.AND P3, PT, R2, R4, !P0 ;  /* 0x000000040200720c */ /* 0x002fe20004761270 */
[----:B----4-:R1:W-:Y:S01]  /*70df0*/  @P2 STG.E.U16 desc[UR4][R20.64], R34 ;  /* 0x0000002214002986 */ /* 0x0103e2000c101504 */
[----:B------:R-:W-:Y:S01]  /*70e00*/  PRMT R2, R35, 0x7632, R2 ;  /* 0x0000763223027816 */ /* 0x000fe20000000002 */
[----:B------:R-:W4:Y:S02]  /*70e10*/  LDC R4, c[0x0][0x22c] ;  /* 0x00008b00ff047b82 */ /* 0x000f240000000800 */
[----:B-1----:R-:W4:Y:S01]  /*70e20*/  LDL.LU.64 R20, [R1+0x21e0] ;  /* 0x0021e00001147983 */ /* 0x002f220000300a00 */
[----:B------:R-:W-:Y:S01]  /*70e30*/  ISETP.LT.AND P2, PT, R0, R40, !P0 ;  /* 0x000000280000720c */ /* 0x000fe20004741270 */
[----:B------:R-:W-:-:S04]  /*70e40*/  VIADD R0, R3, 0xd9 ;  /* 0x000000d903007836 */ /* 0x000fc80000000000 */
[----:B------:R-:W1:Y:S01]  /*70e50*/  LDC R34, c[0x0][0x22c] ;  /* 0x00008b00ff227b82 */ /* 0x000e620000000800 */
[----:B---3--:R3:W-:Y:S01]  /*70e60*/  @P1 STG.E.U16 desc[UR4][R18.64], R35 ;  /* 0x0000002312001986 */ /* 0x0087e2000c101504 */
[----:B0-----:R-:W-:-:S06]  /*70e70*/  ISETP.LT.AND P4, PT, R0, R41, !P0 ;  /* 0x000000290000720c */ /* 0x001fcc0004781270 */
[----:B--2---:R0:W-:Y:S04]  /*70e80*/  @P2 STG.E.U16 desc[UR4][R16.64], R2 ;  /* 0x0000000210002986 */ /* 0x0041e8000c101504 */
[----:B---3--:R-:W2:Y:S04]  /*70e90*/  LDL.LU.64 R18, [R1+0x830] ;  /* 0x0008300001127983 */ /* 0x008ea80000300a00 */
[----:B------:R-:W3:Y:S04]  /*70ea0*/  LDL.LU.64 R40, [R1+0x828] ;  /* 0x0008280001287983 */ /* 0x000ee80000300a00 */
[----:B0-----:R-:W3:Y:S04]  /*70eb0*/  LDL.LU.64 R16, [R1+0x820] ;  /* 0x0008200001107983 */ /* 0x001ee80000300a00 */
[----:B----4-:R0:W-:Y:S04]  /*70ec0*/  @P3 STG.E.U16 desc[UR4][R22.64], R20 ;  /* 0x0000001416003986 */ /* 0x0101e8000c101504 */
[----:B0-----:R-:W4:Y:S01]  /*70ed0*/  LDL.LU.64 R22, [R1+0x21d8] ;  /* 0x0021d80001167983 */ /* 0x001f220000300a00 */
[----:B------:R-:W-:Y:S01]  /*70ee0*/  VIADD R0, R3, 0xda ;  /* 0x000000da03007836 */ /* 0x000fe20000000000 */
[----:B------:R-:W-:-:S02]  /*70ef0*/  PRMT R2, R20, 0x7632, R2 ;  /* 0x0000763214027816 */ /* 0x000fc40000000002 */
[----:B------:R-:W0:Y:S02]  /*70f00*/  LDC R20, c[0x0][0x22c] ;  /* 0x00008b00ff147b82 */ /* 0x000e240000000800 */
[----:B------:R-:W-:Y:S01]  /*70f10*/  ISETP.LT.AND P1, PT, R0, R32, !P0 ;  /* 0x000000200000720c */ /* 0x000fe20004721270 */
[----:B------:R1:W-:Y:S01]  /*70f20*/  @P4 STG.E.U16 desc[UR4][R42.64], R2 ;  /* 0x000000022a004986 */ /* 0x0003e2000c101504 */
[----:B------:R-:W-:-:S04]  /*70f30*/  VIADD R0, R3, 0xdb ;  /* 0x000000db03007836 */ /* 0x000fc80000000000 */
[----:B------:R-:W0:Y:S01]  /*70f40*/  LDC R32, c[0x0][0x22c] ;  /* 0x00008b00ff207b82 */ /* 0x000e220000000800 */
[----:B-1----:R-:W-:Y:S01]  /*70f50*/  VIADD R2, R3, 0xdc ;  /* 0x000000dc03027836 */ /* 0x002fe20000000000 */
[----:B------:R-:W3:Y:S05]  /*70f60*/  LDL.LU.64 R42, [R1+0x810] ;  /* 0x00081000012a7983 */ /* 0x000eea0000300a00 */
[----:B----4-:R1:W-:Y:S01]  /*70f70*/  @P1 STG.E.U16 desc[UR4][R22.64], R21 ;  /* 0x0000001516001986 */ /* 0x0103e2000c101504 */
[----:B------:R-:W-:-:S03]  /*70f80*/  ISETP.LT.AND P1, PT, R2, R34, !P0 ;  /* 0x000000220200720c */ /* 0x000fc60004721270 */
[----:B-1----:R-:W4:Y:S04]  /*70f90*/  LDL.LU.64 R22, [R1+0x21d0] ;  /* 0x0021d00001167983 */ /* 0x002f280000300a00 */
[----:B------:R-:W2:Y:S01]  /*70fa0*/  LDL.LU.64 R34, [R1+0x838] ;  /* 0x0008380001227983 */ /* 0x000ea20000300a00 */
[----:B------:R-:W-:Y:S01]  /*70fb0*/  ISETP.LT.AND P2, PT, R0, R5, !P0 ;  /* 0x000000050000720c */ /* 0x000fe20004741270 */
[----:B------:R-:W-:Y:S01]  /*70fc0*/  VIADD R0, R3, 0xdd ;  /* 0x000000dd03007836 */ /* 0x000fe20000000000 */
[----:B------:R-:W-:Y:S01]  /*70fd0*/  PRMT R21, R21, 0x7632, R21 ;  /* 0x0000763215157816 */ /* 0x000fe20000000015 */
[----:B------:R-:W-:Y:S01]  /*70fe0*/  VIADD R2, R3, 0xde ;  /* 0x000000de03027836 */ /* 0x000fe20000000000 */
[----:B------:R-:W1:Y:S02]  /*70ff0*/  LDC R5, c[0x0][0x22c] ;  /* 0x00008b00ff057b82 */ /* 0x000e640000000800 */
[----:B------:R-:W-:-:S07]  /*71000*/  ISETP.LT.AND P3, PT, R0, R4, !P0 ;  /* 0x000000040000720c */ /* 0x000fce0004761270 */
[----:B--2---:R2:W-:Y:S01]  /*71010*/  @P2 STG.E.U16 desc[UR4][R34.64], R21 ;  /* 0x0000001522002986 */ /* 0x0045e2000c101504 */
[----:B------:R-:W-:Y:S01]  /*71020*/  ISETP.LT.AND P2, PT, R2, R33, !P0 ;  /* 0x000000210200720c */ /* 0x000fe20004741270 */
[----:B------:R-:W-:Y:S01]  /*71030*/  VIADD R0, R3, 0xdf ;  /* 0x000000df03007836 */ /* 0x000fe20000000000 */
[----:B----4-:R-:W-:Y:S01]  /*71040*/  PRMT R2, R22, 0x7632, R2 ;  /* 0x0000763216027816 */ /* 0x010fe20000000002 */
[----:B------:R4:W-:Y:S01]  /*71050*/  @P1 STG.E.U16 desc[UR4][R18.64], R22 ;  /* 0x0000001612001986 */ /* 0x0009e2000c101504 */
[----:B------:R-:W1:Y:S03]  /*71060*/  LDC R4, c[0x0][0x22c] ;  /* 0x00008b00ff047b82 */ /* 0x000e660000000800 */
[----:B---3--:R3:W-:Y:S04]  /*71070*/  @P3 STG.E.U16 desc[UR4][R40.64], R2 ;  /* 0x0000000228003986 */ /* 0x0087e8000c101504 */
[----:B--2---:R-:W2:Y:S01]  /*71080*/  LDL.LU.64 R34, [R1+0x808] ;  /* 0x0008080001227983 */ /* 0x004ea20000300a00 */
[----:B------:R-:W2:Y:S03]  /*71090*/  LDC R21, c[0x0][0x22c] ;  /* 0x00008b00ff157b82 */ /* 0x000ea60000000800 */
[----:B----4-:R-:W4:Y:S04]  /*710a0*/  LDL.LU.64 R18, [R1+0x21c8] ;  /* 0x0021c80001127983 */ /* 0x010f280000300a00 */
[----:B---3--:R-:W3:Y:S01]  /*710b0*/  LDL.LU.64 R40, [R1+0x7f0] ;  /* 0x0007f00001287983 */ /* 0x008ee20000300a00 */
[----:B0-----:R-:W-:Y:S01]  /*710c0*/  ISETP.LT.AND P4, PT, R0, R32, !P0 ;  /* 0x000000200000720c */ /* 0x001fe20004781270 */
[----:B------:R-:W0:Y:S02]  /*710d0*/  LDC R22, c[0x0][0x22c] ;  /* 0x00008b00ff167b82 */ /* 0x000e240000000800 */
[----:B------:R1:W-:Y:S01]  /*710e0*/  @P2 STG.E.U16 desc[UR4][R16.64], R23 ;  /* 0x0000001710002986 */ /* 0x0003e2000c101504 */
[----:B------:R-:W-:-:S05]  /*710f0*/  PRMT R2, R23, 0x7632, R2 ;  /* 0x0000763217027816 */ /* 0x000fca0000000002 */
[----:B------:R-:W0:Y:S01]  /*71100*/  LDC R32, c[0x0][0x22c] ;  /* 0x00008b00ff207b82 */ /* 0x000e220000000800 */
[----:B-1----:R-:W2:Y:S01]  /*71110*/  LDL.LU.64 R16, [R1+0x21c0] ;  /* 0x0021c00001107983 */ /* 0x002ea20000300a00 */
[----:B------:R-:W-:-:S05]  /*71120*/  VIADD R0, R3, 0xe0 ;  /* 0x000000e003007836 */ /* 0x000fca0000000000 */
[----:B------:R-:W-:Y:S01]  /*71130*/  ISETP.LT.AND P1, PT, R0, R5, !P0 ;  /* 0x000000050000720c */ /* 0x000fe20004721270 */
[C---:B------:R-:W-:Y:S01]  /*71140*/  VIADD R0, R3.reuse, 0xe1 ;  /* 0x000000e103007836 */ /* 0x040fe20000000000 */
[----:B------:R-:W1:Y:S01]  /*71150*/  LDC R5, c[0x0][0x22c] ;  /* 0x00008b00ff057b82 */ /* 0x000e620000000800 */
[----:B--2---:R2:W-:Y:S04]  /*71160*/  @P4 STG.E.U16 desc[UR4][R16.64], R2 ;  /* 0x0000000210004986 */ /* 0x0045e8000c101504 */
[----:B--2---:R-:W2:Y:S01]  /*71170*/  LDL.LU.64 R16, [R1+0x21b8] ;  /* 0x0021b80001107983 */ /* 0x004ea20000300a00 */
[----:B------:R-:W-:Y:S01]  /*71180*/  ISETP.LT.AND P2, PT, R0, R4, !P0 ;  /* 0x000000040000720c */ /* 0x000fe20004741270 */
[C---:B------:R-:W-:Y:S02]  /*71190*/  VIADD R4, R3.reuse, 0xe2 ;  /* 0x000000e203047836 */ /* 0x040fe40000000000 */
[----:B------:R-:W-:-:S02]  /*711a0*/  VIADD R2, R3, 0xe3 ;  /* 0x000000e303027836 */ /* 0x000fc40000000000 */
[----:B------:R-:W-:-:S03]  /*711b0*/  VIADD R0, R3, 0xe4 ;  /* 0x000000e403007836 */ /* 0x000fc60000000000 */
[----:B------:R-:W-:Y:S01]  /*711c0*/  ISETP.LT.AND P3, PT, R2, R21, !P0 ;  /* 0x000000150200720c */ /* 0x000fe20004761270 */
[----:B--2---:R2:W-:Y:S01]  /*711d0*/  @P1 STG.E.U16 desc[UR4][R42.64], R16 ;  /* 0x000000102a001986 */ /* 0x0045e2000c101504 */
[----:B0-----:R-:W-:Y:S01]  /*711e0*/  ISETP.LT.AND P1, PT, R4, R32, !P0 ;  /* 0x000000200400720c */ /* 0x001fe20004721270 */
[----:B------:R-:W0:Y:S01]  /*711f0*/  LDC R21, c[0x0][0x22c] ;  /* 0x00008b00ff157b82 */ /* 0x000e220000000800 */
[----:B------:R-:W-:Y:S01]  /*71200*/  ISETP.LT.AND P4, PT, R0, R20, !P0 ;  /* 0x000000140000720c */ /* 0x000fe20004781270 */
[----:B--2---:R-:W2:Y:S01]  /*71210*/  LDL.LU.64 R42, [R1+0x7e0] ;  /* 0x0007e000012a7983 */ /* 0x004ea20000300a00 */
[----:B------:R-:W-:Y:S01]  /*71220*/  PRMT R16, R16, 0x7632, R16 ;  /* 0x0000763210107816 */ /* 0x000fe20000000010 */
[----:B------:R-:W-:Y:S01]  /*71230*/  VIADD R0, R3, 0xe5 ;  /* 0x000000e503007836 */ /* 0x000fe20000000000 */
[----:B------:R-:W-:Y:S01]  /*71240*/  PRMT R2, R17, 0x7632, R2 ;  /* 0x0000763211027816 */ /* 0x000fe20000000002 */
[----:B------:R-:W4:Y:S02]  /*71250*/  LDL.LU.64 R32, [R1+0x800] ;  /* 0x0008000001207983 */ /* 0x000f240000300a00 */
[----:B------:R-:W0:Y:S02]  /*71260*/  LDC R20, c[0x0][0x22c] ;  /* 0x00008b00ff147b82 */ /* 0x000e240000000800 */
[----:B------:R1:W-:Y:S01]  /*71270*/  @P2 STG.E.U16 desc[UR4][R34.64], R16 ;  /* 0x0000001022002986 */ /* 0x0003e2000c101504 */
[----:B------:R-:W-:-:S05]  /*71280*/  ISETP.LT.AND P2, PT, R0, R22, !P0 ;  /* 0x000000160000720c */ /* 0x000fca0004741270 */
[----:B------:R-:W0:Y:S01]  /*71290*/  LDC R4, c[0x0][0x22c] ;  /* 0x00008b00ff047b82 */ /* 0x000e220000000800 */
[----:B-1----:R-:W2:Y:S07]  /*712a0*/  LDL.LU.64 R34, [R1+0x7d0] ;  /* 0x0007d00001227983 */ /* 0x002eae0000300a00 */
[----:B------:R-:W1:Y:S01]  /*712b0*/  LDC R16, c[0x0][0x22c] ;  /* 0x00008b00ff107b82 */ /* 0x000e620000000800 */
[----:B------:R-:W2:Y:S04]  /*712c0*/  LDL.LU.64 R22, [R1+0x7d8] ;  /* 0x0007d80001167983 */ /* 0x000ea80000300a00 */
[----:B----4-:R4:W-:Y:S04]  /*712d0*/  @P1 STG.E.U16 desc[UR4][R32.64], R17 ;  /* 0x0000001120001986 */ /* 0x0109e8000c101504 */
[----:B------:R3:W-:Y:S04]  /*712e0*/  @P3 STG.E.U16 desc[UR4][R18.64], R2 ;  /* 0x0000000212003986 */ /* 0x0007e8000c101504 */
[----:B----4-:R-:W4:Y:S01]  /*712f0*/  LDL.LU.64 R32, [R1+0x7c8] ;  /* 0x0007c80001207983 */ /* 0x010f220000300a00 */
[C---:B------:R-:W-:Y:S01]  /*71300*/  VIADD R0, R3.reuse, 0xe6 ;  /* 0x000000e603007836 */ /* 0x040fe20000000000 */
[----:B------:R-:W4:Y:S02]  /*71310*/  LDC R17, c[0x0][0x22c] ;  /* 0x00008b00ff117b82 */ /* 0x000f240000000800 */
[----:B---3--:R-:W3:Y:S02]  /*71320*/  LDL.LU.64 R18, [R1+0x21b0] ;  /* 0x0021b00001127983 */ /* 0x008ee40000300a00 */
[----:B------:R-:W-:Y:S01]  /*71330*/  ISETP.LT.AND P1, PT, R0, R5, !P0 ;  /* 0x000000050000720c */ /* 0x000fe20004721270 */
[----:B------:R-:W-:-:S02]  /*71340*/  VIADD R0, R3, 0xe7 ;  /* 0x000000e703007836 */ /* 0x000fc40000000000 */
[----:B------:R-:W-:Y:S01]  /*71350*/  VIADD R2, R3, 0xe8 ;  /* 0x000000e803027836 */ /* 0x000fe20000000000 */
[----:B------:R-:W4:Y:S01]  /*71360*/  LDC R5, c[0x0][0x22c] ;  /* 0x00008b00ff057b82 */ /* 0x000f220000000800 */
[----:B---3--:R3:W-:Y:S02]  /*71370*/  @P4 STG.E.U16 desc[UR4][R40.64], R18 ;  /* 0x0000001228004986 */ /* 0x0087e4000c101504 */
[----:B---3--:R-:W-:-:S05]  /*71380*/  PRMT R18, R18, 0x7632, R18 ;  /* 0x0000763212127816 */ /* 0x008fca0000000012 */
[----:B------:R3:W-:Y:S04]  /*71390*/  @P2 STG.E.U16 desc[UR4][R8.64], R18 ;  /* 0x0000001208002986 */ /* 0x0007e8000c101504 */
[----:B---3--:R-:W3:Y:S01]  /*713a0*/  LDL.LU.64 R8, [R1+0x21a8] ;  /* 0x0021a80001087983 */ /* 0x008ee20000300a00 */
[----:B0-----:R-:W-:Y:S01]  /*713b0*/  ISETP.LT.AND P2, PT, R0, R20, !P0 ;  /* 0x000000140000720c */ /* 0x001fe20004741270 */
[C---:B------:R-:W-:Y:S01]  /*713c0*/  VIADD R0, R3.reuse, 0xe9 ;  /* 0x000000e903007836 */ /* 0x040fe20000000000 */
[----:B------:R-:W-:Y:S01]  /*713d0*/  ISETP.LT.AND P3, PT, R2, R4, !P0 ;  /* 0x000000040200720c */ /* 0x000fe20004761270 */
[----:B--2---:R0:W-:Y:S01]  /*713e0*/  @P1 STG.E.U16 desc[UR4][R42.64], R19 ;  /* 0x000000132a001986 */ /* 0x0041e2000c101504 */
[----:B------:R-:W2:Y:S02]  /*713f0*/  LDC R18, c[0x0][0x22c] ;  /* 0x00008b00ff127b82 */ /* 0x000ea40000000800 */
[----:B------:R-:W-:Y:S01]  /*71400*/  ISETP.LT.AND P4, PT, R0, R21, !P0 ;  /* 0x000000150000720c */ /* 0x000fe20004781270 */
[----:B------:R-:W-:Y:S01]  /*71410*/  VIADD R0, R3, 0xea ;  /* 0x000000ea03007836 */ /* 0x000fe20000000000 */
[----:B------:R-:W-:Y:S01]  /*71420*/  PRMT R2, R19, 0x7632, R2 ;  /* 0x0000763213027816 */ /* 0x000fe20000000002 */
[----:B------:R-:W2:Y:S03]  /*71430*/  LDL.LU.64 R40, [R1+0x7b8] ;  /* 0x0007b80001287983 */ /* 0x000ea60000300a00 */
[----:B-1----:R-:W-:Y:S01]  /*71440*/  ISETP.LT.AND P1, PT, R0, R16, !P0 ;  /* 0x000000100000720c */ /* 0x002fe20004721270 */
[----:B------:R1:W-:Y:S01]  /*71450*/  @P2 STG.E.U16 desc[UR4][R22.64], R2 ;  /* 0x0000000216002986 */ /* 0x0003e2000c101504 */
[----:B------:R-:W2:Y:S03]  /*71460*/  LDC R4, c[0x0][0x22c] ;  /* 0x00008b00ff047b82 */ /* 0x000ea60000000800 */
[----:B0-----:R-:W2:Y:S01]  /*71470*/  LDL.LU.64 R42, [R1+0x7b0] ;  /* 0x0007b000012a7983 */ /* 0x001ea20000300a00 */
[----:B------:R-:W-:-:S04]  /*71480*/  VIADD R0, R3, 0xeb ;  /* 0x000000eb03007836 */ /* 0x000fc80000000000 */
[----:B------:R-:W0:Y:S01]  /*71490*/  LDC R16, c[0x0][0x22c] ;  /* 0x00008b00ff107b82 */ /* 0x000e220000000800 */
[----:B-1----:R-:W2:Y:S01]  /*714a0*/  LDL.LU.64 R22, [R1+0x7a0] ;  /* 0x0007a00001167983 */ /* 0x002ea20000300a00 */
[----:B---3--:R-:W-:-:S03]  /*714b0*/  PRMT R2, R8, 0x7632, R2 ;  /* 0x0000763208027816 */ /* 0x008fc60000000002 */
[----:B------:R1:W-:Y:S04]  /*714c0*/  @P3 STG.E.U16 desc[UR4][R34.64], R8 ;  /* 0x0000000822003986 */ /* 0x0003e8000c101504 */
[----:B----4-:R-:W-:Y:S04]  /*714d0*/  @P4 STG.E.U16 desc[UR4][R32.64], R2 ;  /* 0x0000000220004986 */ /* 0x010fe8000c101504 */
[----:B------:R3:W-:Y:S04]  /*714e0*/  @P1 STG.E.U16 desc[UR4][R10.64], R9 ;  /* 0x000000090a001986 */ /* 0x0007e8000c101504 */
[----:B-1----:R-:W4:Y:S01]  /*714f0*/  LDL.LU.64 R34, [R1+0x798] ;  /* 0x0007980001227983 */ /* 0x002f220000300a00 */
[----:B------:R-:W-:Y:S01]  /*71500*/  ISETP.LT.AND P2, PT, R0, R5, !P0 ;  /* 0x000000050000720c */ /* 0x000fe20004741270 */
[----:B------:R-:W1:Y:S02]  /*71510*/  LDC R8, c[0x0][0x22c] ;  /* 0x00008b00ff087b82 */ /* 0x000e640000000800 */
[----:B---3--:R-:W3:Y:S01]  /*71520*/  LDL.LU.64 R10, [R1+0x21a0] ;  /* 0x0021a000010a7983 */ /* 0x008ee20000300a00 */
[----:B------:R-:W-:Y:S01]  /*71530*/  VIADD R2, R3, 0xec ;  /* 0x000000ec03027836 */ /* 0x000fe20000000000 */
[----:B------:R-:W-:Y:S01]  /*71540*/  PRMT R9, R9, 0x7632, R9 ;  /* 0x0000763209097816 */ /* 0x000fe20000000009 */
[----:B------:R-:W-:-:S03]  /*71550*/  VIADD R0, R3, 0xed ;  /* 0x000000ed03007836 */ /* 0x000fc60000000000 */
[----:B------:R-:W1:Y:S01]  /*71560*/  LDC R5, c[0x0][0x22c] ;  /* 0x00008b00ff057b82 */ /* 0x000e620000000800 */
[----:B--2---:R-:W-:Y:S02]  /*71570*/  ISETP.LT.AND P1, PT, R2, R18, !P0 ;  /* 0x000000120200720c */ /* 0x004fe40004721270 */
[----:B------:R-:W-:Y:S01]  /*71580*/  ISETP.LT.AND P3, PT, R0, R4, !P0 ;  /* 0x000000040000720c */ /* 0x000fe20004761270 */
[C---:B------:R-:W-:Y:S01]  /*71590*/  VIADD R2, R3.reuse, 0xee ;  /* 0x000000ee03027836 */ /* 0x040fe20000000000 */
[----:B------:R2:W-:Y:S01]  /*715a0*/  @P2 STG.E.U16 desc[UR4][R40.64], R9 ;  /* 0x0000000928002986 */ /* 0x0005e2000c101504 */
[----:B------:R-:W-:Y:S02]  /*715b0*/  VIADD R0, R3, 0xef ;  /* 0x000000ef03007836 */ /* 0x000fe40000000000 */
[----:B------:R-:W4:Y:S01]  /*715c0*/  LDC R4, c[0x0][0x22c] ;  /* 0x00008b00ff047b82 */ /* 0x000f220000000800 */
[----:B------:R-:W-:Y:S01]  /*715d0*/  ISETP.LT.AND P2, PT, R2, R17, !P0 ;  /* 0x000000110200720c */ /* 0x000fe20004741270 */
[----:B--2---:R-:W2:Y:S06]  /*715e0*/  LDL.LU.64 R40, [R1+0x788] ;  /* 0x0007880001287983 */ /* 0x004eac0000300a00 */
[----:B------:R-:W2:Y:S01]  /*715f0*/  LDC R9, c[0x0][0x22c] ;  /* 0x00008b00ff097b82 */ /* 0x000ea20000000800 */
[----:B------:R-:W2:Y:S04]  /*71600*/  LDL.LU.64 R32, [R1+0x780] ;  /* 0x0007800001207983 */ /* 0x000ea80000300a00 */
[----:B---3--:R3:W-:Y:S01]  /*71610*/  @P1 STG.E.U16 desc[UR4][R42.64], R10 ;  /* 0x0000000a2a001986 */ /* 0x0087e2000c101504 */
[----:B------:R-:W-:-:S02]  /*71620*/  PRMT R2, R10, 0x7632, R2 ;  /* 0x000076320a027816 */ /* 0x000fc40000000002 */
[----:B------:R-:W2:Y:S03]  /*71630*/  LDC R17, c[0x0][0x22c] ;  /* 0x00008b00ff117b82 */ /* 0x000ea60000000800 */
[----:B------:R1:W-:Y:S01]  /*71640*/  @P3 STG.E.U16 desc[UR4][R48.64], R2 ;  /* 0x0000000230003986 */ /* 0x0003e2000c101504 */
[----:B0-----:R-:W-:-:S04]  /*71650*/  ISETP.LT.AND P4, PT, R0, R16, !P0 ;  /* 0x000000100000720c */ /* 0x001fc80004781270 */
[----:B---3--:R-:W0:Y:S01]  /*71660*/  LDC R10, c[0x0][0x22c] ;  /* 0x00008b00ff0a7b82 */ /* 0x008e220000000800 */
[----:B-1----:R-:W3:Y:S01]  /*71670*/  LDL.LU.64 R48, [R1+0x2198] ;  /* 0x0021980001307983 */ /* 0x002ee20000300a00 */
[----:B------:R-:W-:Y:S01]  /*71680*/  VIADD R0, R3, 0xf0 ;  /* 0x000000f003007836 */ /* 0x000fe20000000000 */
[----:B------:R-:W-:-:S05]  /*71690*/  PRMT R2, R11, 0x7632, R2 ;  /* 0x000076320b027816 */ /* 0x000fca0000000002 */
[----:B------:R-:W1:Y:S01]  /*716a0*/  LDC R16, c[0x0][0x22c] ;  /* 0x00008b00ff107b82 */ /* 0x000e620000000800 */
[----:B------:R4:W-:Y:S01]  /*716b0*/  @P2 STG.E.U16 desc[UR4][R22.64], R11 ;  /* 0x0000000b16002986 */ /* 0x0009e2000c101504 */
[----:B------:R-:W-:-:S03]  /*716c0*/  ISETP.LT.AND P1, PT, R0, R5, !P0 ;  /* 0x000000050000720c */ /* 0x000fc60004721270 */
[----:B------:R-:W2:Y:S04]  /*716d0*/  LDL.LU.64 R20, [R1+0x778] ;  /* 0x0007780001147983 */ /* 0x000ea80000300a00 */
[----:B----4-:R-:W-:Y:S01]  /*716e0*/  @P4 STG.E.U16 desc[UR4][R34.64], R2 ;  /* 0x0000000222004986 */ /* 0x010fe2000c101504 */
[C---:B------:R-:W-:Y:S01]  /*716f0*/  VIADD R0, R3.reuse, 0xf1 ;  /* 0x000000f103007836 */ /* 0x040fe20000000000 */
[----:B------:R-:W4:Y:S02]  /*71700*/  LDC R5, c[0x0][0x22c] ;  /* 0x00008b00ff057b82 */ /* 0x000f240000000800 */
[----:B------:R-:W4:Y:S02]  /*71710*/  LDL.LU.64 R42, [R1+0x770] ;  /* 0x00077000012a7983 */ /* 0x000f240000300a00 */
[----:B------:R-:W-:Y:S01]  /*71720*/  ISETP.LT.AND P2, PT, R0, R4, !P0 ;  /* 0x000000040000720c */ /* 0x000fe20004741270 */
[----:B------:R-:W-:-:S03]  /*71730*/  VIADD R4, R3, 0xf2 ;  /* 0x000000f203047836 */ /* 0x000fc60000000000 */
[----:B------:R-:W0:Y:S01]  /*71740*/  LDC R11, c[0x0][0x22c] ;  /* 0x00008b00ff0b7b82 */ /* 0x000e220000000800 */
[----:B---3--:R3:W-:Y:S04]  /*71750*/  @P1 STG.E.U16 desc[UR4][R50.64], R48 ;  /* 0x0000003032001986 */ /* 0x0087e8000c101504 */
[----:B---3--:R-:W4:Y:S01]  /*71760*/  LDL.LU.64 R50, [R1+0x2190] ;  /* 0x0021900001327983 */ /* 0x008f220000300a00 */
[C---:B------:R-:W-:Y:S02]  /*71770*/  VIADD R2, R3.reuse, 0xf3 ;  /* 0x000000f303027836 */ /* 0x040fe40000000000 */
[C---:B------:R-:W-:Y:S01]  /*71780*/  VIADD R0, R3.reuse, 0xf4 ;  /* 0x000000f403007836 */ /* 0x040fe20000000000 */
[----:B--2---:R-:W-:Y:S01]  /*71790*/  ISETP.LT.AND P1, PT, R4, R17, !P0 ;  /* 0x000000110400720c */ /* 0x004fe20004721270 */
[----:B------:R-:W2:Y:S01]  /*717a0*/  LDL.LU.64 R34, [R1+0x760] ;  /* 0x0007600001227983 */ /* 0x000ea20000300a00 */
[----:B-1----:R-:W-:Y:S01]  /*717b0*/  ISETP.LT.AND P3, PT, R2, R16, !P0 ;  /* 0x000000100200720c */ /* 0x002fe20004761270 */
[----:B------:R-:W1:Y:S01]  /*717c0*/  LDC R4, c[0x0][0x22c] ;  /* 0x00008b00ff047b82 */ /* 0x000e620000000800 */
[----:B------:R-:W-:Y:S01]  /*717d0*/  ISETP.LT.AND P4, PT, R0, R9, !P0 ;  /* 0x000000090000720c */ /* 0x000fe20004781270 */
[----:B------:R-:W-:Y:S01]  /*717e0*/  VIADD R0, R3, 0xf5 ;  /* 0x000000f503007836 */ /* 0x000fe20000000000 */
[----:B------:R-:W-:Y:S01]  /*717f0*/  PRMT R48, R48, 0x7632, R48 ;  /* 0x0000763230307816 */ /* 0x000fe20000000030 */
[----:B------:R-:W3:Y:S01]  /*71800*/  LDL.LU.64 R22, [R1+0x758] ;  /* 0x0007580001167983 */ /* 0x000ee20000300a00 */
[----:B------:R-:W-:-:S03]  /*71810*/  PRMT R2, R49, 0x7632, R2 ;  /* 0x0000763231027816 */ /* 0x000fc60000000002 */
[----:B------:R0:W-:Y:S01]  /*71820*/  @P2 STG.E.U16 desc[UR4][R40.64], R48 ;  /* 0x0000003028002986 */ /* 0x0001e2000c101504 */
[----:B------:R-:W-:Y:S01]  /*71830*/  ISETP.LT.AND P2, PT, R0, R8, !P0 ;  /* 0x000000080000720c */ /* 0x000fe20004741270 */
[----:B------:R-:W1:Y:S02]  /*71840*/  LDC R9, c[0x0][0x22c] ;  /* 0x00008b00ff097b82 */ /* 0x000e640000000800 */
[----:B------:R0:W-:Y:S04]  /*71850*/  @P1 STG.E.U16 desc[UR4][R32.64], R49 ;  /* 0x0000003120001986 */ /* 0x0001e8000c101504 */
[----:B------:R-:W-:Y:S04]  /*71860*/  @P3 STG.E.U16 desc[UR4][R20.64], R2 ;  /* 0x0000000214003986 */ /* 0x000fe8000c101504 */
[----:B0-----:R-:W3:Y:S01]  /*71870*/  LDL.LU.64 R40, [R1+0x750] ;  /* 0x0007500001287983 */ /* 0x001ee20000300a00 */
[----:B------:R-:W0:Y:S03]  /*71880*/  LDC R8, c[0x0][0x22c] ;  /* 0x00008b00ff087b82 */ /* 0x000e260000000800 */
[----:B------:R-:W3:Y:S04]  /*71890*/  LDL.LU.64 R32, [R1+0x748] ;  /* 0x0007480001207983 */ /* 0x000ee80000300a00 */
[----:B----4-:R4:W-:Y:S02]  /*718a0*/  @P4 STG.E.U16 desc[UR4][R42.64], R50 ;  /* 0x000000322a004986 */ /* 0x0109e4000c101504 */
[----:B----4-:R-:W-:-:S05]  /*718b0*/  PRMT R50, R50, 0x7632, R50 ;  /* 0x0000763232327816 */ /* 0x010fca0000000032 */
[----:B------:R4:W-:Y:S04]  /*718c0*/  @P2 STG.E.U16 desc[UR4][R12.64], R50 ;  /* 0x000000320c002986 */ /* 0x0009e8000c101504 */
[----:B----4-:R-:W4:Y:S01]  /*718d0*/  LDL.LU.64 R12, [R1+0x2188] ;  /* 0x00218800010c7983 */ /* 0x010f220000300a00 */
[C---:B------:R-:W-:Y:S02]  /*718e0*/  VIADD R0, R3.reuse, 0xf6 ;  /* 0x000000f603007836 */ /* 0x040fe40000000000 */
[C---:B------:R-:W-:Y:S01]  /*718f0*/  VIADD R2, R3.reuse, 0xf8 ;  /* 0x000000f803027836 */ /* 0x040fe20000000000 */
[----:B------:R-:W4:Y:S02]  /*71900*/  LDL.LU.64 R42, [R1+0x738] ;  /* 0x00073800012a7983 */ /* 0x000f240000300a00 */
[----:B------:R-:W-:Y:S01]  /*71910*/  ISETP.LT.AND P1, PT, R0, R5, !P0 ;  /* 0x000000050000720c */ /* 0x000fe20004721270 */
[C---:B------:R-:W-:Y:S01]  /*71920*/  VIADD R0, R3.reuse, 0xf7 ;  /* 0x000000f703007836 */ /* 0x040fe20000000000 */
[----:B-1----:R-:W-:Y:S01]  /*71930*/  ISETP.LT.AND P3, PT, R2, R4, !P0 ;  /* 0x000000040200720c */ /* 0x002fe20004761270 */
[----:B------:R-:W1:Y:S03]  /*71940*/  LDC R5, c[0x0][0x22c] ;  /* 0x00008b00ff057b82 */ /* 0x000e660000000800 */
[----:B------:R-:W-:Y:S01]  /*71950*/  ISETP.LT.AND P2, PT, R0, R9, !P0 ;  /* 0x000000090000720c */ /* 0x000fe20004741270 */
[----:B------:R-:W-:Y:S01]  /*71960*/  VIADD R0, R3, 0xf9 ;  /* 0x000000f903007836 */ /* 0x000fe20000000000 */
[----:B------:R-:W-:-:S03]  /*71970*/  PRMT R2, R51, 0x7632, R2 ;  /* 0x0000763233027816 */ /* 0x000fc60000000002 */
[----:B------:R-:W1:Y:S01]  /*71980*/  LDC R4, c[0x0][0x22c] ;  /* 0x00008b00ff047b82 */ /* 0x000e620000000800 */
[----:B------:R-:W-:Y:S01]  /*71990*/  ISETP.LT.AND P4, PT, R0, R11, !P0 ;  /* 0x0000000b0000720c */ /* 0x000fe20004781270 */
[C---:B------:R-:W-:Y:S01]  /*719a0*/  VIADD R0, R3.reuse, 0xfa ;  /* 0x000000fa03007836 */ /* 0x040fe20000000000 */
[----:B--2---:R2:W-:Y:S04]  /*719b0*/  @P1 STG.E.U16 desc[UR4][R34.64], R51 ;  /* 0x0000003322001986 */ /* 0x0045e8000c101504 */
[----:B0-----:R-:W-:Y:S01]  /*719c0*/  ISETP.LT.AND P1, PT, R0, R8, !P0 ;  /* 0x000000080000720c */ /* 0x001fe20004721270 */
[----:B---3--:R0:W-:Y:S01]  /*719d0*/  @P2 STG.E.U16 desc[UR4][R22.64], R2 ;  /* 0x0000000216002986 */ /* 0x0081e2000c101504 */
[----:B------:R-:W3:Y:S03]  /*719e0*/  LDC R9, c[0x0][0x22c] ;  /* 0x00008b00ff097b82 */ /* 0x000ee60000000800 */
[----:B--2---:R-:W2:Y:S01]  /*719f0*/  LDL.LU.64 R34, [R1+0x730] ;  /* 0x0007300001227983 */ /* 0x004ea20000300a00 */
[----:B------:R-:W-:-:S04]  /*71a00*/  VIADD R0, R3, 0xfb ;  /* 0x000000fb03007836 */ /* 0x000fc80000000000 */
[----:B------:R-:W2:Y:S01]  /*71a10*/  LDC R8, c[0x0][0x22c] ;  /* 0x00008b00ff087b82 */ /* 0x000ea20000000800 */
[----:B0-----:R-:W2:Y:S07]  /*71a20*/  LDL.LU.64 R22, [R1+0x720] ;  /* 0x0007200001167983 */ /* 0x001eae0000300a00 */
[----:B------:R-:W0:Y:S01]  /*71a30*/  LDC R11, c[0x0][0x22c] ;  /* 0x00008b00ff0b7b82 */ /* 0x000e220000000800 */
[----:B----4-:R-:W-:Y:S01]  /*71a40*/  PRMT R2, R12, 0x7632, R2 ;  /* 0x000076320c027816 */ /* 0x010fe20000000002 */
[----:B------:R4:W-:Y:S04]  /*71a50*/  @P3 STG.E.U16 desc[UR4][R40.64], R12 ;  /* 0x0000000c28003986 */ /* 0x0009e8000c101504 */
[----:B------:R-:W-:Y:S04]  /*71a60*/  @P4 STG.E.U16 desc[UR4][R32.64], R2 ;  /* 0x0000000220004986 */ /* 0x000fe8000c101504 */
[----:B------:R1:W-:Y:S04]  /*71a70*/  @P1 STG.E.U16 desc[UR4][R14.64], R13 ;  /* 0x0000000d0e001986 */ /* 0x0003e8000c101504 */
[----:B----4-:R-:W4:Y:S04]  /*71a80*/  LDL.LU.64 R40, [R1+0x718] ;  /* 0x0007180001287983 */ /* 0x010f280000300a00 */
[----:B-1----:R-:W2:Y:S01]  /*71a90*/  LDL.LU.64 R14, [R1+0x2180] ;  /* 0x00218000010e7983 */ /* 0x002ea20000300a00 */
[----:B------:R-:W-:Y:S01]  /*71aa0*/  ISETP.LT.AND P2, PT, R0, R5, !P0 ;  /* 0x000000050000720c */ /* 0x000fe20004741270 */
[----:B------:R-:W-:Y:S01]  /*71ab0*/  VIADD R2, R3, 0xfc ;  /* 0x000000fc03027836 */ /* 0x000fe20000000000 */
[----:B------:R-:W-:Y:S01]  /*71ac0*/  PRMT R13, R13, 0x7632, R13 ;  /* 0x000076320d0d7816 */ /* 0x000fe2000000000d */
[----:B------:R-:W-:Y:S01]  /*71ad0*/  VIADD R0, R3, 0xfd ;  /* 0x000000fd03007836 */ /* 0x000fe20000000000 */
[----:B------:R-:W1:Y:S02]  /*71ae0*/  LDC R5, c[0x0][0x22c] ;  /* 0x00008b00ff057b82 */ /* 0x000e640000000800 */
[----:B------:R-:W-:-:S02]  /*71af0*/  ISETP.LT.AND P1, PT, R2, R10, !P0 ;  /* 0x0000000a0200720c */ /* 0x000fc40004721270 */
[----:B------:R-:W-:Y:S01]  /*71b00*/  ISETP.LT.AND P3, PT, R0, R4, !P0 ;  /* 0x000000040000720c */ /* 0x000fe20004761270 */
[----:B------:R-:W-:-:S04]  /*71b10*/  VIADD R2, R3, 0xfe ;  /* 0x000000fe03027836 */ /* 0x000fc80000000000 */
[----:B------:R0:W-:Y:S01]  /*71b20*/  @P2 STG.E.U16 desc[UR4][R42.64], R13 ;  /* 0x0000000d2a002986 */ /* 0x0001e2000c101504 */
[----:B---3--:R-:W-:Y:S01]  /*71b30*/  ISETP.LT.AND P2, PT, R2, R9, !P0 ;  /* 0x000000090200720c */ /* 0x008fe20004741270 */
[----:B------:R-:W-:Y:S01]  /*71b40*/  VIADD R0, R3, 0xff ;  /* 0x000000ff03007836 */ /* 0x000fe20000000000 */
[----:B------:R-:W3:Y:S08]  /*71b50*/  LDC R4, c[0x0][0x22c] ;  /* 0x00008b00ff047b82 */ /* 0x000ef00000000800 */
[----:B------:R-:W3:Y:S01]  /*71b60*/  LDC R10, c[0x0][0x22c] ;  /* 0x00008b00ff0a7b82 */ /* 0x000ee20000000800 */
[----:B0-----:R-:W3:Y:S04]  /*71b70*/  LDL.LU.64 R42, [R1+0x708] ;  /* 0x00070800012a7983 */ /* 0x001ee80000300a00 */
[----:B------:R-:W3:Y:S01]  /*71b80*/  LDL.LU.64 R32, [R1+0x700] ;  /* 0x0007000001207983 */ /* 0x000ee20000300a00 */
[----:B--2---:R-:W-:-:S03]  /*71b90*/  PRMT R2, R14, 0x7632, R2 ;  /* 0x000076320e027816 */ /* 0x004fc60000000002 */
[----:B------:R-:W-:Y:S01]  /*71ba0*/  @P1 STG.E.U16 desc[UR4][R34.64], R14 ;  /* 0x0000000e22001986 */ /* 0x000fe2000c101504 */
[----:B------:R-:W0:Y:S03]  /*71bb0*/  LDC R9, c[0x0][0x22c] ;  /* 0x00008b00ff097b82 */ /* 0x000e260000000800 */
[----:B------:R2:W-:Y:S04]  /*71bc0*/  @P3 STG.E.U16 desc[UR4][R24.64], R2 ;  /* 0x0000000218003986 */ /* 0x0005e8000c101504 */
[----:B--2---:R-:W2:Y:S01]  /*71bd0*/  LDL.LU.64 R24, [R1+0x2178] ;  /* 0x0021780001187983 */ /* 0x004ea20000300a00 */
[----:B------:R-:W-:Y:S01]  /*71be0*/  ISETP.LT.AND P4, PT, R0, R8, !P0 ;  /* 0x000000080000720c */ /* 0x000fe20004781270 */
[----:B------:R-:W-:Y:S01]  /*71bf0*/  VIADD R0, R3, 0x100 ;  /* 0x0000010003007836 */ /* 0x000fe20000000000 */
[----:B------:R-:W-:Y:S01]  /*71c00*/  PRMT R2, R15, 0x7632, R2 ;  /* 0x000076320f027816 */ /* 0x000fe20000000002 */
[----:B------:R-:W-:Y:S01]  /*71c10*/  @P2 STG.E.U16 desc[UR4][R22.64], R15 ;  /* 0x0000000f16002986 */ /* 0x000fe2000c101504 */
[----:B------:R-:W0:Y:S02]  /*71c20*/  LDC R8, c[0x0][0x22c] ;  /* 0x00008b00ff087b82 */ /* 0x000e240000000800 */
[----:B-1----:R-:W-:Y:S01]  /*71c30*/  ISETP.LT.AND P1, PT, R0, R5, !P0 ;  /* 0x000000050000720c */ /* 0x002fe20004721270 */
[----:B------:R-:W3:Y:S04]  /*71c40*/  LDL.LU.64 R20, [R1+0x6f8] ;  /* 0x0006f80001147983 */ /* 0x000ee80000300a00 */
[----:B------:R-:W3:Y:S04]  /*71c50*/  LDL.LU.64 R34, [R1+0x6f0] ;  /* 0x0006f00001227983 */ /* 0x000ee80000300a00 */
[----:B----4-:R-:W-:Y:S01]  /*71c60*/  @P4 STG.E.U16 desc[UR4][R40.64], R2 ;  /* 0x0000000228004986 */ /* 0x010fe2000c101504 */
[C---:B------:R-:W-:Y:S01]  /*71c70*/  VIADD R0, R3.reuse, 0x101 ;  /* 0x0000010103007836 */ /* 0x040fe20000000000 */
[----:B------:R-:W1:Y:S02]  /*71c80*/  LDC R5, c[0x0][0x22c] ;  /* 0x00008b00ff057b82 */ /* 0x000e640000000800 */
[----:B--2---:R2:W-:Y:S04]  /*71c90*/  @P1 STG.E.U16 desc[UR4][R26.64], R24 ;  /* 0x000000181a001986 */ /* 0x0045e8000c101504 */
[----:B--2---:R-:W2:Y:S01]  /*71ca0*/  LDL.LU.64 R26, [R1+0x2170] ;  /* 0x00217000011a7983 */ /* 0x004ea20000300a00 */
[----:B---3--:R-:W-:Y:S01]  /*71cb0*/  ISETP.LT.AND P2, PT, R0, R4, !P0 ;  /* 0x000000040000720c */ /* 0x008fe20004741270 */
[----:B------:R-:W-:-:S02]  /*71cc0*/  VIADD R4, R3, 0x102 ;  /* 0x0000010203047836 */ /* 0x000fc40000000000 */
[C---:B------:R-:W-:Y:S01]  /*71cd0*/  VIADD R2, R3.reuse, 0x103 ;  /* 0x0000010303027836 */ /* 0x040fe20000000000 */
[----:B------:R-:W-:Y:S01]  /*71ce0*/  PRMT R24, R24, 0x7632, R24 ;  /* 0x0000763218187816 */ /* 0x000fe20000000018 */
[C---:B------:R-:W-:Y:S01]  /*71cf0*/  VIADD R0, R3.reuse, 0x104 ;  /* 0x0000010403007836 */ /* 0x040fe20000000000 */
[----:B------:R-:W-:Y:S01]  /*71d00*/  ISETP.LT.AND P1, PT, R4, R11, !P0 ;  /* 0x0000000b0400720c */ /* 0x000fe20004721270 */
[----:B------:R-:W3:Y:S01]  /*71d10*/  LDL.LU.64 R40, [R1+0x6e0] ;  /* 0x0006e00001287983 */ /* 0x000ee20000300a00 */
[----:B------:R-:W-:Y:S01]  /*71d20*/  ISETP.LT.AND P3, PT, R2, R10, !P0 ;  /* 0x0000000a0200720c */ /* 0x000fe20004761270 */
[----:B------:R-:W4:Y:S01]  /*71d30*/  LDC R11, c[0x0][0x22c] ;  /* 0x00008b00ff0b7b82 */ /* 0x000f220000000800 */
[----:B0-----:R-:W-:Y:S01]  /*71d40*/  ISETP.LT.AND P4, PT, R0, R9, !P0 ;  /* 0x000000090000720c */ /* 0x001fe20004781270 */
[----:B------:R-:W-:Y:S02]  /*71d50*/  VIADD R0, R3, 0x105 ;  /* 0x0000010503007836 */ /* 0x000fe40000000000 */
[----:B------:R0:W-:Y:S01]  /*71d60*/  @P2 STG.E.U16 desc[UR4][R42.64], R24 ;  /* 0x000000182a002986 */ /* 0x0001e2000c101504 */
[----:B------:R-:W-:-:S02]  /*71d70*/  PRMT R2, R25, 0x7632, R2 ;  /* 0x0000763219027816 */ /* 0x000fc40000000002 */
[----:B------:R-:W-:Y:S01]  /*71d80*/  ISETP.LT.AND P2, PT, R0, R8, !P0 ;  /* 0x000000080000720c */ /* 0x000fe20004741270 */
[----:B------:R-:W3:Y:S01]  /*71d90*/  LDL.LU.64 R22, [R1+0x6d8] ;  /* 0x0006d80001167983 */ /* 0x000ee20000300a00 */
[----:B------:R-:W4:Y:S03]  /*71da0*/  LDC R9, c[0x0][0x22c] ;  /* 0x00008b00ff097b82 */ /* 0x000f260000000800 */
[----:B------:R1:W-:Y:S04]  /*71db0*/  @P1 STG.E.U16 desc[UR4][R32.64], R25 ;  /* 0x0000001920001986 */ /* 0x0003e8000c101504 */
[----:B------:R-:W-:Y:S01]  /*71dc0*/  @P3 STG.E.U16 desc[UR4][R20.64], R2 ;  /* 0x0000000214003986 */ /* 0x000fe2000c101504 */
[----:B------:R-:W4:Y:S03]  /*71dd0*/  LDC R4, c[0x0][0x22c] ;  /* 0x00008b00ff047b82 */ /* 0x000f260000000800 */
[----:B0-----:R-:W3:Y:S04]  /*71de0*/  LDL.LU.64 R42, [R1+0x6d0] ;  /* 0x0006d000012a7983 */ /* 0x001ee80000300a00 */
[----:B-1----:R-:W3:Y:S01]  /*71df0*/  LDL.LU.64 R32, [R1+0x6c8] ;  /* 0x0006c80001207983 */ /* 0x002ee20000300a00 */
[----:B------:R-:W0:Y:S08]  /*71e00*/  LDC R8, c[0x0][0x22c] ;  /* 0x00008b00ff087b82 */ /* 0x000e300000000800 */
[----:B------:R-:W1:Y:S01]  /*71e10*/  LDC R10, c[0x0][0x22c] ;  /* 0x00008b00ff0a7b82 */ /* 0x000e620000000800 */
[----:B--2---:R2:W-:Y:S02]  /*71e20*/  @P4 STG.E.U16 desc[UR4][R34.64], R26 ;  /* 0x0000001a22004986 */ /* 0x0045e4000c101504 */
[----:B--2---:R-:W-:-:S05]  /*71e30*/  PRMT R26, R26, 0x7632, R26 ;  /* 0x000076321a1a7816 */ /* 0x004fca000000001a */
[----:B------:R2:W-:Y:S04]  /*71e40*/  @P2 STG.E.U16 desc[UR4][R28.64], R26 ;  /* 0x0000001a1c002986 */ /* 0x0005e8000c101504 */
[----:B--2---:R-:W2:Y:S01]  /*71e50*/  LDL.LU.64 R28, [R1+0x2168] ;  /* 0x00216800011c7983 */ /* 0x004ea20000300a00 */
[C---:B------:R-:W-:Y:S02]  /*71e60*/  VIADD R0, R3.reuse, 0x106 ;  /* 0x0000010603007836 */ /* 0x040fe40000000000 */
[C---:B------:R-:W-:Y:S01]  /*71e70*/  VIADD R2, R3.reuse, 0x108 ;  /* 0x0000010803027836 */ /* 0x040fe20000000000 */
[----:B------:R-:W2:Y:S02]  /*71e80*/  LDL.LU.64 R34, [R1+0x6b8] ;  /* 0x0006b80001227983 */ /* 0x000ea40000300a00 */
[----:B------:R-:W-:Y:S01]  /*71e90*/  ISETP.LT.AND P1, PT, R0, R5, !P0 ;  /* 0x000000050000720c */ /* 0x000fe20004721270 */
[C---:B------:R-:W-:Y:S01]  /*71ea0*/  VIADD R0, R3.reuse, 0x107 ;  /* 0x0000010703007836 */ /* 0x040fe20000000000 */
[----:B----4-:R-:W-:Y:S01]  /*71eb0*/  ISETP.LT.AND P3, PT, R2, R4, !P0 ;  /* 0x000000040200720c */ /* 0x010fe20004761270 */
[----:B------:R-:W4:Y:S03]  /*71ec0*/  LDC R5, c[0x0][0x22c] ;  /* 0x00008b00ff057b82 */ /* 0x000f260000000800 */
[----:B------:R-:W-:Y:S01]  /*71ed0*/  ISETP.LT.AND P2, PT, R0, R9, !P0 ;  /* 0x000000090000720c */ /* 0x000fe20004741270 */
[----:B------:R-:W-:Y:S01]  /*71ee0*/  VIADD R0, R3, 0x109 ;  /* 0x0000010903007836 */ /* 0x000fe20000000000 */
[----:B------:R-:W-:-:S03]  /*71ef0*/  PRMT R2, R27, 0x7632, R2 ;  /* 0x000076321b027816 */ /* 0x000fc60000000002 */
[----:B------:R-:W1:Y:S01]  /*71f00*/  LDC R4, c[0x0][0x22c] ;  /* 0x00008b00ff047b82 */ /* 0x000e620000000800 */
[----:B------:R-:W-:Y:S01]  /*71f10*/  ISETP.LT.AND P4, PT, R0, R11, !P0 ;  /* 0x0000000b0000720c */ /* 0x000fe20004781270 */
[C---:B------:R-:W-:Y:S01]  /*71f20*/  VIADD R0, R3.reuse, 0x10a ;  /* 0x0000010a03007836 */ /* 0x040fe20000000000 */
[----:B---3--:R3:W-:Y:S04]  /*71f30*/  @P1 STG.E.U16 desc[UR4][R40.64], R27 ;  /* 0x0000001b28001986 */ /* 0x0087e8000c101504 */
[----:B0-----:R-:W-:Y:S01]  /*71f40*/  ISETP.LT.AND P1, PT, R0, R8, !P0 ;  /* 0x000000080000720c */ /* 0x001fe20004721270 */
[----:B------:R0:W-:Y:S01]  /*71f50*/  @P2 STG.E.U16 desc[UR4][R22.64], R2 ;  /* 0x0000000216002986 */ /* 0x0001e2000c101504 */
[----:B------:R-:W1:Y:S03]  /*71f60*/  LDC R9, c[0x0][0x22c] ;  /* 0x00008b00ff097b82 */ /* 0x000e660000000800 */
[----:B---3--:R-:W3:Y:S01]  /*71f70*/  LDL.LU.64 R40, [R1+0x6b0] ;  /* 0x0006b00001287983 */ /* 0x008ee20000300a00 */
[----:B------:R-:W-:-:S04]  /*71f80*/  VIADD R0, R3, 0x10b ;  /* 0x0000010b03007836 */ /* 0x000fc80000000000 */
[----:B------:R-:W3:Y:S01]  /*71f90*/  LDC R8, c[0x0][0x22c] ;  /* 0x00008b00ff087b82 */ /* 0x000ee20000000800 */
[----:B0-----:R-:W3:Y:S07]  /*71fa0*/  LDL.LU.64 R22, [R1+0x6a0] ;  /* 0x0006a00001167983 */ /* 0x001eee0000300a00 */
[----:B------:R-:W0:Y:S01]  /*71fb0*/  LDC R11, c[0x0][0x22c] ;  /* 0x00008b00ff0b7b82 */ /* 0x000e220000000800 */
[----:B--2---:R-:W-:Y:S01]  /*71fc0*/  PRMT R2, R28, 0x7632, R2 ;  /* 0x000076321c027816 */ /* 0x004fe20000000002 */
[----:B------:R2:W-:Y:S04]  /*71fd0*/  @P3 STG.E.U16 desc[UR4][R42.64], R28 ;  /* 0x0000001c2a003986 */ /* 0x0005e8000c101504 */
[----:B------:R-:W-:Y:S04]  /*71fe0*/  @P4 STG.E.U16 desc[UR4][R32.64], R2 ;  /* 0x0000000220004986 */ /* 0x000fe8000c101504 */
[----:B------:R4:W-:Y:S04]  /*71ff0*/  @P1 STG.E.U16 desc[UR4][R30.64], R29 ;  /* 0x0000001d1e001986 */ /* 0x0009e8000c101504 */
[----:B--2---:R-:W2:Y:S04]  /*72000*/  LDL.LU.64 R42, [R1+0x698] ;  /* 0x00069800012a7983 */ /* 0x004ea80000300a00 */
[----:B----4-:R-:W4:Y:S01]  /*72010*/  LDL.LU.64 R30, [R1+0x2160] ;  /* 0x00216000011e7983 */ /* 0x010f220000300a00 */
[----:B------:R-:W-:Y:S01]  /*72020*/  ISETP.LT.AND P2, PT, R0, R5, !P0 ;  /* 0x000000050000720c */ /* 0x000fe20004741270 */
[----:B------:R-:W-:Y:S01]  /*72030*/  VIADD R2, R3, 0x10c ;  /* 0x0000010c03027836 */ /* 0x000fe20000000000 */
[----:B------:R-:W-:Y:S01]  /*72040*/  PRMT R29, R29, 0x7632, R29 ;  /* 0x000076321d1d7816 */ /* 0x000fe2000000001d */
[----:B------:R-:W-:Y:S01]  /*72050*/  VIADD R0, R3, 0x10d ;  /* 0x0000010d03007836 */ /* 0x000fe20000000000 */
[----:B------:R-:W0:Y:S02]  /*72060*/  LDC R5, c[0x0][0x22c] ;  /* 0x00008b00ff057b82 */ /* 0x000e240000000800 */
[----:B-1----:R-:W-:-:S02]  /*72070*/  ISETP.LT.AND P1, PT, R2, R10, !P0 ;  /* 0x0000000a0200720c */ /* 0x002fc40004721270 */
[----:B------:R-:W-:Y:S01]  /*72080*/  ISETP.LT.AND P3, PT, R0, R4, !P0 ;  /* 0x000000040000720c */ /* 0x000fe20004761270 */
[----:B------:R-:W-:-:S04]  /*72090*/  VIADD R2, R3, 0x10e ;  /* 0x0000010e03027836 */ /* 0x000fc80000000000 */
[----:B------:R1:W-:Y:S01]  /*720a0*/  @P2 STG.E.U16 desc[UR4][R34.64], R29 ;  /* 0x0000001d22002986 */ /* 0x0003e2000c101504 */
[----:B------:R-:W-:Y:S01]  /*720b0*/  ISETP.LT.AND P2, PT, R2, R9, !P0 ;  /* 0x000000090200720c */ /* 0x000fe20004741270 */
[----:B------:R-:W-:Y:S01]  /*720c0*/  VIADD R0, R3, 0x10f ;  /* 0x0000010f03007836 */ /* 0x000fe20000000000 */
[----:B------:R-:W2:Y:S08]  /*720d0*/  LDC R4, c[0x0][0x22c] ;  /* 0x00008b00ff047b82 */ /* 0x000eb00000000800 */
[----:B------:R-:W2:Y:S01]  /*720e0*/  LDC R10, c[0x0][0x22c] ;  /* 0x00008b00ff0a7b82 */ /* 0x000ea20000000800 */
[----:B-1----:R-:W2:Y:S04]  /*720f0*/  LDL.LU.64 R34, [R1+0x688] ;  /* 0x0006880001227983 */ /* 0x002ea80000300a00 */
[----:B------:R-:W2:Y:S01]  /*72100*/  LDL.LU.64 R32, [R1+0x680] ;  /* 0x0006800001207983 */ /* 0x000ea20000300a00 */
[----:B----4-:R-:W-:-:S03]  /*72110*/  PRMT R2, R30, 0x7632, R2 ;  /* 0x000076321e027816 */ /* 0x010fc60000000002 */
[----:B---3--:R-:W-:Y:S01]  /*72120*/  @P1 STG.E.U16 desc[UR4][R40.64], R30 ;  /* 0x0000001e28001986 */ /* 0x008fe2000c101504 */
[----:B------:R-:W1:Y:S03]  /*72130*/  LDC R9, c[0x0][0x22c] ;  /* 0x00008b00ff097b82 */ /* 0x000e660000000800 */
[----:B------:R3:W-:Y:S04]  /*72140*/  @P3 STG.E.U16 desc[UR4][R36.64], R2 ;  /* 0x0000000224003986 */ /* 0x0007e8000c101504 */
[----:B---3--:R-:W3:Y:S01]  /*72150*/  LDL.LU.64 R36, [R1+0x2158] ;  /* 0x0021580001247983 */ /* 0x008ee20000300a00 */
[----:B------:R-:W-:Y:S01]  /*72160*/  ISETP.LT.AND P4, PT, R0, R8, !P0 ;  /* 0x000000080000720c */ /* 0x000fe20004781270 */
[----:B------:R-:W-:Y:S01]  /*72170*/  VIADD R0, R3, 0x110 ;  /* 0x0000011003007836 */ /* 0x000fe20000000000 */
[----:B------:R-:W-:Y:S01]  /*72180*/  PRMT R2, R31, 0x7632, R2 ;  /* 0x000076321f027816 */ /* 0x000fe20000000002 */
[----:B------:R-:W-:Y:S01]  /*72190*/  @P2 STG.E.U16 desc[UR4][R22.64], R31 ;  /* 0x0000001f16002986 */ /* 0x000fe2000c101504 */
[----:B------:R-:W4:Y:S02]  /*721a0*/  LDC R8, c[0x0][0x22c] ;  /* 0x00008b00ff087b82 */ /* 0x000f240000000800 */
[----:B0-----:R-:W-:Y:S01]  /*721b0*/  ISETP.LT.AND P1, PT, R0, R5, !P0 ;  /* 0x000000050000720c */ /* 0x001fe20004721270 */
[----:B------:R-:W4:Y:S04]  /*721c0*/  LDL.LU.64 R20, [R1+0x678] ;  /* 0x0006780001147983 */ /* 0x000f280000300a00 */
[----:B------:R-:W4:Y:S04]  /*721d0*/  LDL.LU.64 R40, [R1+0x670] ;  /* 0x0006700001287983 */ /* 0x000f280000300a00 */
[----:B--2---:R-:W-:Y:S01]  /*721e0*/  @P4 STG.E.U16 desc[UR4][R42.64], R2 ;  /* 0x000000022a004986 */ /* 0x004fe2000c101504 */
[C---:B------:R-:W-:Y:S01]  /*721f0*/  VIADD R0, R3.reuse, 0x111 ;  /* 0x0000011103007836 */ /* 0x040fe20000000000 */
[----:B------:R-:W0:Y:S02]  /*72200*/  LDC R5, c[0x0][0x22c] ;  /* 0x00008b00ff057b82 */ /* 0x000e240000000800 */
[----:B---3--:R2:W-:Y:S04]  /*72210*/  @P1 STG.E.U16 desc[UR4][R38.64], R36 ;  /* 0x0000002426001986 */ /* 0x0085e8000c101504 */
[----:B--2---:R-:W2:Y:S01]  /*72220*/  LDL.LU.64 R38, [R1+0x2150] ;  /* 0x0021500001267983 */ /* 0x004ea20000300a00 */
[----:B------:R-:W-:Y:S01]  /*72230*/  ISETP.LT.AND P2, PT, R0, R4, !P0 ;  /* 0x000000040000720c */ /* 0x000fe20004741270 */
[----:B------:R-:W-:-:S02]  /*72240*/  VIADD R4, R3, 0x112 ;  /* 0x0000011203047836 */ /* 0x000fc40000000000 */
[C---:B------:R-:W-:Y:S01]  /*72250*/  VIADD R2, R3.reuse, 0x113 ;  /* 0x0000011303027836 */ /* 0x040fe20000000000 */
[----:B------:R-:W-:Y:S01]  /*72260*/  PRMT R36, R36, 0x7632, R36 ;  /* 0x0000763224247816 */ /* 0x000fe20000000024 */
[C---:B------:R-:W-:Y:S01]  /*72270*/  VIADD R0, R3.reuse, 0x114 ;  /* 0x0000011403007836 */ /* 0x040fe20000000000 */
[----:B------:R-:W-:Y:S01]  /*72280*/  ISETP.LT.AND P1, PT, R4, R11, !P0 ;  /* 0x0000000b0400720c */ /* 0x000fe20004721270 */
[----:B------:R-:W3:Y:S01]  /*72290*/  LDL.LU.64 R42, [R1+0x660] ;  /* 0x00066000012a7983 */ /* 0x000ee20000300a00 */
[----:B------:R-:W-:Y:S01]  /*722a0*/  ISETP.LT.AND P3, PT, R2, R10, !P0 ;  /* 0x0000000a0200720c */ /* 0x000fe20004761270 */
[----:B------:R-:W0:Y:S01]  /*722b0*/  LDC R11, c[0x0][0x22c] ;  /* 0x00008b00ff0b7b82 */ /* 0x000e220000000800 */
[----:B-1----:R-:W-:Y:S01]  /*722c0*/  ISETP.LT.AND P4, PT, R0, R9, !P0 ;  /* 0x000000090000720c */ /* 0x002fe20004781270 */
[----:B------:R-:W-:Y:S02]  /*722d0*/  VIADD R0, R3, 0x115 ;  /* 0x0000011503007836 */ /* 0x000fe40000000000 */
[----:B------:R1:W-:Y:S01]  /*722e0*/  @P2 STG.E.U16 desc[UR4][R34.64], R36 ;  /* 0x0000002422002986 */ /* 0x0003e2000c101504 */
[----:B------:R-:W-:-:S02]  /*722f0*/  PRMT R2, R37, 0x7632, R2 ;  /* 0x0000763225027816 */ /* 0x000fc40000000002 */
[----:B----4-:R-:W-:Y:S01]  /*72300*/  ISETP.LT.AND P2, PT, R0, R8, !P0 ;  /* 0x000000080000720c */ /* 0x010fe20004741270 */
[----:B------:R-:W4:Y:S01]  /*72310*/  LDL.LU.64 R22, [R1+0x658] ;  /* 0x0006580001167983 */ /* 0x000f220000300a00 */
[----:B------:R-:W0:Y:S03]  /*72320*/  LDC R9, c[0x0][0x22c] ;  /* 0x00008b00ff097b82 */ /* 0x000e260000000800 */
[----:B------:R1:W-:Y:S04]  /*72330*/  @P1 STG.E.U16 desc[UR4][R32.64], R37 ;  /* 0x0000002520001986 */ /* 0x0003e8000c101504 */
[----:B------:R-:W-:Y:S01]  /*72340*/  @P3 STG.E.U16 desc[UR4][R20.64], R2 ;  /* 0x0000000214003986 */ /* 0x000fe2000c101504 */
[----:B------:R-:W0:Y:S03]  /*72350*/  LDC R4, c[0x0][0x22c] ;  /* 0x00008b00ff047b82 */ /* 0x000e260000000800 */
[----:B-1----:R-:W4:Y:S04]  /*72360*/  LDL.LU.64 R34, [R1+0x650] ;  /* 0x0006500001227983 */ /* 0x002f280000300a00 */
[----:B------:R-:W4:Y:S01]  /*72370*/  LDL.LU.64 R32, [R1+0x648] ;  /* 0x0006480001207983 */ /* 0x000f220000300a00 */
[----:B------:R-:W1:Y:S08]  /*72380*/  LDC R8, c[0x0][0x22c] ;  /* 0x00008b00ff087b82 */ /* 0x000e700000000800 */
[----:B------:R-:W4:Y:S01]  /*72390*/  LDC R10, c[0x0][0x22c] ;  /* 0x00008b00ff0a7b82 */ /* 0x000f220000000800 */
[----:B--2---:R2:W-:Y:S02]  /*723a0*/  @P4 STG.E.U16 desc[UR4][R40.64], R38 ;  /* 0x0000002628004986 */ /* 0x0045e4000c101504 */
[----:B--2---:R-:W-:-:S05]  /*723b0*/  PRMT R38, R38, 0x7632, R38 ;  /* 0x0000763226267816 */ /* 0x004fca0000000026 */
[----:B------:R2:W-:Y:S04]  /*723c0*/  @P2 STG.E.U16 desc[UR4][R44.64], R38 ;  /* 0x000000262c002986 */ /* 0x0005e8000c101504 */
[----:B--2---:R-:W2:Y:S01]  /*723d0*/  LDL.LU.64 R44, [R1+0x2148] ;  /* 0x00214800012c7983 */ /* 0x004ea20000300a00 */
[C---:B------:R-:W-:Y:S02]  /*723e0*/  VIADD R0, R3.reuse, 0x116 ;  /* 0x0000011603007836 */ /* 0x040fe40000000000 */
[C---:B------:R-:W-:Y:S01]  /*723f0*/  VIADD R2, R3.reuse, 0x118 ;  /* 0x0000011803027836 */ /* 0x040fe20000000000 */
[----:B------:R-:W2:Y:S02]  /*72400*/  LDL.LU.64 R40, [R1+0x638] ;  /* 0x0006380001287983 */ /* 0x000ea40000300a00 */
[----:B0-----:R-:W-:Y:S01]  /*72410*/  ISETP.LT.AND P1, PT, R0, R5, !P0 ;  /* 0x000000050000720c */ /* 0x001fe20004721270 */
[C---:B------:R-:W-:Y:S01]  /*72420*/  VIADD R0, R3.reuse, 0x117 ;  /* 0x0000011703007836 */ /* 0x040fe20000000000 */
[----:B------:R-:W-:Y:S01]  /*72430*/  ISETP.LT.AND P3, PT, R2, R4, !P0 ;  /* 0x000000040200720c */ /* 0x000fe20004761270 */
[----:B------:R-:W0:Y:S03]  /*72440*/  LDC R5, c[0x0][0x22c] ;  /* 0x00008b00ff057b82 */ /* 0x000e260000000800 */
[----:B------:R-:W-:Y:S01]  /*72450*/  ISETP.LT.AND P2, PT, R0, R9, !P0 ;  /* 0x000000090000720c */ /* 0x000fe20004741270 */
[----:B------:R-:W-:Y:S01]  /*72460*/  VIADD R0, R3, 0x119 ;  /* 0x0000011903007836 */ /* 0x000fe20000000000 */
[----:B------:R-:W-:-:S03]  /*72470*/  PRMT R2, R39, 0x7632, R2 ;  /* 0x0000763227027816 */ /* 0x000fc60000000002 */
[----:B------:R-:W0:Y:S01]  /*72480*/  LDC R4, c[0x0][0x22c] ;  /* 0x00008b00ff047b82 */ /* 0x000e220000000800 */
[----:B------:R-:W-:Y:S01]  /*72490*/  ISETP.LT.AND P4, PT, R0, R11, !P0 ;  /* 0x0000000b0000720c */ /* 0x000fe20004781270 */
[C---:B------:R-:W-:Y:S01]  /*724a0*/  VIADD R0, R3.reuse, 0x11a ;  /* 0x0000011a03007836 */ /* 0x040fe20000000000 */
[----:B---3--:R3:W-:Y:S04]  /*724b0*/  @P1 STG.E.U16 desc[UR4][R42.64], R39 ;  /* 0x000000272a001986 */ /* 0x0087e8000c101504 */
[----:B-1----:R-:W-:Y:S01]  /*724c0*/  ISETP.LT.AND P1, PT, R0, R8, !P0 ;  /* 0x000000080000720c */ /* 0x002fe20004721270 */
[----:B----4-:R1:W-:Y:S01]  /*724d0*/  @P2 STG.E.U16 desc[UR4][R22.64], R2 ;  /* 0x0000000216002986 */ /* 0x0103e2000c101504 */
[----:B------:R-:W4:Y:S03]  /*724e0*/  LDC R9, c[0x0][0x22c] ;  /* 0x00008b00ff097b82 */ /* 0x000f260000000800 */
[----:B---3--:R-:W3:Y:S01]  /*724f0*/  LDL.LU.64 R42, [R1+0x630] ;  /* 0x00063000012a7983 */ /* 0x008ee20000300a00 */
[----:B------:R-:W-:-:S04]  /*72500*/  VIADD R0, R3, 0x11b ;  /* 0x0000011b03007836 */ /* 0x000fc80000000000 */
[----:B------:R-:W3:Y:S01]  /*72510*/  LDC R8, c[0x0][0x22c] ;  /* 0x00008b00ff087b82 */ /* 0x000ee20000000800 */
[----:B-1----:R-:W3:Y:S07]  /*72520*/  LDL.LU.64 R22, [R1+0x620] ;  /* 0x0006200001167983 */ /* 0x002eee0000300a00 */
[----:B------:R-:W1:Y:S01]  /*72530*/  LDC R11, c[0x0][0x22c] ;  /* 0x00008b00ff0b7b82 */ /* 0x000e620000000800 */
[----:B--2---:R-:W-:Y:S01]  /*72540*/  PRMT R2, R44, 0x7632, R2 ;  /* 0x000076322c027816 */ /* 0x004fe20000000002 */
[----:B------:R2:W-:Y:S04]  /*72550*/  @P3 STG.E.U16 desc[UR4][R34.64], R44 ;  /* 0x0000002c22003986 */ /* 0x0005e8000c101504 */
[----:B------:R-:W-:Y:S04]  /*72560*/  @P4 STG.E.U16 desc[UR4][R32.64], R2 ;  /* 0x0000000220004986 */ /* 0x000fe8000c101504 */
[----:B------:R0:W-:Y:S04]  /*72570*/  @P1 STG.E.U16 desc[UR4][R46.64], R45 ;  /* 0x0000002d2e001986 */ /* 0x0001e8000c101504 */
[----:B--2---:R-:W2:Y:S04]  /*72580*/  LDL.LU.64 R34, [R1+0x618] ;  /* 0x0006180001227983 */ /* 0x004ea80000300a00 */
[----:B0-----:R-:W3:Y:S01]  /*72590*/  LDL.LU.64 R46, [R1+0x2140] ;  /* 0x00214000012e7983 */ /* 0x001ee20000300a00 */
[----:B------:R-:W-:Y:S01]  /*725a0*/  ISETP.LT.AND P2, PT, R0, R5, !P0 ;  /* 0x000000050000720c */ /* 0x000fe20004741270 */
[----:B------:R-:W-:Y:S01]  /*725b0*/  VIADD R2, R3, 0x11c ;  /* 0x0000011c03027836 */ /* 0x000fe20000000000 */
[----:B------:R-:W-:Y:S01]  /*725c0*/  PRMT R45, R45, 0x7632, R45 ;  /* 0x000076322d2d7816 */ /* 0x000fe2000000002d */
[----:B------:R-:W-:Y:S01]  /*725d0*/  VIADD R0, R3, 0x11d ;  /* 0x0000011d03007836 */ /* 0x000fe20000000000 */
[----:B------:R-:W0:Y:S02]  /*725e0*/  LDC R5, c[0x0][0x22c] ;  /* 0x00008b00ff057b82 */ /* 0x000e240000000800 */
[----:B------:R-:W-:-:S02]  /*725f0*/  ISETP.LT.AND P1, PT, R2, R10, !P0 ;  /* 0x0000000a0200720c */ /* 0x000fc40004721270 */
[----:B------:R-:W-:Y:S01]  /*72600*/  ISETP.LT.AND P3, PT, R0, R4, !P0 ;  /* 0x000000040000720c */ /* 0x000fe20004761270 */
[----:B------:R-:W-:-:S04]  /*72610*/  VIADD R2, R3, 0x11e ;  /* 0x0000011e03027836 */ /* 0x000fc80000000000 */
[----:B------:R1:W-:Y:S01]  /*72620*/  @P2 STG.E.U16 desc[UR4][R40.64], R45 ;  /* 0x0000002d28002986 */ /* 0x0003e2000c101504 */
[----:B----4-:R-:W-:Y:S01]  /*72630*/  ISETP.LT.AND P2, PT, R2, R9, !P0 ;  /* 0x000000090200720c */ /* 0x010fe20004741270 */
[----:B------:R-:W-:Y:S01]  /*72640*/  VIADD R0, R3, 0x11f ;  /* 0x0000011f03007836 */ /* 0x000fe20000000000 */
[----:B------:R-:W4:Y:S08]  /*72650*/  LDC R4, c[0x0][0x22c] ;  /* 0x00008b00ff047b82 */ /* 0x000f300000000800 */
[----:B------:R-:W4:Y:S01]  /*72660*/  LDC R10, c[0x0][0x22c] ;  /* 0x00008b00ff0a7b82 */ /* 0x000f220000000800 */
[----:B-1----:R-:W4:Y:S04]  /*72670*/  LDL.LU.64 R40, [R1+0x608] ;  /* 0x0006080001287983 */ /* 0x002f280000300a00 */
[----:B------:R-:W4:Y:S01]  /*72680*/  LDL.LU.64 R32, [R1+0x600] ;  /* 0x0006000001207983 */ /* 0x000f220000300a00 */
[----:B---3--:R-:W-:-:S03]  /*72690*/  PRMT R2, R46, 0x7632, R2 ;  /* 0x000076322e027816 */ /* 0x008fc60000000002 */
[----:B------:R-:W-:Y:S01]  /*726a0*/  @P1 STG.E.U16 desc[UR4][R42.64], R46 ;  /* 0x0000002e2a001986 */ /* 0x000fe2000c101504 */
[----:B------:R-:W1:Y:S03]  /*726b0*/  LDC R9, c[0x0][0x22c] ;  /* 0x00008b00ff097b82 */ /* 0x000e660000000800 */
[----:B------:R3:W-:Y:S04]  /*726c0*/  @P3 STG.E.U16 desc[UR4][R52.64], R2 ;  /* 0x0000000234003986 */ /* 0x0007e8000c101504 */
[----:B---3--:R-:W3:Y:S01]  /*726d0*/  LDL.LU.64 R52, [R1+0x2138] ;  /* 0x0021380001347983 */ /* 0x008ee20000300a00 */
[----:B------:R-:W-:Y:S01]  /*726e0*/  ISETP.LT.AND P4, PT, R0, R8, !P0 ;  /* 0x000000080000720c */ /* 0x000fe20004781270 */
[----:B------:R-:W-:Y:S01]  /*726f0*/  VIADD R0, R3, 0x120 ;  /* 0x0000012003007836 */ /* 0x000fe20000000000 */
[----:B------:R-:W-:Y:S01]  /*72700*/  PRMT R2, R47, 0x7632, R2 ;  /* 0x000076322f027816 */ /* 0x000fe20000000002 */
[----:B------:R-:W-:Y:S01]  /*72710*/  @P2 STG.E.U16 desc[UR4][R22.64], R47 ;  /* 0x0000002f16002986 */ /* 0x000fe2000c101504 */
[----:B------:R-:W1:Y:S02]  /*72720*/  LDC R8, c[0x0][0x22c] ;  /* 0x00008b00ff087b82 */ /* 0x000e640000000800 */
        /* <DEDUP_REMOVED lines=8> */
[----:B----4-:R-:W-:Y:S01]  /*727b0*/  ISETP.LT.AND P2, PT, R0, R4, !P0 ;  /* 0x000000040000720c */ /* 0x010fe20004741270 */
        /* <DEDUP_REMOVED lines=8> */
[----:B-1----:R-:W-:Y:S01]  /*72840*/  ISETP.LT.AND P4, PT, R0, R9, !P0 ;  /* 0x000000090000720c */ /* 0x002fe20004781270 */
        /* <DEDUP_REMOVED lines=9> */
[----:B-1----:R-:W3:Y:S04]  /*728e0*/  LDL.LU.64 R40, [R1+0x5d0] ;  /* 0x0005d00001287983 */ /* 0x002ee80000300a00 */
[----:B0-----:R-:W3:Y:S01]  /*728f0*/  LDL.LU.64 R32, [R1+0x5c8] ;  /* 0x0005c80001207983 */ /* 0x001ee20000300a00 */
        /* <DEDUP_REMOVED lines=501> */
[----:B------:R-:W4:Y:S01]  /*74850*/  LDL.LU.64 R42, [R1+0x2f0] ;  /* 0x0002f000012a7983 */ /* 0x000f220000300a00 */
[----:B------:R-:W0:Y:S03]  /*74860*/  LDC R5, c[0x0][0x22c] ;  /* 0x00008b00ff057b82 */ /* 0x000e260000000800 */
[----:B--2---:R-:W-:Y:S01]  /*74870*/  @P4 STG.E.U16 desc[UR4][R34.64], R2 ;  /* 0x0000000222004986 */ /* 0x004fe2000c101504 */
[----:B------:R-:W-:-:S03]  /*74880*/  VIADD R0, R3, 0x181 ;  /* 0x0000018103007836 */ /* 0x000fc60000000000 */
[----:B---3--:R2:W-:Y:S04]  /*74890*/  @P1 STG.E.U16 desc[UR4][R102.64], R100 ;  /* 0x0000006466001986 */ /* 0x0085e8000c101504 */
[----:B--2---:R-:W2:Y:S01]  /*748a0*/  LDL.LU.64 R102, [R1+0x2070] ;  /* 0x0020700001667983 */ /* 0x004ea20000300a00 */
[----:B----4-:R-:W-:Y:S01]  /*748b0*/  ISETP.LT.AND P2, PT, R0, R4, !P0 ;  /* 0x000000040000720c */ /* 0x010fe20004741270 */
[C---:B------:R-:W-:Y:S02]  /*748c0*/  VIADD R4, R3.reuse, 0x182 ;  /* 0x0000018203047836 */ /* 0x040fe40000000000 */
        /* <DEDUP_REMOVED lines=8> */
[----:B------:R-:W-:-:S02]  /*74950*/  VIADD R0, R3, 0x185 ;  /* 0x0000018503007836 */ /* 0x000fc40000000000 */
[----:B------:R1:W-:Y:S01]  /*74960*/  @P2 STG.E.U16 desc[UR4][R40.64], R100 ;  /* 0x0000006428002986 */ /* 0x0003e2000c101504 */
[----:B------:R-:W-:Y:S02]  /*74970*/  PRMT R2, R101, 0x7632, R2 ;  /* 0x0000763265027816 */ /* 0x000fe40000000002 */
[----:B0-----:R-:W-:Y:S01]  /*74980*/  ISETP.LT.AND P2, PT, R0, R5, !P0 ;  /* 0x000000050000720c */ /* 0x001fe20004741270 */
[----:B------:R-:W3:Y:S01]  /*74990*/  LDL.LU.64 R22, [R1+0x2d8] ;  /* 0x0002d80001167983 */ /* 0x000ee20000300a00 */
[----:B------:R-:W0:Y:S03]  /*749a0*/  LDC R8, c[0x0][0x22c] ;  /* 0x00008b00ff087b82 */ /* 0x000e260000000800 */
[----:B------:R1:W-:Y:S04]  /*749b0*/  @P1 STG.E.U16 desc[UR4][R32.64], R101 ;  /* 0x0000006520001986 */ /* 0x0003e8000c101504 */
[----:B------:R-:W-:Y:S01]  /*749c0*/  @P3 STG.E.U16 desc[UR4][R20.64], R2 ;  /* 0x0000000214003986 */ /* 0x000fe2000c101504 */
[----:B------:R-:W4:Y:S03]  /*749d0*/  LDC R4, c[0x0][0x22c] ;  /* 0x00008b00ff047b82 */ /* 0x000f260000000800 */
[----:B-1----:R-:W3:Y:S04]  /*749e0*/  LDL.LU.64 R40, [R1+0x2d0] ;  /* 0x0002d00001287983 */ /* 0x002ee80000300a00 */
[----:B------:R-:W3:Y:S01]  /*749f0*/  LDL.LU.64 R32, [R1+0x2c8] ;  /* 0x0002c80001207983 */ /* 0x000ee20000300a00 */
[----:B------:R-:W1:Y:S08]  /*74a00*/  LDC R5, c[0x0][0x22c] ;  /* 0x00008b00ff057b82 */ /* 0x000e700000000800 */
        /* <DEDUP_REMOVED lines=12> */
[----:B0-----:R-:W-:Y:S01]  /*74ad0*/  ISETP.LT.AND P2, PT, R0, R8, !P0 ;  /* 0x000000080000720c */ /* 0x001fe20004741270 */
[----:B------:R-:W-:Y:S01]  /*74ae0*/  VIADD R0, R3, 0x189 ;  /* 0x0000018903007836 */ /* 0x000fe20000000000 */
[----:B------:R-:W-:-:S03]  /*74af0*/  PRMT R2, R103, 0x7632, R2 ;  /* 0x0000763267027816 */ /* 0x000fc60000000002 */
[----:B------:R-:W0:Y:S01]  /*74b00*/  LDC R4, c[0x0][0x22c] ;  /* 0x00008b00ff047b82 */ /* 0x000e220000000800 */
[----:B------:R-:W-:Y:S01]  /*74b10*/  ISETP.LT.AND P4, PT, R0, R11, !P0 ;  /* 0x0000000b0000720c */ /* 0x000fe20004781270 */
[C---:B------:R-:W-:Y:S01]  /*74b20*/  VIADD R0, R3.reuse, 0x18a ;  /* 0x0000018a03007836 */ /* 0x040fe20000000000 */
[----:B---3--:R3:W-:Y:S04]  /*74b30*/  @P1 STG.E.U16 desc[UR4][R34.64], R103 ;  /* 0x0000006722001986 */ /* 0x0087e8000c101504 */
[----:B-1----:R-:W-:Y:S01]  /*74b40*/  ISETP.LT.AND P1, PT, R0, R5, !P0 ;  /* 0x000000050000720c */ /* 0x002fe20004721270 */
[----:B------:R1:W-:Y:S01]  /*74b50*/  @P2 STG.E.U16 desc[UR4][R22.64], R2 ;  /* 0x0000000216002986 */ /* 0x0003e2000c101504 */
[----:B------:R-:W0:Y:S03]  /*74b60*/  LDC R8, c[0x0][0x22c] ;  /* 0x00008b00ff087b82 */ /* 0x000e260000000800 */
        /* <DEDUP_REMOVED lines=15> */
[----:B------:R-:W1:Y:S02]  /*74c60*/  LDC R9, c[0x0][0x22c] ;  /* 0x00008b00ff097b82 */ /* 0x000e640000000800 */
[----:B------:R-:W-:-:S02]  /*74c70*/  ISETP.LT.AND P1, PT, R2, R10, !P0 ;  /* 0x0000000a0200720c */ /* 0x000fc40004721270 */
[----:B0-----:R-:W-:Y:S01]  /*74c80*/  ISETP.LT.AND P3, PT, R0, R4, !P0 ;  /* 0x000000040000720c */ /* 0x001fe20004761270 */
[----:B------:R-:W-:-:S04]  /*74c90*/  VIADD R2, R3, 0x18e ;  /* 0x0000018e03027836 */ /* 0x000fc80000000000 */
[----:B------:R0:W-:Y:S01]  /*74ca0*/  @P2 STG.E.U16 desc[UR4][R42.64], R105 ;  /* 0x000000692a002986 */ /* 0x0001e2000c101504 */
[----:B------:R-:W-:Y:S01]  /*74cb0*/  ISETP.LT.AND P2, PT, R2, R8, !P0 ;  /* 0x000000080200720c */ /* 0x000fe20004741270 */
[----:B------:R-:W-:Y:S01]  /*74cc0*/  VIADD R0, R3, 0x18f ;  /* 0x0000018f03007836 */ /* 0x000fe20000000000 */
[----:B------:R-:W2:Y:S08]  /*74cd0*/  LDC R4, c[0x0][0x22c] ;  /* 0x00008b00ff047b82 */ /* 0x000eb00000000800 */
[----:B------:R-:W2:Y:S01]  /*74ce0*/  LDC R10, c[0x0][0x22c] ;  /* 0x00008b00ff0a7b82 */ /* 0x000ea20000000800 */
[----:B0-----:R-:W2:Y:S04]  /*74cf0*/  LDL.LU.64 R42, [R1+0x268] ;  /* 0x00026800012a7983 */ /* 0x001ea80000300a00 */
[----:B------:R-:W2:Y:S01]  /*74d00*/  LDL.LU.64 R32, [R1+0x260] ;  /* 0x0002600001207983 */ /* 0x000ea20000300a00 */
[----:B----4-:R-:W-:-:S03]  /*74d10*/  PRMT R2, R106, 0x7632, R2 ;  /* 0x000076326a027816 */ /* 0x010fc60000000002 */
[----:B---3--:R-:W-:Y:S01]  /*74d20*/  @P1 STG.E.U16 desc[UR4][R34.64], R106 ;  /* 0x0000006a22001986 */ /* 0x008fe2000c101504 */
[----:B------:R-:W0:Y:S03]  /*74d30*/  LDC R8, c[0x0][0x22c] ;  /* 0x00008b00ff087b82 */ /* 0x000e260000000800 */
[----:B------:R3:W-:Y:S04]  /*74d40*/  @P3 STG.E.U16 desc[UR4][R108.64], R2 ;  /* 0x000000026c003986 */ /* 0x0007e8000c101504 */
[----:B---3--:R-:W3:Y:S01]  /*74d50*/  LDL.LU.64 R108, [R1+0x2058] ;  /* 0x00205800016c7983 */ /* 0x008ee20000300a00 */
[----:B------:R-:W-:Y:S01]  /*74d60*/  ISETP.LT.AND P4, PT, R0, R5, !P0 ;  /* 0x000000050000720c */ /* 0x000fe20004781270 */
[----:B------:R-:W-:Y:S01]  /*74d70*/  VIADD R0, R3, 0x190 ;  /* 0x0000019003007836 */ /* 0x000fe20000000000 */
[----:B------:R-:W-:Y:S01]  /*74d80*/  PRMT R2, R107, 0x7632, R2 ;  /* 0x000076326b027816 */ /* 0x000fe20000000002 */
[----:B------:R-:W-:Y:S01]  /*74d90*/  @P2 STG.E.U16 desc[UR4][R22.64], R107 ;  /* 0x0000006b16002986 */ /* 0x000fe2000c101504 */
[----:B------:R-:W4:Y:S02]  /*74da0*/  LDC R5, c[0x0][0x22c] ;  /* 0x00008b00ff057b82 */ /* 0x000f240000000800 */
[----:B-1----:R-:W-:Y:S01]  /*74db0*/  ISETP.LT.AND P1, PT, R0, R9, !P0 ;  /* 0x000000090000720c */ /* 0x002fe20004721270 */
[----:B------:R-:W4:Y:S04]  /*74dc0*/  LDL.LU.64 R20, [R1+0x248] ;  /* 0x0002480001147983 */ /* 0x000f280000300a00 */
[----:B------:R-:W4:Y:S04]  /*74dd0*/  LDL.LU.64 R34, [R1+0x240] ;  /* 0x0002400001227983 */ /* 0x000f280000300a00 */
[----:B--2---:R-:W-:Y:S01]  /*74de0*/  @P4 STG.E.U16 desc[UR4][R40.64], R2 ;  /* 0x0000000228004986 */ /* 0x004fe2000c101504 */
[C---:B------:R-:W-:Y:S01]  /*74df0*/  VIADD R0, R3.reuse, 0x191 ;  /* 0x0000019103007836 */ /* 0x040fe20000000000 */
[----:B------:R-:W1:Y:S02]  /*74e00*/  LDC R9, c[0x0][0x22c] ;  /* 0x00008b00ff097b82 */ /* 0x000e640000000800 */
        /* <DEDUP_REMOVED lines=9> */
[----:B0-----:R-:W-:Y:S01]  /*74ea0*/  ISETP.LT.AND P3, PT, R2, R8, !P0 ;  /* 0x000000080200720c */ /* 0x001fe20004761270 */
[----:B------:R-:W0:Y:S01]  /*74eb0*/  LDC R11, c[0x0][0x22c] ;  /* 0x00008b00ff0b7b82 */ /* 0x000e220000000800 */
[----:B----4-:R-:W-:Y:S01]  /*74ec0*/  ISETP.LT.AND P4, PT, R0, R5, !P0 ;  /* 0x000000050000720c */ /* 0x010fe20004781270 */
[----:B------:R-:W-:Y:S02]  /*74ed0*/  VIADD R0, R3, 0x195 ;  /* 0x0000019503007836 */ /* 0x000fe40000000000 */
[----:B------:R4:W-:Y:S01]  /*74ee0*/  @P2 STG.E.U16 desc[UR4][R42.64], R108 ;  /* 0x0000006c2a002986 */ /* 0x0009e2000c101504 */
[----:B------:R-:W-:-:S02]  /*74ef0*/  PRMT R2, R109, 0x7632, R2 ;  /* 0x000076326d027816 */ /* 0x000fc40000000002 */
[----:B------:R-:W-:Y:S01]  /*74f00*/  ISETP.LT.AND P2, PT, R0, R10, !P0 ;  /* 0x0000000a0000720c */ /* 0x000fe20004741270 */
[----:B------:R-:W3:Y:S01]  /*74f10*/  LDL.LU.64 R22, [R1+0x1c8] ;  /* 0x0001c80001167983 */ /* 0x000ee20000300a00 */
[----:B------:R-:W0:Y:S03]  /*74f20*/  LDC R8, c[0x0][0x22c] ;  /* 0x00008b00ff087b82 */ /* 0x000e260000000800 */
[----:B------:R1:W-:Y:S04]  /*74f30*/  @P1 STG.E.U16 desc[UR4][R32.64], R109 ;  /* 0x0000006d20001986 */ /* 0x0003e8000c101504 */
[----:B------:R-:W-:Y:S01]  /*74f40*/  @P3 STG.E.U16 desc[UR4][R20.64], R2 ;  /* 0x0000000214003986 */ /* 0x000fe2000c101504 */
[----:B------:R-:W0:Y:S03]  /*74f50*/  LDC R5, c[0x0][0x22c] ;  /* 0x00008b00ff057b82 */ /* 0x000e260000000800 */
[----:B----4-:R-:W4:Y:S04]  /*74f60*/  LDL.LU.64 R42, [R1+0x1c0] ;  /* 0x0001c000012a7983 */ /* 0x010f280000300a00 */
[----:B-1----:R-:W4:Y:S01]  /*74f70*/  LDL.LU.64 R32, [R1+0x1b8] ;  /* 0x0001b80001207983 */ /* 0x002f220000300a00 */
[----:B------:R-:W1:Y:S01]  /*74f80*/  LDC R4, c[0x0][0x22c] ;  /* 0x00008b00ff047b82 */ /* 0x000e620000000800 */
[----:B------:R-:W-:-:S07]  /*74f90*/  VIADD R0, R3, 0x196 ;  /* 0x0000019603007836 */ /* 0x000fce0000000000 */
[----:B------:R-:W4:Y:S01]  /*74fa0*/  LDC R10, c[0x0][0x22c] ;  /* 0x00008b00ff0a7b82 */ /* 0x000f220000000800 */
[----:B--2---:R2:W-:Y:S02]  /*74fb0*/  @P4 STG.E.U16 desc[UR4][R34.64], R110 ;  /* 0x0000006e22004986 */ /* 0x0045e4000c101504 */
[----:B--2---:R-:W-:-:S05]  /*74fc0*/  PRMT R110, R110, 0x7632, R110 ;  /* 0x000076326e6e7816 */ /* 0x004fca000000006e */
[----:B------:R2:W-:Y:S04]  /*74fd0*/  @P2 STG.E.U16 desc[UR4][R112.64], R110 ;  /* 0x0000006e70002986 */ /* 0x0005e8000c101504 */
[----:B--2---:R-:W2:Y:S01]  /*74fe0*/  LDL.LU.64 R112, [R1+0x2048] ;  /* 0x0020480001707983 */ /* 0x004ea20000300a00 */
[----:B------:R-:W-:Y:S01]  /*74ff0*/  ISETP.LT.AND P1, PT, R0, R9, !P0 ;  /* 0x000000090000720c */ /* 0x000fe20004721270 */
[C---:B------:R-:W-:Y:S01]  /*75000*/  VIADD R0, R3.reuse, 0x197 ;  /* 0x0000019703007836 */ /* 0x040fe20000000000 */
[----:B------:R-:W4:Y:S01]  /*75010*/  LDC R9, c[0x0][0x22c] ;  /* 0x00008b00ff097b82 */ /* 0x000f220000000800 */
[C---:B------:R-:W-:Y:S01]  /*75020*/  VIADD R2, R3.reuse, 0x198 ;  /* 0x0000019803027836 */ /* 0x040fe20000000000 */
[----:B------:R-:W4:Y:S02]  /*75030*/  LDL.LU.64 R34, [R1+0x1a8] ;  /* 0x0001a80001227983 */ /* 0x000f240000300a00 */
[----:B0-----:R-:W-:Y:S01]  /*75040*/  ISETP.LT.AND P2, PT, R0, R8, !P0 ;  /* 0x000000080000720c */ /* 0x001fe20004741270 */
[----:B------:R-:W-:Y:S01]  /*75050*/  VIADD R0, R3, 0x199 ;  /* 0x0000019903007836 */ /* 0x000fe20000000000 */
[----:B------:R-:W-:-:S02]  /*75060*/  ISETP.LT.AND P3, PT, R2, R5, !P0 ;  /* 0x000000050200720c */ /* 0x000fc40004761270 */
[----:B------:R-:W0:Y:S02]  /*75070*/  LDC R8, c[0x0][0x22c] ;  /* 0x00008b00ff087b82 */ /* 0x000e240000000800 */
[----:B------:R-:W-:Y:S01]  /*75080*/  ISETP.LT.AND P4, PT, R0, R11, !P0 ;  /* 0x0000000b0000720c */ /* 0x000fe20004781270 */
[----:B------:R-:W-:Y:S01]  /*75090*/  VIADD R0, R3, 0x19a ;  /* 0x0000019a03007836 */ /* 0x000fe20000000000 */
[----:B---3--:R3:W-:Y:S01]  /*750a0*/  @P1 STG.E.U16 desc[UR4][R40.64], R111 ;  /* 0x0000006f28001986 */ /* 0x0087e2000c101504 */
[----:B------:R-:W-:-:S03]  /*750b0*/  PRMT R2, R111, 0x7632, R2 ;  /* 0x000076326f027816 */ /* 0x000fc60000000002 */
[----:B-1----:R-:W-:Y:S01]  /*750c0*/  ISETP.LT.AND P1, PT, R0, R4, !P0 ;  /* 0x000000040000720c */ /* 0x002fe20004721270 */
[----:B------:R-:W1:Y:S01]  /*750d0*/  LDC R5, c[0x0][0x22c] ;  /* 0x00008b00ff057b82 */ /* 0x000e620000000800 */
[----:B------:R3:W-:Y:S04]  /*750e0*/  @P2 STG.E.U16 desc[UR4][R22.64], R2 ;  /* 0x0000000216002986 */ /* 0x0007e8000c101504 */
[----:B---3--:R-:W3:Y:S01]  /*750f0*/  LDL.LU.64 R40, [R1+0x1a0] ;  /* 0x0001a00001287983 */ /* 0x008ee20000300a00 */
[----:B------:R-:W-:Y:S02]  /*75100*/  VIADD R0, R3, 0x19b ;  /* 0x0000019b03007836 */ /* 0x000fe40000000000 */
[----:B------:R-:W3:Y:S01]  /*75110*/  LDC R4, c[0x0][0x22c] ;  /* 0x00008b00ff047b82 */ /* 0x000ee20000000800 */
[----:B------:R-:W3:Y:S01]  /*75120*/  LDL.LU.64 R22, [R1+0x190] ;  /* 0x0001900001167983 */ /* 0x000ee20000300a00 */
[----:B--2---:R-:W-:-:S03]  /*75130*/  PRMT R2, R112, 0x7632, R2 ;  /* 0x0000763270027816 */ /* 0x004fc60000000002 */
[----:B----4-:R2:W-:Y:S04]  /*75140*/  @P3 STG.E.U16 desc[UR4][R42.64], R112 ;  /* 0x000000702a003986 */ /* 0x0105e8000c101504 */
        /* <DEDUP_REMOVED lines=8> */
[----:B------:R-:W2:Y:S01]  /*751d0*/  LDL.LU.64 R32, [R1+0x178] ;  /* 0x0001780001207983 */ /* 0x000ea20000300a00 */
[----:B------:R-:W3:Y:S01]  /*751e0*/  LDC R10, c[0x0][0x22c] ;  /* 0x00008b00ff0a7b82 */ /* 0x000ee20000000800 */
[----:B------:R-:W-:-:S02]  /*751f0*/  ISETP.LT.AND P1, PT, R2, R9, !P0 ;  /* 0x000000090200720c */ /* 0x000fc40004721270 */
[----:B0-----:R-:W-:Y:S01]  /*75200*/  ISETP.LT.AND P3, PT, R0, R8, !P0 ;  /* 0x000000080000720c */ /* 0x001fe20004761270 */
[----:B------:R-:W-:-:S04]  /*75210*/  VIADD R0, R3, 0x19e ;  /* 0x0000019e03007836 */ /* 0x000fc80000000000 */
[----:B------:R0:W-:Y:S01]  /*75220*/  @P2 STG.E.U16 desc[UR4][R34.64], R113 ;  /* 0x0000007122002986 */ /* 0x0001e2000c101504 */
[----:B-1----:R-:W-:Y:S01]  /*75230*/  ISETP.LT.AND P2, PT, R0, R5, !P0 ;  /* 0x000000050000720c */ /* 0x002fe20004741270 */
[----:B------:R-:W-:Y:S01]  /*75240*/  VIADD R2, R3, 0x19f ;  /* 0x0000019f03027836 */ /* 0x000fe20000000000 */
[----:B------:R-:W1:Y:S08]  /*75250*/  LDC R9, c[0x0][0x22c] ;  /* 0x00008b00ff097b82 */ /* 0x000e700000000800 */
[----:B------:R-:W1:Y:S01]  /*75260*/  LDC R8, c[0x0][0x22c] ;  /* 0x00008b00ff087b82 */ /* 0x000e620000000800 */
[----:B0-----:R-:W2:Y:S01]  /*75270*/  LDL.LU.64 R34, [R1+0x170] ;  /* 0x0001700001227983 */ /* 0x001ea20000300a00 */
[----:B----4-:R-:W-:-:S03]  /*75280*/  PRMT R0, R114, 0x7632, R0 ;  /* 0x0000763272007816 */ /* 0x010fc60000000000 */
[----:B---3--:R-:W-:Y:S04]  /*75290*/  @P1 STG.E.U16 desc[UR4][R40.64], R114 ;  /* 0x0000007228001986 */ /* 0x008fe8000c101504 */
[----:B------:R0:W-:Y:S04]  /*752a0*/  @P3 STG.E.U16 desc[UR4][R116.64], R0 ;  /* 0x0000000074003986 */ /* 0x0001e8000c101504 */
[----:B0-----:R-:W3:Y:S01]  /*752b0*/  LDL.LU.64 R116, [R1+0x2038] ;  /* 0x0020380001747983 */ /* 0x001ee20000300a00 */
[C---:B------:R-:W-:Y:S01]  /*752c0*/  VIADD R5, R3.reuse, 0x1a0 ;  /* 0x000001a003057836 */ /* 0x040fe20000000000 */
[----:B------:R-:W-:Y:S01]  /*752d0*/  ISETP.LT.AND P4, PT, R2, R4, !P0 ;  /* 0x000000040200720c */ /* 0x000fe20004781270 */
[----:B------:R-:W-:Y:S01]  /*752e0*/  VIADD R11, R3, 0x1a2 ;  /* 0x000001a2030b7836 */ /* 0x000fe20000000000 */
[----:B------:R-:W-:Y:S01]  /*752f0*/  PRMT R12, R115, 0x7632, R12 ;  /* 0x00007632730c7816 */ /* 0x000fe2000000000c */
[----:B------:R-:W-:Y:S01]  /*75300*/  @P2 STG.E.U16 desc[UR4][R22.64], R115 ;  /* 0x0000007316002986 */ /* 0x000fe2000c101504 */
[----:B------:R-:W-:Y:S01]  /*75310*/  ISETP.LT.AND P1, PT, R5, R10, !P0 ;  /* 0x0000000a0500720c */ /* 0x000fe20004721270 */
[----:B------:R-:W0:Y:S02]  /*75320*/  LDC R2, c[0x0][0x22c] ;  /* 0x00008b00ff027b82 */ /* 0x000e240000000800 */
[----:B------:R-:W4:Y:S04]  /*75330*/  LDL.LU.64 R20, [R1+0x168] ;  /* 0x0001680001147983 */ /* 0x000f280000300a00 */
[----:B------:R-:W4:Y:S02]  /*75340*/  LDL.LU.64 R40, [R1+0x160] ;  /* 0x0001600001287983 */ /* 0x000f240000300a00 */
[----:B------:R-:W0:Y:S02]  /*75350*/  LDC R4, c[0x0][0x22c] ;  /* 0x00008b00ff047b82 */ /* 0x000e240000000800 */
[----:B--2---:R-:W-:Y:S01]  /*75360*/  @P4 STG.E.U16 desc[UR4][R42.64], R12 ;  /* 0x0000000c2a004986 */ /* 0x004fe2000c101504 */
[----:B------:R-:W-:-:S05]  /*75370*/  VIADD R10, R3, 0x1a1 ;  /* 0x000001a1030a7836 */ /* 0x000fca0000000000 */
[----:B------:R-:W2:Y:S01]  /*75380*/  LDC R5, c[0x0][0x22c] ;  /* 0x00008b00ff057b82 */ /* 0x000ea20000000800 */
[C---:B------:R-:W-:Y:S02]  /*75390*/  VIADD R13, R3.reuse, 0x1a3 ;  /* 0x000001a3030d7836 */ /* 0x040fe40000000000 */
[----:B------:R-:W-:-:S05]  /*753a0*/  VIADD R15, R3, 0x1a4 ;  /* 0x000001a4030f7836 */ /* 0x000fca0000000000 */
[----:B------:R-:W4:Y:S01]  /*753b0*/  LDC R0, c[0x0][0x22c] ;  /* 0x00008b00ff007b82 */ /* 0x000f220000000800 */
[----:B---3--:R3:W-:Y:S04]  /*753c0*/  @P1 STG.E.U16 desc[UR4][R118.64], R116 ;  /* 0x0000007476001986 */ /* 0x0087e8000c101504 */
[----:B---3--:R-:W3:Y:S01]  /*753d0*/  LDL.LU.64 R118, [R1+0x2030] ;  /* 0x0020300001767983 */ /* 0x008ee20000300a00 */
[----:B-1----:R-:W-:Y:S02]  /*753e0*/  ISETP.LT.AND P2, PT, R10, R9, !P0 ;  /* 0x000000090a00720c */ /* 0x002fe40004741270 */
[----:B------:R-:W-:Y:S01]  /*753f0*/  ISETP.LT.AND P1, PT, R11, R8, !P0 ;  /* 0x000000080b00720c */ /* 0x000fe20004721270 */
[----:B------:R-:W-:Y:S01]  /*75400*/  VIADD R8, R3, 0x1a5 ;  /* 0x000001a503087836 */ /* 0x000fe20000000000 */
[----:B------:R-:W-:Y:S01]  /*75410*/  PRMT R10, R116, 0x7632, R10 ;  /* 0x00007632740a7816 */ /* 0x000fe2000000000a */
[----:B------:R-:W3:Y:S01]  /*75420*/  LDL.LU.64 R42, [R1+0x150] ;  /* 0x00015000012a7983 */ /* 0x000ee20000300a00 */
[----:B0-----:R-:W-:Y:S01]  /*75430*/  ISETP.LT.AND P3, PT, R13, R2, !P0 ;  /* 0x000000020d00720c */ /* 0x001fe20004761270 */
[----:B------:R-:W0:Y:S01]  /*75440*/  LDC R9, c[0x0][0x22c] ;  /* 0x00008b00ff097b82 */ /* 0x000e220000000800 */
[----:B------:R-:W-:Y:S01]  /*75450*/  ISETP.LT.AND P4, PT, R15, R4, !P0 ;  /* 0x000000040f00720c */ /* 0x000fe20004781270 */
[----:B------:R-:W3:Y:S04]  /*75460*/  LDL.LU.64 R22, [R1+0x148] ;  /* 0x0001480001167983 */ /* 0x000ee80000300a00 */
[----:B------:R1:W-:Y:S01]  /*75470*/  @P2 STG.E.U16 desc[UR4][R32.64], R10 ;  /* 0x0000000a20002986 */ /* 0x0003e2000c101504 */
[----:B--2---:R-:W-:Y:S01]  /*75480*/  ISETP.LT.AND P2, PT, R8, R5, !P0 ;  /* 0x000000050800720c */ /* 0x004fe20004741270 */
[----:B------:R-:W2:Y:S01]  /*75490*/  LDC R4, c[0x0][0x22c] ;  /* 0x00008b00ff047b82 */ /* 0x000ea20000000800 */
[----:B------:R-:W-:Y:S01]  /*754a0*/  PRMT R12, R117, 0x7632, R12 ;  /* 0x00007632750c7816 */ /* 0x000fe2000000000c */
[----:B------:R1:W-:Y:S04]  /*754b0*/  @P1 STG.E.U16 desc[UR4][R34.64], R117 ;  /* 0x0000007522001986 */ /* 0x0003e8000c101504 */
[----:B----4-:R-:W-:Y:S02]  /*754c0*/  @P3 STG.E.U16 desc[UR4][R20.64], R12 ;  /* 0x0000000c14003986 */ /* 0x010fe4000c101504 */
[----:B------:R-:W4:Y:S02]  /*754d0*/  LDC R2, c[0x0][0x22c] ;  /* 0x00008b00ff027b82 */ /* 0x000f240000000800 */
[----:B-1----:R-:W2:Y:S04]  /*754e0*/  LDL.LU.64 R32, [R1+0x140] ;  /* 0x0001400001207983 */ /* 0x002ea80000300a00 */
[----:B------:R-:W2:Y:S01]  /*754f0*/  LDL.LU.64 R34, [R1+0x138] ;  /* 0x0001380001227983 */ /* 0x000ea20000300a00 */
[----:B---3--:R-:W-:-:S03]  /*75500*/  PRMT R13, R118, 0x7632, R13 ;  /* 0x00007632760d7816 */ /* 0x008fc6000000000d */
[----:B------:R-:W-:Y:S01]  /*75510*/  @P4 STG.E.U16 desc[UR4][R40.64], R118 ;  /* 0x0000007628004986 */ /* 0x000fe2000c101504 */
[----:B------:R-:W1:Y:S03]  /*75520*/  LDC R5, c[0x0][0x22c] ;  /* 0x00008b00ff057b82 */ /* 0x000e660000000800 */
[----:B------:R3:W-:Y:S04]  /*75530*/  @P2 STG.E.U16 desc[UR4][R124.64], R13 ;  /* 0x0000000d7c002986 */ /* 0x0007e8000c101504 */
[----:B---3--:R-:W3:Y:S01]  /*75540*/  LDL.LU.64 R124, [R1+0x2028] ;  /* 0x00202800017c7983 */ /* 0x008ee20000300a00 */
[C---:B------:R-:W-:Y:S02]  /*75550*/  VIADD R8, R3.reuse, 0x1a6 ;  /* 0x000001a603087836 */ /* 0x040fe40000000000 */
[----:B------:R-:W-:Y:S01]  /*75560*/  VIADD R11, R3, 0x1a8 ;  /* 0x000001a8030b7836 */ /* 0x000fe20000000000 */
[----:B------:R-:W-:Y:S01]  /*75570*/  PRMT R10, R119, 0x7632, R10 ;  /* 0x00007632770a7816 */ /* 0x000fe2000000000a */
[----:B------:R-:W3:Y:S01]  /*75580*/  LDL.LU.64 R40, [R1+0x128] ;  /* 0x0001280001287983 */ /* 0x000ee20000300a00 */
[----:B0-----:R-:W-:Y:S01]  /*75590*/  ISETP.LT.AND P1, PT, R8, R9, !P0 ;  /* 0x000000090800720c */ /* 0x001fe20004721270 */
[----:B------:R-:W-:Y:S01]  /*755a0*/  VIADD R9, R3, 0x1a7 ;  /* 0x000001a703097836 */ /* 0x000fe20000000000 */
[----:B----4-:R-:W-:Y:S01]  /*755b0*/  ISETP.LT.AND P3, PT, R11, R2, !P0 ;  /* 0x000000020b00720c */ /* 0x010fe20004761270 */
[----:B------:R-:W0:Y:S03]  /*755c0*/  LDC R8, c[0x0][0x22c] ;  /* 0x00008b00ff087b82 */ /* 0x000e260000000800 */
[----:B------:R-:W-:Y:S01]  /*755d0*/  ISETP.LT.AND P2, PT, R9, R0, !P0 ;  /* 0x000000000900720c */ /* 0x000fe20004741270 */
[----:B------:R-:W-:-:S04]  /*755e0*/  VIADD R9, R3, 0x1a9 ;  /* 0x000001a903097836 */ /* 0x000fc80000000000 */
[----:B------:R-:W4:Y:S01]  /*755f0*/  LDC R0, c[0x0][0x22c] ;  /* 0x00008b00ff007b82 */ /* 0x000f220000000800 */
[----:B--2---:R-:W-:Y:S01]  /*75600*/  ISETP.LT.AND P4, PT, R9, R4, !P0 ;  /* 0x000000040900720c */ /* 0x004fe20004781270 */
[----:B------:R-:W-:Y:S01]  /*75610*/  VIADD R4, R3, 0x1aa ;  /* 0x000001aa03047836 */ /* 0x000fe20000000000 */
[----:B------:R2:W-:Y:S04]  /*75620*/  @P1 STG.E.U16 desc[UR4][R42.64], R119 ;  /* 0x000000772a001986 */ /* 0x0005e8000c101504 */
[----:B-1----:R-:W-:Y:S01]  /*75630*/  ISETP.LT.AND P1, PT, R4, R5, !P0 ;  /* 0x000000050400720c */ /* 0x002fe20004721270 */
[----:B------:R1:W-:Y:S01]  /*75640*/  @P2 STG.E.U16 desc[UR4][R22.64], R10 ;  /* 0x0000000a16002986 */ /* 0x0003e2000c101504 */
[----:B------:R-:W4:Y:S03]  /*75650*/  LDC R2, c[0x0][0x22c] ;  /* 0x00008b00ff027b82 */ /* 0x000f260000000800 */
[----:B--2---:R-:W2:Y:S01]  /*75660*/  LDL.LU.64 R42, [R1+0x120] ;  /* 0x00012000012a7983 */ /* 0x004ea20000300a00 */
[----:B---3--:R-:W-:-:S03]  /*75670*/  PRMT R12, R124, 0x7632, R12 ;  /* 0x000076327c0c7816 */ /* 0x008fc6000000000c */
[----:B------:R3:W-:Y:S01]  /*75680*/  @P3 STG.E.U16 desc[UR4][R32.64], R124 ;  /* 0x0000007c20003986 */ /* 0x0007e2000c101504 */
[C---:B------:R-:W-:Y:S01]  /*75690*/  VIADD R9, R3.reuse, 0x1ab ;  /* 0x000001ab03097836 */ /* 0x040fe20000000000 */
[----:B------:R-:W2:Y:S02]  /*756a0*/  LDC R4, c[0x0][0x22c] ;  /* 0x00008b00ff047b82 */ /* 0x000ea40000000800 */
[----:B-1----:R-:W2:Y:S04]  /*756b0*/  LDL.LU.64 R22, [R1+0x110] ;  /* 0x0001100001167983 */ /* 0x002ea80000300a00 */
[----:B------:R-:W-:Y:S01]  /*756c0*/  @P4 STG.E.U16 desc[UR4][R34.64], R12 ;  /* 0x0000000c22004986 */ /* 0x000fe2000c101504 */
[----:B------:R-:W-:Y:S01]  /*756d0*/  VIADD R11, R3, 0x1ad ;  /* 0x000001ad030b7836 */ /* 0x000fe20000000000 */
[----:B------:R-:W1:Y:S02]  /*756e0*/  LDC R5, c[0x0][0x22c] ;  /* 0x00008b00ff057b82 */ /* 0x000e640000000800 */
[----:B---3--:R-:W3:Y:S04]  /*756f0*/  LDL.LU.64 R32, [R1+0x108] ;  /* 0x0001080001207983 */ /* 0x008ee80000300a00 */
[----:B------:R0:W-:Y:S04]  /*75700*/  @P1 STG.E.U16 desc[UR4][R126.64], R125 ;  /* 0x0000007d7e001986 */ /* 0x0001e8000c101504 */
[----:B0-----:R-:W2:Y:S01]  /*75710*/  LDL.LU.64 R126, [R1+0x2020] ;  /* 0x00202000017e7983 */ /* 0x001ea20000300a00 */
[----:B------:R-:W-:Y:S01]  /*75720*/  ISETP.LT.AND P2, PT, R9, R8, !P0 ;  /* 0x000000080900720c */ /* 0x000fe20004741270 */
[----:B------:R-:W-:Y:S01]  /*75730*/  VIADD R9, R3, 0x1ac ;  /* 0x000001ac03097836 */ /* 0x000fe20000000000 */
[----:B----4-:R-:W-:Y:S01]  /*75740*/  ISETP.LT.AND P3, PT, R11, R2, !P0 ;  /* 0x000000020b00720c */ /* 0x010fe20004761270 */
[----:B------:R-:W4:Y:S01]  /*75750*/  LDL.LU.64 R34, [R1+0xf8] ;  /* 0x0000f80001227983 */ /* 0x000f220000300a00 */
[----:B------:R-:W-:Y:S01]  /*75760*/  PRMT R10, R125, 0x7632, R10 ;  /* 0x000076327d0a7816 */ /* 0x000fe2000000000a */
[----:B------:R-:W0:Y:S01]  /*75770*/  LDC R8, c[0x0][0x22c] ;  /* 0x00008b00ff087b82 */ /* 0x000e220000000800 */
[----:B------:R-:W-:-:S07]  /*75780*/  ISETP.LT.AND P1, PT, R9, R0, !P0 ;  /* 0x000000000900720c */ /* 0x000fce0004721270 */
[----:B------:R1:W-:Y:S01]  /*75790*/  @P2 STG.E.U16 desc[UR4][R40.64], R10 ;  /* 0x0000000a28002986 */ /* 0x0003e2000c101504 */
[----:B------:R-:W-:Y:S01]  /*757a0*/  VIADD R9, R3, 0x1ae ;  /* 0x000001ae03097836 */ /* 0x000fe20000000000 */
[----:B------:R-:W4:Y:S02]  /*757b0*/  LDC R0, c[0x0][0x22c] ;  /* 0x00008b00ff007b82 */ /* 0x000f240000000800 */
[----:B-1----:R-:W4:Y:S01]  /*757c0*/  LDL.LU.64 R40, [R1+0xf0] ;  /* 0x0000f00001287983 */ /* 0x002f220000300a00 */
[----:B--2---:R-:W-:-:S03]  /*757d0*/  PRMT R12, R126, 0x7632, R12 ;  /* 0x000076327e0c7816 */ /* 0x004fc6000000000c */
[----:B------:R-:W-:Y:S04]  /*757e0*/  @P1 STG.E.U16 desc[UR4][R42.64], R126 ;  /* 0x0000007e2a001986 */ /* 0x000fe8000c101504 */
[----:B------:R1:W-:Y:S04]  /*757f0*/  @P3 STG.E.U16 desc[UR4][R132.64], R12 ;  /* 0x0000000c84003986 */ /* 0x0003e8000c101504 */
[----:B-1----:R-:W2:Y:S01]  /*75800*/  LDL.LU.64 R132, [R1+0x2018] ;  /* 0x0020180001847983 */ /* 0x002ea20000300a00 */
[----:B------:R-:W-:Y:S01]  /*75810*/  VIADD R2, R3, 0x1af ;  /* 0x000001af03027836 */ /* 0x000fe20000000000 */
[----:B------:R-:W-:Y:S01]  /*75820*/  ISETP.LT.AND P2, PT, R9, R4, !P0 ;  /* 0x000000040900720c */ /* 0x000fe20004741270 */
[----:B------:R-:W-:Y:S01]  /*75830*/  VIADD R9, R3, 0x1b0 ;  /* 0x000001b003097836 */ /* 0x000fe20000000000 */
[----:B------:R-:W-:Y:S01]  /*75840*/  PRMT R13, R127, 0x7632, R13 ;  /* 0x000076327f0d7816 */ /* 0x000fe2000000000d */
[----:B------:R-:W4:Y:S01]  /*75850*/  LDL.LU.64 R20, [R1+0xe8] ;  /* 0x0000e80001147983 */ /* 0x000f220000300a00 */
[----:B------:R-:W-:Y:S01]  /*75860*/  ISETP.LT.AND P4, PT, R2, R5, !P0 ;  /* 0x000000050200720c */ /* 0x000fe20004781270 */
[----:B------:R-:W1:Y:S01]  /*75870*/  LDC R4, c[0x0][0x22c] ;  /* 0x00008b00ff047b82 */ /* 0x000e620000000800 */
[----:B0-----:R-:W-:Y:S01]  /*75880*/  ISETP.LT.AND P1, PT, R9, R8, !P0 ;  /* 0x000000080900720c */ /* 0x001fe20004721270 */
[----:B------:R-:W4:Y:S06]  /*75890*/  LDL.LU.64 R42, [R1+0xe0] ;  /* 0x0000e000012a7983 */ /* 0x000f2c0000300a00 */
[----:B------:R-:W-:Y:S01]  /*758a0*/  @P2 STG.E.U16 desc[UR4][R22.64], R127 ;  /* 0x0000007f16002986 */ /* 0x000fe2000c101504 */
[----:B------:R-:W0:Y:S03]  /*758b0*/  LDC R5, c[0x0][0x22c] ;  /* 0x00008b00ff057b82 */ /* 0x000e260000000800 */
[----:B---3--:R-:W-:Y:S05]  /*758c0*/  @P4 STG.E.U16 desc[UR4][R32.64], R13 ;  /* 0x0000000d20004986 */ /* 0x008fea000c101504 */
[----:B------:R-:W3:Y:S01]  /*758d0*/  LDC R2, c[0x0][0x22c] ;  /* 0x00008b00ff027b82 */ /* 0x000ee20000000800 */
[----:B------:R-:W-:-:S07]  /*758e0*/  VIADD R9, R3, 0x1b1 ;  /* 0x000001b103097836 */ /* 0x000fce0000000000 */
[----:B------:R-:W1:Y:S01]  /*758f0*/  LDC R8, c[0x0][0x22c] ;  /* 0x00008b00ff087b82 */ /* 0x000e620000000800 */
[----:B--2---:R2:W-:Y:S04]  /*75900*/  @P1 STG.E.U16 desc[UR4][R134.64], R132 ;  /* 0x0000008486001986 */ /* 0x0045e8000c101504 */
[----:B--2---:R-:W2:Y:S01]  /*75910*/  LDL.LU.64 R134, [R1+0x2010] ;  /* 0x0020100001867983 */ /* 0x004ea20000300a00 */
[----:B----4-:R-:W-:Y:S01]  /*75920*/  ISETP.LT.AND P2, PT, R9, R0, !P0 ;  /* 0x000000000900720c */ /* 0x010fe20004741270 */
[C---:B------:R-:W-:Y:S02]  /*75930*/  VIADD R10, R3.reuse, 0x1b4 ;  /* 0x000001b4030a7836 */ /* 0x040fe40000000000 */
[C---:B------:R-:W-:Y:S01]  /*75940*/  VIADD R11, R3.reuse, 0x1b3 ;  /* 0x000001b3030b7836 */ /* 0x040fe20000000000 */
[----:B------:R-:W4:Y:S01]  /*75950*/  LDL.LU.64 R22, [R1+0xd0] ;  /* 0x0000d00001167983 */ /* 0x000f220000300a00 */
[----:B------:R-:W-:Y:S01]  /*75960*/  VIADD R9, R3, 0x1b2 ;  /* 0x000001b203097836 */ /* 0x000fe20000000000 */
[----:B0-----:R-:W-:Y:S01]  /*75970*/  ISETP.LT.AND P4, PT, R10, R5, !P0 ;  /* 0x000000050a00720c */ /* 0x001fe20004781270 */
[----:B------:R-:W0:Y:S01]  /*75980*/  LDC R0, c[0x0][0x22c] ;  /* 0x00008b00ff007b82 */ /* 0x000e220000000800 */
[----:B------:R-:W-:Y:S01]  /*75990*/  PRMT R10, R132, 0x7632, R10 ;  /* 0x00007632840a7816 */ /* 0x000fe2000000000a */
[----:B------:R-:W4:Y:S01]  /*759a0*/  LDL.LU.64 R32, [R1+0xc8] ;  /* 0x0000c80001207983 */ /* 0x000f220000300a00 */
[----:B---3--:R-:W-:Y:S01]  /*759b0*/  ISETP.LT.AND P1, PT, R9, R2, !P0 ;  /* 0x000000020900720c */ /* 0x008fe20004721270 */
[----:B------:R-:W-:Y:S01]  /*759c0*/  VIADD R9, R3, 0x1b5 ;  /* 0x000001b503097836 */ /* 0x000fe20000000000 */
[----:B-1----:R-:W-:Y:S01]  /*759d0*/  ISETP.LT.AND P3, PT, R11, R4, !P0 ;  /* 0x000000040b00720c */ /* 0x002fe20004761270 */
[----:B------:R1:W-:Y:S01]  /*759e0*/  @P2 STG.E.U16 desc[UR4][R34.64], R10 ;  /* 0x0000000a22002986 */ /* 0x0003e2000c101504 */
[----:B------:R-:W-:Y:S01]  /*759f0*/  PRMT R12, R133, 0x7632, R12 ;  /* 0x00007632850c7816 */ /* 0x000fe2000000000c */
[----:B------:R-:W3:Y:S01]  /*75a00*/  LDC R5, c[0x0][0x22c] ;  /* 0x00008b00ff057b82 */ /* 0x000ee20000000800 */
[----:B------:R-:W-:-:S07]  /*75a10*/  ISETP.LT.AND P2, PT, R9, R8, !P0 ;  /* 0x000000080900720c */ /* 0x000fce0004741270 */
[----:B------:R1:W-:Y:S01]  /*75a20*/  @P1 STG.E.U16 desc[UR4][R40.64], R133 ;  /* 0x0000008528001986 */ /* 0x0003e2000c101504 */
[----:B------:R-:W3:Y:S03]  /*75a30*/  LDC R2, c[0x0][0x22c] ;  /* 0x00008b00ff027b82 */ /* 0x000ee60000000800 */
[----:B------:R-:W-:Y:S04]  /*75a40*/  @P3 STG.E.U16 desc[UR4][R20.64], R12 ;  /* 0x0000000c14003986 */ /* 0x000fe8000c101504 */
[----:B-1----:R-:W4:Y:S01]  /*75a50*/  LDL.LU.64 R34, [R1+0xc0] ;  /* 0x0000c00001227983 */ /* 0x002f220000300a00 */
[----:B------:R-:W1:Y:S03]  /*75a60*/  LDC R4, c[0x0][0x22c] ;  /* 0x00008b00ff047b82 */ /* 0x000e660000000800 */
[----:B------:R-:W4:Y:S05]  /*75a70*/  LDL.LU.64 R40, [R1+0xb8] ;  /* 0x0000b80001287983 */ /* 0x000f2a0000300a00 */
[----:B------:R-:W4:Y:S01]  /*75a80*/  LDC R8, c[0x0][0x22c] ;  /* 0x00008b00ff087b82 */ /* 0x000f220000000800 */
[----:B--2---:R-:W-:Y:S01]  /*75a90*/  PRMT R13, R134, 0x7632, R13 ;  /* 0x00007632860d7816 */ /* 0x004fe2000000000d */
[----:B------:R-:W-:Y:S04]  /*75aa0*/  @P4 STG.E.U16 desc[UR4][R42.64], R134 ;  /* 0x000000862a004986 */ /* 0x000fe8000c101504 */
[----:B------:R2:W-:Y:S04]  /*75ab0*/  @P2 STG.E.U16 desc[UR4][R140.64], R13 ;  /* 0x0000000d8c002986 */ /* 0x0005e8000c101504 */
[----:B--2---:R-:W2:Y:S01]  /*75ac0*/  LDL.LU.64 R140, [R1+0x2008] ;  /* 0x00200800018c7983 */ /* 0x004ea20000300a00 */
[----:B------:R-:W-:-:S02]  /*75ad0*/  VIADD R9, R3, 0x1b6 ;  /* 0x000001b603097836 */ /* 0x000fc40000000000 */
[----:B------:R-:W-:Y:S01]  /*75ae0*/  VIADD R10, R3, 0x1b9 ;  /* 0x000001b9030a7836 */ /* 0x000fe20000000000 */
[----:B------:R-:W2:Y:S02]  /*75af0*/  LDL.LU.64 R42, [R1+0xa8] ;  /* 0x0000a800012a7983 */ /* 0x000ea40000300a00 */
[----:B0-----:R-:W-:Y:S01]  /*75b00*/  ISETP.LT.AND P1, PT, R9, R0, !P0 ;  /* 0x000000000900720c */ /* 0x001fe20004721270 */
[C---:B------:R-:W-:Y:S01]  /*75b10*/  VIADD R9, R3.reuse, 0x1b7 ;  /* 0x000001b703097836 */ /* 0x040fe20000000000 */
[----:B---3--:R-:W-:Y:S01]  /*75b20*/  ISETP.LT.AND P4, PT, R10, R5, !P0 ;  /* 0x000000050a00720c */ /* 0x008fe20004781270 */
[C---:B------:R-:W-:Y:S01]  /*75b30*/  VIADD R11, R3.reuse, 0x1b8 ;  /* 0x000001b8030b7836 */ /* 0x040fe20000000000 */
[----:B------:R-:W3:Y:S01]  /*75b40*/  LDL.LU.64 R18, [R1+0xa0] ;  /* 0x0000a00001127983 */ /* 0x000ee20000300a00 */
[----:B------:R-:W-:Y:S01]  /*75b50*/  VIADD R5, R3, 0x1ba ;  /* 0x000001ba03057836 */ /* 0x000fe20000000000 */
[----:B------:R-:W-:Y:S01]  /*75b60*/  ISETP.LT.AND P2, PT, R9, R2, !P0 ;  /* 0x000000020900720c */ /* 0x000fe20004741270 */
[----:B------:R-:W0:Y:S01]  /*75b70*/  LDC R0, c[0x0][0x22c] ;  /* 0x00008b00ff007b82 */ /* 0x000e220000000800 */
[----:B-1----:R-:W-:Y:S01]  /*75b80*/  ISETP.LT.AND P3, PT, R11, R4, !P0 ;  /* 0x000000040b00720c */ /* 0x002fe20004761270 */
[----:B------:R-:W3:Y:S04]  /*75b90*/  LDL.LU.64 R20, [R1+0x90] ;  /* 0x0000900001147983 */ /* 0x000ee80000300a00 */
[----:B----4-:R1:W-:Y:S01]  /*75ba0*/  @P1 STG.E.U16 desc[UR4][R22.64], R135 ;  /* 0x0000008716001986 */ /* 0x0103e2000c101504 */
[----:B------:R-:W-:Y:S01]  /*75bb0*/  ISETP.LT.AND P1, PT, R5, R8, !P0 ;  /* 0x000000080500720c */ /* 0x000fe20004721270 */
[----:B------:R-:W4:Y:S01]  /*75bc0*/  LDC R2, c[0x0][0x22c] ;  /* 0x00008b00ff027b82 */ /* 0x000f220000000800 */
[----:B------:R-:W-:-:S05]  /*75bd0*/  PRMT R10, R135, 0x7632, R10 ;  /* 0x00007632870a7816 */ /* 0x000fca000000000a */
[----:B------:R-:W-:Y:S02]  /*75be0*/  @P2 STG.E.U16 desc[UR4][R32.64], R10 ;  /* 0x0000000a20002986 */ /* 0x000fe4000c101504 */
[----:B------:R-:W4:Y:S02]  /*75bf0*/  LDC R4, c[0x0][0x22c] ;  /* 0x00008b00ff047b82 */ /* 0x000f240000000800 */
[----:B-1----:R-:W3:Y:S01]  /*75c00*/  LDL.LU.64 R22, [R1+0x88] ;  /* 0x0000880001167983 */ /* 0x002ee20000300a00 */
[----:B--2---:R-:W-:-:S03]  /*75c10*/  PRMT R12, R140, 0x7632, R12 ;  /* 0x000076328c0c7816 */ /* 0x004fc6000000000c */
[----:B------:R-:W-:Y:S01]  /*75c20*/  @P3 STG.E.U16 desc[UR4][R34.64], R140 ;  /* 0x0000008c22003986 */ /* 0x000fe2000c101504 */
[C---:B------:R-:W-:Y:S01]  /*75c30*/  VIADD R9, R3.reuse, 0x1bb ;  /* 0x000001bb03097836 */ /* 0x040fe20000000000 */
[----:B------:R-:W1:Y:S02]  /*75c40*/  LDC R8, c[0x0][0x22c] ;  /* 0x00008b00ff087b82 */ /* 0x000e640000000800 */
[----:B------:R-:W-:Y:S04]  /*75c50*/  @P4 STG.E.U16 desc[UR4][R40.64], R12 ;  /* 0x0000000c28004986 */ /* 0x000fe8000c101504 */
[----:B------:R2:W-:Y:S01]  /*75c60*/  @P1 STG.E.U16 desc[UR4][R142.64], R141 ;  /* 0x0000008d8e001986 */ /* 0x0005e2000c101504 */
[----:B------:R-:W-:Y:S01]  /*75c70*/  VIADD R11, R3, 0x1bd ;  /* 0x000001bd030b7836 */ /* 0x000fe20000000000 */
[----:B------:R-:W1:Y:S02]  /*75c80*/  LDC R5, c[0x0][0x22c] ;  /* 0x00008b00ff057b82 */ /* 0x000e640000000800 */
[----:B--2---:R-:W2:Y:S01]  /*75c90*/  LDL.LU.64 R142, [R1+0x2000] ;  /* 0x00200000018e7983 */ /* 0x004ea20000300a00 */
[----:B0-----:R-:W-:Y:S01]  /*75ca0*/  ISETP.LT.AND P2, PT, R9, R0, !P0 ;  /* 0x000000000900720c */ /* 0x001fe20004741270 */
[----:B------:R-:W-:Y:S01]  /*75cb0*/  VIADD R9, R3, 0x1bc ;  /* 0x000001bc03097836 */ /* 0x000fe20000000000 */
[----:B----4-:R-:W-:Y:S01]  /*75cc0*/  ISETP.LT.AND P3, PT, R11, R4, !P0 ;  /* 0x000000040b00720c */ /* 0x010fe20004761270 */
[----:B------:R-:W4:Y:S01]  /*75cd0*/  LDL.LU.64 R32, [R1+0x78] ;  /* 0x0000780001207983 */ /* 0x000f220000300a00 */
[----:B------:R-:W-:Y:S01]  /*75ce0*/  PRMT R10, R141, 0x7632, R10 ;  /* 0x000076328d0a7816 */ /* 0x000fe2000000000a */
[----:B------:R-:W0:Y:S01]  /*75cf0*/  LDC R0, c[0x0][0x22c] ;  /* 0x00008b00ff007b82 */ /* 0x000e220000000800 */
[----:B------:R-:W-:Y:S01]  /*75d00*/  ISETP.LT.AND P1, PT, R9, R2, !P0 ;  /* 0x000000020900720c */ /* 0x000fe20004721270 */
[----:B------:R-:W4:Y:S04]  /*75d10*/  LDL.LU.64 R34, [R1+0x70] ;  /* 0x0000700001227983 */ /* 0x000f280000300a00 */
[----:B------:R-:W4:Y:S04]  /*75d20*/  LDL.LU.64 R40, [R1+0x68] ;  /* 0x0000680001287983 */ /* 0x000f280000300a00 */
[----:B------:R3:W-:Y:S01]  /*75d30*/  @P2 STG.E.U16 desc[UR4][R42.64], R10 ;  /* 0x0000000a2a002986 */ /* 0x0007e2000c101504 */
[----:B------:R-:W-:Y:S01]  /*75d40*/  VIADD R9, R3, 0x1bf ;  /* 0x000001bf03097836 */ /* 0x000fe20000000000 */
[----:B------:R-:W4:Y:S02]  /*75d50*/  LDC R2, c[0x0][0x22c] ;  /* 0x00008b00ff027b82 */ /* 0x000f240000000800 */
[----:B---3--:R-:W3:Y:S01]  /*75d60*/  LDL.LU.64 R42, [R1+0x60] ;  /* 0x00006000012a7983 */ /* 0x008ee20000300a00 */
[----:B--2---:R-:W-:-:S03]  /*75d70*/  PRMT R11, R142, 0x7632, R11 ;  /* 0x000076328e0b7816 */ /* 0x004fc6000000000b */
[----:B------:R-:W-:Y:S04]  /*75d80*/  @P1 STG.E.U16 desc[UR4][R18.64], R142 ;  /* 0x0000008e12001986 */ /* 0x000fe8000c101504 */
[----:B------:R2:W-:Y:S04]  /*75d90*/  @P3 STG.E.U16 desc[UR4][R148.64], R11 ;  /* 0x0000000b94003986 */ /* 0x0005e8000c101504 */
[----:B--2---:R-:W2:Y:S01]  /*75da0*/  LDL.LU.64 R148, [R1+0x1ff8] ;  /* 0x001ff80001947983 */ /* 0x004ea20000300a00 */
[----:B------:R-:W-:Y:S01]  /*75db0*/  VIADD R4, R3, 0x1be ;  /* 0x000001be03047836 */ /* 0x000fe20000000000 */
[----:B-1----:R-:W-:Y:S01]  /*75dc0*/  ISETP.LT.AND P4, PT, R9, R8, !P0 ;  /* 0x000000080900720c */ /* 0x002fe20004781270 */
[----:B------:R-:W-:Y:S01]  /*75dd0*/  VIADD R9, R3, 0x1c0 ;  /* 0x000001c003097836 */ /* 0x000fe20000000000 */
[----:B------:R-:W-:Y:S01]  /*75de0*/  PRMT R12, R143, 0x7632, R12 ;  /* 0x000076328f0c7816 */ /* 0x000fe2000000000c */
[----:B------:R-:W1:Y:S01]  /*75df0*/  LDC R8, c[0x0][0x22c] ;  /* 0x00008b00ff087b82 */ /* 0x000e620000000800 */
[----:B------:R-:W-:-:S02]  /*75e00*/  ISETP.LT.AND P2, PT, R4, R5, !P0 ;  /* 0x000000050400720c */ /* 0x000fc40004741270 */
[----:B0-----:R-:W-:-:S05]  /*75e10*/  ISETP.LT.AND P1, PT, R9, R0, !P0 ;  /* 0x000000000900720c */ /* 0x001fca0004721270 */
[----:B------:R-:W0:Y:S06]  /*75e20*/  LDC R5, c[0x0][0x22c] ;  /* 0x00008b00ff057b82 */ /* 0x000e2c0000000800 */
[----:B------:R-:W-:Y:S02]  /*75e30*/  @P2 STG.E.U16 desc[UR4][R20.64], R143 ;  /* 0x0000008f14002986 */ /* 0x000fe4000c101504 */
[----:B------:R-:W3:Y:S02]  /*75e40*/  LDC R4, c[0x0][0x22c] ;  /* 0x00008b00ff047b82 */ /* 0x000ee40000000800 */
[----:B------:R-:W-:Y:S01]  /*75e50*/  @P4 STG.E.U16 desc[UR4][R22.64], R12 ;  /* 0x0000000c16004986 */ /* 0x000fe2000c101504 */
[----:B------:R-:W-:-:S05]  /*75e60*/  VIADD R9, R3, 0x1c1 ;  /* 0x000001c103097836 */ /* 0x000fca0000000000 */
[----:B------:R-:W1:Y:S01]  /*75e70*/  LDC R0, c[0x0][0x22c] ;  /* 0x00008b00ff007b82 */ /* 0x000e620000000800 */
[----:B--2---:R2:W-:Y:S04]  /*75e80*/  @P1 STG.E.U16 desc[UR4][R150.64], R148 ;  /* 0x0000009496001986 */ /* 0x0045e8000c101504 */
[----:B--2---:R-:W2:Y:S01]  /*75e90*/  LDL.LU.64 R150, [R1+0x1ff0] ;  /* 0x001ff00001967983 */ /* 0x004ea20000300a00 */
[----:B----4-:R-:W-:Y:S01]  /*75ea0*/  ISETP.LT.AND P2, PT, R9, R2, !P0 ;  /* 0x000000020900720c */ /* 0x010fe20004741270 */
[C---:B------:R-:W-:Y:S01]  /*75eb0*/  VIADD R10, R3.reuse, 0x1c3 ;  /* 0x000001c3030a7836 */ /* 0x040fe20000000000 */
[----:B------:R-:W4:Y:S01]  /*75ec0*/  LDC R2, c[0x0][0x22c] ;  /* 0x00008b00ff027b82 */ /* 0x000f220000000800 */
[C---:B------:R-:W-:Y:S02]  /*75ed0*/  VIADD R9, R3.reuse, 0x1c2 ;  /* 0x000001c203097836 */ /* 0x040fe40000000000 */
[----:B------:R-:W-:Y:S01]  /*75ee0*/  VIADD R11, R3, 0x1c4 ;  /* 0x000001c4030b7836 */ /* 0x000fe20000000000 */
[----:B0-----:R-:W-:-:S02]  /*75ef0*/  ISETP.LT.AND P3, PT, R10, R5, !P0 ;  /* 0x000000050a00720c */ /* 0x001fc40004761270 */
[----:B---3--:R-:W-:Y:S01]  /*75f00*/  ISETP.LT.AND P1, PT, R9, R4, !P0 ;  /* 0x000000040900720c */ /* 0x008fe20004721270 */
[----:B------:R-:W-:Y:S01]  /*75f10*/  VIADD R9, R3, 0x1c5 ;  /* 0x000001c503097836 */ /* 0x000fe20000000000 */
[----:B------:R-:W-:Y:S01]  /*75f20*/  PRMT R10, R148, 0x7632, R10 ;  /* 0x00007632940a7816 */ /* 0x000fe2000000000a */
[----:B------:R-:W0:Y:S01]  /*75f30*/  LDC R4, c[0x0][0x22c] ;  /* 0x00008b00ff047b82 */ /* 0x000e220000000800 */
[----:B-1----:R-:W-:-:S03]  /*75f40*/  ISETP.LT.AND P4, PT, R11, R8, !P0 ;  /* 0x000000080b00720c */ /* 0x002fc60004781270 */
[----:B------:R-:W-:Y:S01]  /*75f50*/  @P2 STG.E.U16 desc[UR4][R32.64], R10 ;  /* 0x0000000a20002986 */ /* 0x000fe2000c101504 */
[----:B------:R-:W-:Y:S02]  /*75f60*/  ISETP.LT.AND P2, PT, R9, R0, !P0 ;  /* 0x000000000900720c */ /* 0x000fe40004741270 */
[----:B------:R-:W-:Y:S01]  /*75f70*/  PRMT R11, R149, 0x7632, R11 ;  /* 0x00007632950b7816 */ /* 0x000fe2000000000b */
[----:B------:R-:W1:Y:S02]  /*75f80*/  LDC R8, c[0x0][0x22c] ;  /* 0x00008b00ff087b82 */ /* 0x000e640000000800 */
[----:B------:R-:W-:Y:S04]  /*75f90*/  @P1 STG.E.U16 desc[UR4][R34.64], R149 ;  /* 0x0000009522001986 */ /* 0x000fe8000c101504 */
[----:B------:R-:W-:Y:S02]  /*75fa0*/  @P3 STG.E.U16 desc[UR4][R40.64], R11 ;  /* 0x0000000b28003986 */ /* 0x000fe4000c101504 */
[----:B------:R-:W3:Y:S01]  /*75fb0*/  LDC R5, c[0x0][0x22c] ;  /* 0x00008b00ff057b82 */ /* 0x000ee20000000800 */
[----:B--2---:R-:W-:Y:S01]  /*75fc0*/  PRMT R12, R150, 0x7632, R12 ;  /* 0x00007632960c7816 */ /* 0x004fe2000000000c */
[----:B------:R-:W-:Y:S06]  /*75fd0*/  @P4 STG.E.U16 desc[UR4][R42.64], R150 ;  /* 0x000000962a004986 */ /* 0x000fec000c101504 */
[----:B------:R-:W2:Y:S01]  /*75fe0*/  LDC R0, c[0x0][0x22c] ;  /* 0x00008b00ff007b82 */ /* 0x000ea20000000800 */
[----:B------:R4:W-:Y:S04]  /*75ff0*/  @P2 STG.E.U16 desc[UR4][R156.64], R12 ;  /* 0x0000000c9c002986 */ /* 0x0009e8000c101504 */
[----:B----4-:R-:W4:Y:S01]  /*76000*/  LDL.LU.64 R156, [R1+0x1fe8] ;  /* 0x001fe800019c7983 */ /* 0x010f220000300a00 */
[----:B------:R-:W-:-:S05]  /*76010*/  VIADD R9, R3, 0x1c6 ;  /* 0x000001c603097836 */ /* 0x000fca0000000000 */
[----:B------:R-:W-:Y:S01]  /*76020*/  ISETP.LT.AND P1, PT, R9, R2, !P0 ;  /* 0x000000020900720c */ /* 0x000fe20004721270 */
[C---:B------:R-:W-:Y:S02]  /*76030*/  VIADD R9, R3.reuse, 0x1c7 ;  /* 0x000001c703097836 */ /* 0x040fe40000000000 */
[----:B------:R-:W-:Y:S01]  /*76040*/  VIADD R10, R3, 0x1c8 ;  /* 0x000001c8030a7836 */ /* 0x000fe20000000000 */
[----:B------:R-:W-:Y:S01]  /*76050*/  PRMT R11, R151, 0x7632, R11 ;  /* 0x00007632970b7816 */ /* 0x000fe2000000000b */
[----:B------:R-:W4:Y:S01]  /*76060*/  LDC R2, c[0x0][0x22c] ;  /* 0x00008b00ff027b82 */ /* 0x000f220000000800 */
[----:B0-----:R-:W-:Y:S01]  /*76070*/  ISETP.LT.AND P2, PT, R9, R4, !P0 ;  /* 0x000000040900720c */ /* 0x001fe20004741270 */
[----:B------:R-:W-:Y:S01]  /*76080*/  VIADD R9, R3, 0x1c9 ;  /* 0x000001c903097836 */ /* 0x000fe20000000000 */
[----:B---3--:R-:W-:-:S04]  /*76090*/  ISETP.LT.AND P3, PT, R10, R5, !P0 ;  /* 0x000000050a00720c */ /* 0x008fc80004761270 */
[----:B-1----:R-:W-:Y:S01]  /*760a0*/  ISETP.LT.AND P4, PT, R9, R8, !P0 ;  /* 0x000000080900720c */ /* 0x002fe20004781270 */
[----:B------:R-:W-:Y:S01]  /*760b0*/  VIADD R9, R3, 0x1ca ;  /* 0x000001ca03097836 */ /* 0x000fe20000000000 */
[----:B------:R0:W-:Y:S01]  /*760c0*/  @P1 STG.E.U16 desc[UR4][R196.64], R151 ;  /* 0x00000097c4001986 */ /* 0x0001e2000c101504 */
[----:B------:R-:W1:Y:S03]  /*760d0*/  LDC R4, c[0x0][0x22c] ;  /* 0x00008b00ff047b82 */ /* 0x000e660000000800 */
[----:B--2---:R-:W-:Y:S01]  /*760e0*/  ISETP.LT.AND P1, PT, R9, R0, !P0 ;  /* 0x000000000900720c */ /* 0x004fe20004721270 */
[----:B------:R2:W-:Y:S04]  /*760f0*/  @P2 STG.E.U16 desc[UR4][R198.64], R11 ;  /* 0x0000000bc6002986 */ /* 0x0005e8000c101504 */
[----:B------:R-:W3:Y:S01]  /*76100*/  LDC R5, c[0x0][0x22c] ;  /* 0x00008b00ff057b82 */ /* 0x000ee20000000800 */
[----:B0-----:R-:W3:Y:S04]  /*76110*/  LDL.LU.64 R196, [R1+0x1fe0] ;  /* 0x001fe00001c47983 */ /* 0x001ee80000300a00 */
[----:B--2---:R-:W2:Y:S01]  /*76120*/  LDL.LU.64 R198, [R1+0x1fd8] ;  /* 0x001fd80001c67983 */ /* 0x004ea20000300a00 */
[----:B----4-:R-:W-:-:S03]  /*76130*/  PRMT R12, R156, 0x7632, R12 ;  /* 0x000076329c0c7816 */ /* 0x010fc6000000000c */
[----:B------:R0:W-:Y:S01]  /*76140*/  @P3 STG.E.U16 desc[UR4][R188.64], R156 ;  /* 0x0000009cbc003986 */ /* 0x0001e2000c101504 */
[C---:B------:R-:W-:Y:S01]  /*76150*/  VIADD R9, R3.reuse, 0x1cb ;  /* 0x000001cb03097836 */ /* 0x040fe20000000000 */
[----:B------:R-:W4:Y:S02]  /*76160*/  LDC R8, c[0x0][0x22c] ;  /* 0x00008b00ff087b82 */ /* 0x000f240000000800 */
[----:B------:R1:W-:Y:S04]  /*76170*/  @P4 STG.E.U16 desc[UR4][R190.64], R12 ;  /* 0x0000000cbe004986 */ /* 0x0003e8000c101504 */
[----:B------:R3:W-:Y:S01]  /*76180*/  @P1 STG.E.U16 desc[UR4][R158.64], R157 ;  /* 0x0000009d9e001986 */ /* 0x0007e2000c101504 */
[----:B------:R-:W-:Y:S01]  /*76190*/  VIADD R10, R3, 0x1cd ;  /* 0x000001cd030a7836 */ /* 0x000fe20000000000 */
[----:B------:R-:W2:Y:S02]  /*761a0*/  LDC R0, c[0x0][0x22c] ;  /* 0x00008b00ff007b82 */ /* 0x000ea40000000800 */
[----:B0-----:R-:W2:Y:S04]  /*761b0*/  LDL.LU.64 R188, [R1+0x1fd0] ;  /* 0x001fd00001bc7983 */ /* 0x001ea80000300a00 */
[----:B-1----:R-:W2:Y:S04]  /*761c0*/  LDL.LU.64 R190, [R1+0x1fc8] ;  /* 0x001fc80001be7983 */ /* 0x002ea80000300a00 */
[----:B---3--:R-:W3:Y:S01]  /*761d0*/  LDL.LU.64 R158, [R1+0x1fc0] ;  /* 0x001fc000019e7983 */ /* 0x008ee20000300a00 */
[----:B------:R-:W-:Y:S01]  /*761e0*/  ISETP.LT.AND P2, PT, R9, R2, !P0 ;  /* 0x000000020900720c */ /* 0x000fe20004741270 */
[----:B------:R-:W-:Y:S01]  /*761f0*/  VIADD R9, R3, 0x1cc ;  /* 0x000001cc03097836 */ /* 0x000fe20000000000 */
[----:B------:R-:W-:Y:S01]  /*76200*/  ISETP.LT.AND P3, PT, R10, R5, !P0 ;  /* 0x000000050a00720c */ /* 0x000fe20004761270 */
[----:B------:R-:W0:Y:S03]  /*76210*/  LDC R2, c[0x0][0x22c] ;  /* 0x00008b00ff027b82 */ /* 0x000e260000000800 */
[----:B------:R-:W-:-:S02]  /*76220*/  ISETP.LT.AND P1, PT, R9, R4, !P0 ;  /* 0x000000040900720c */ /* 0x000fc40004721270 */
[----:B------:R-:W-:Y:S01]  /*76230*/  PRMT R10, R157, 0x7632, R10 ;  /* 0x000076329d0a7816 */ /* 0x000fe2000000000a */
[C---:B------:R-:W-:Y:S02]  /*76240*/  VIADD R9, R3.reuse, 0x1cf ;  /* 0x000001cf03097836 */ /* 0x040fe40000000000 */
[----:B------:R-:W-:Y:S01]  /*76250*/  VIADD R5, R3, 0x1ce ;  /* 0x000001ce03057836 */ /* 0x000fe20000000000 */
[----:B------:R-:W1:Y:S01]  /*76260*/  LDC R4, c[0x0][0x22c] ;  /* 0x00008b00ff047b82 */ /* 0x000e620000000800 */
[----:B------:R4:W-:Y:S04]  /*76270*/  @P2 STG.E.U16 desc[UR4][R180.64], R10 ;  /* 0x0000000ab4002986 */ /* 0x0009e8000c101504 */
[----:B----4-:R-:W4:Y:S01]  /*76280*/  LDL.LU.64 R180, [R1+0x1fb8] ;  /* 0x001fb80001b47983 */ /* 0x010f220000300a00 */
[----:B---3--:R-:W-:-:S03]  /*76290*/  PRMT R11, R158, 0x7632, R11 ;  /* 0x000076329e0b7816 */ /* 0x008fc6000000000b */
[----:B------:R3:W-:Y:S04]  /*762a0*/  @P1 STG.E.U16 desc[UR4][R182.64], R158 ;  /* 0x0000009eb6001986 */ /* 0x0007e8000c101504 */
[----:B------:R0:W-:Y:S04]  /*762b0*/  @P3 STG.E.U16 desc[UR4][R164.64], R11 ;  /* 0x0000000ba4003986 */ /* 0x0001e8000c101504 */
[----:B---3--:R-:W3:Y:S04]  /*762c0*/  LDL.LU.64 R182, [R1+0x1fb0] ;  /* 0x001fb00001b67983 */ /* 0x008ee80000300a00 */
[----:B0-----:R-:W4:Y:S01]  /*762d0*/  LDL.LU.64 R164, [R1+0x1fa8] ;  /* 0x001fa80001a47983 */ /* 0x001f220000300a00 */
[----:B------:R-:W-:Y:S01]  /*762e0*/  ISETP.LT.AND P4, PT, R9, R8, !P0 ;  /* 0x000000080900720c */ /* 0x000fe20004781270 */
[----:B------:R-:W-:Y:S01]  /*762f0*/  VIADD R9, R3, 0x1d0 ;  /* 0x000001d003097836 */ /* 0x000fe20000000000 */
[----:B--2---:R-:W-:Y:S01]  /*76300*/  ISETP.LT.AND P2, PT, R5, R0, !P0 ;  /* 0x000000000500720c */ /* 0x004fe20004741270 */
[----:B------:R-:W0:Y:S03]  /*76310*/  LDC R8, c[0x0][0x22c] ;  /* 0x00008b00ff087b82 */ /* 0x000e260000000800 */
[----:B------:R-:W-:-:S02]  /*76320*/  ISETP.LT.AND P1, PT, R9, R2, !P0 ;  /* 0x000000020900720c */ /* 0x000fc40004721270 */
[----:B------:R-:W-:-:S03]  /*76330*/  PRMT R12, R159, 0x7632, R12 ;  /* 0x000076329f0c7816 */ /* 0x000fc6000000000c */
[----:B------:R-:W2:Y:S04]  /*76340*/  LDC R0, c[0x0][0x22c] ;  /* 0x00008b00ff007b82 */ /* 0x000ea80000000800 */
[----:B------:R1:W-:Y:S04]  /*76350*/  @P2 STG.E.U16 desc[UR4][R172.64], R159 ;  /* 0x0000009fac002986 */ /* 0x0003e8000c101504 */
[----:B------:R1:W-:Y:S01]  /*76360*/  @P4 STG.E.U16 desc[UR4][R174.64], R12 ;  /* 0x0000000cae004986 */ /* 0x0003e2000c101504 */
[----:B------:R-:W0:Y:S03]  /*76370*/  LDC R5, c[0x0][0x22c] ;  /* 0x00008b00ff057b82 */ /* 0x000e260000000800 */
[----:B-1----:R-:W3:Y:S05]  /*76380*/  LDL.LU.64 R172, [R1+0x1fa0] ;  /* 0x001fa00001ac7983 */ /* 0x002eea0000300a00 */
[----:B------:R-:W1:Y:S01]  /*76390*/  LDC R2, c[0x0][0x22c] ;  /* 0x00008b00ff027b82 */ /* 0x000e620000000800 */
[----:B------:R-:W3:Y:S04]  /*763a0*/  LDL.LU.64 R174, [R1+0x1f98] ;  /* 0x001f980001ae7983 */ /* 0x000ee80000300a00 */
[----:B----4-:R4:W-:Y:S04]  /*763b0*/  @P1 STG.E.U16 desc[UR4][R166.64], R164 ;  /* 0x000000a4a6001986 */ /* 0x0109e8000c101504 */
[----:B----4-:R-:W4:Y:S04]  /*763c0*/  LDL.LU.64 R166, [R1+0x1f90] ;  /* 0x001f900001a67983 */ /* 0x010f280000300a00 */
[----:B------:R-:W4:Y:S01]  /*763d0*/  LDL.LU R43, [R1+0xb20] ;  /* 0x000b2000012b7983 */ /* 0x000f220000300800 */
[----:B------:R-:W-:-:S05]  /*763e0*/  VIADD R9, R3, 0x1d1 ;  /* 0x000001d103097836 */ /* 0x000fca0000000000 */
[----:B------:R-:W-:Y:S01]  /*763f0*/  ISETP.LT.AND P2, PT, R9, R4, !P0 ;  /* 0x000000040900720c */ /* 0x000fe20004741270 */
[C---:B------:R-:W-:Y:S01]  /*76400*/  VIADD R9, R3.reuse, 0x1d2 ;  /* 0x000001d203097836 */ /* 0x040fe20000000000 */
[----:B------:R-:W3:Y:S01]  /*76410*/  LDC R4, c[0x0][0x22c] ;  /* 0x00008b00ff047b82 */ /* 0x000ee20000000800 */
[C---:B------:R-:W-:Y:S02]  /*76420*/  VIADD R10, R3.reuse, 0x1d3 ;  /* 0x000001d3030a7836 */ /* 0x040fe40000000000 */
[----:B------:R-:W-:Y:S01]  /*76430*/  VIADD R11, R3, 0x1d4 ;  /* 0x000001d4030b7836 */ /* 0x000fe20000000000 */
[----:B--2---:R-:W-:-:S04]  /*76440*/  ISETP.LT.AND P1, PT, R9, R0, !P0 ;  /* 0x000000000900720c */ /* 0x004fc80004721270 */
[----:B------:R-:W2:Y:S01]  /*76450*/  LDC R0, c[0x0][0x22c] ;  /* 0x00008b00ff007b82 */ /* 0x000ea20000000800 */
[----:B0-----:R-:W-:Y:S01]  /*76460*/  ISETP.LT.AND P3, PT, R10, R5, !P0 ;  /* 0x000000050a00720c */ /* 0x001fe20004761270 */
[----:B------:R-:W-:Y:S01]  /*76470*/  VIADD R9, R3, 0x1d5 ;  /* 0x000001d503097836 */ /* 0x000fe20000000000 */
[----:B------:R-:W-:Y:S02]  /*76480*/  PRMT R10, R164, 0x7632, R10 ;  /* 0x00007632a40a7816 */ /* 0x000fe4000000000a */
[----:B------:R-:W-:-:S03]  /*76490*/  ISETP.LT.AND P4, PT, R11, R8, !P0 ;  /* 0x000000080b00720c */ /* 0x000fc60004781270 */
[----:B------:R-:W0:Y:S01]  /*764a0*/  LDC R5, c[0x0][0x22c] ;  /* 0x00008b00ff057b82 */ /* 0x000e220000000800 */
[----:B------:R1:W-:Y:S02]  /*764b0*/  @P2 STG.E.U16 desc[UR4][R6.64], R10 ;  /* 0x0000000a06002986 */ /* 0x0003e4000c101504 */
[----:B-1----:R-:W-:-:S05]  /*764c0*/  ISETP.LT.AND P2, PT, R9, R2, !P0 ;  /* 0x000000020900720c */ /* 0x002fca0004741270 */
[----:B------:R-:W1:Y:S01]  /*764d0*/  LDC R8, c[0x0][0x22c] ;  /* 0x00008b00ff087b82 */ /* 0x000e620000000800 */
[----:B------:R-:W-:Y:S01]  /*764e0*/  PRMT R61, R165, 0x7632, R61 ;  /* 0x00007632a53d7816 */ /* 0x000fe2000000003d */
[----:B------:R-:W-:-:S06]  /*764f0*/  VIADD R9, R3, 0x1d6 ;  /* 0x000001d603097836 */ /* 0x000fcc0000000000 */
[----:B------:R-:W1:Y:S01]  /*76500*/  LDC R2, c[0x0][0x22c] ;  /* 0x00008b00ff027b82 */ /* 0x000e620000000800 */
[----:B------:R-:W-:Y:S01]  /*76510*/  VIADD R7, R3, 0x1d7 ;  /* 0x000001d703077836 */ /* 0x000fe20000000000 */
[----:B------:R-:W-:Y:S01]  /*76520*/  @P1 STG.E.U16 desc[UR4][R120.64], R165 ;  /* 0x000000a578001986 */ /* 0x000fe2000c101504 */
[----:B---3--:R-:W-:-:S03]  /*76530*/  ISETP.LT.AND P1, PT, R9, R4, !P0 ;  /* 0x000000040900720c */ /* 0x008fc60004721270 */
[----:B------:R-:W-:Y:S02]  /*76540*/  @P3 STG.E.U16 desc[UR4][R122.64], R61 ;  /* 0x0000003d7a003986 */ /* 0x000fe4000c101504 */
[----:B------:R-:W3:Y:S01]  /*76550*/  LDC R4, c[0x0][0x22c] ;  /* 0x00008b00ff047b82 */ /* 0x000ee20000000800 */
[----:B------:R-:W-:-:S05]  /*76560*/  VIADD R6, R3, 0x1d8 ;  /* 0x000001d803067836 */ /* 0x000fca0000000000 */
[----:B0-----:R-:W-:Y:S02]  /*76570*/  ISETP.LT.AND P3, PT, R6, R5, !P0 ;  /* 0x000000050600720c */ /* 0x001fe40004761270 */
[----:B------:R-:W0:Y:S01]  /*76580*/  LDC R5, c[0x0][0x22c] ;  /* 0x00008b00ff057b82 */ /* 0x000e220000000800 */
[----:B------:R-:W-:-:S07]  /*76590*/  PRMT R73, R172, 0x7632, R73 ;  /* 0x00007632ac497816 */ /* 0x000fce0000000049 */
[----:B------:R-:W0:Y:S01]  /*765a0*/  LDC R6, c[0x0][0x22c] ;  /* 0x00008b00ff067b82 */ /* 0x000e220000000800 */
[----:B------:R-:W-:Y:S02]  /*765b0*/  PRMT R77, R173, 0x7632, R77 ;  /* 0x00007632ad4d7816 */ /* 0x000fe4000000004d */
[----:B------:R-:W-:Y:S02]  /*765c0*/  PRMT R81, R174, 0x7632, R81 ;  /* 0x00007632ae517816 */ /* 0x000fe40000000051 */
[----:B------:R-:W-:Y:S01]  /*765d0*/  PRMT R85, R175, 0x7632, R85 ;  /* 0x00007632af557816 */ /* 0x000fe20000000055 */
[----:B------:R-:W-:Y:S01]  /*765e0*/  VIADD R9, R3, 0x1e4 ;  /* 0x000001e403097836 */ /* 0x000fe20000000000 */
[----:B------:R-:W-:Y:S02]  /*765f0*/  PRMT R89, R180, 0x7632, R89 ;  /* 0x00007632b4597816 */ /* 0x000fe40000000059 */
[----:B------:R-:W-:Y:S02]  /*76600*/  PRMT R93, R181, 0x7632, R93 ;  /* 0x00007632b55d7816 */ /* 0x000fe4000000005d */
[----:B------:R-:W-:-:S02]  /*76610*/  PRMT R97, R182, 0x7632, R97 ;  /* 0x00007632b6617816 */ /* 0x000fc40000000061 */
[----:B------:R-:W-:Y:S02]  /*76620*/  PRMT R101, R183, 0x7632, R101 ;  /* 0x00007632b7657816 */ /* 0x000fe40000000065 */
[----:B------:R-:W-:Y:S02]  /*76630*/  PRMT R103, R188, 0x7632, R103 ;  /* 0x00007632bc677816 */ /* 0x000fe40000000067 */
[----:B------:R-:W-:Y:S02]  /*76640*/  PRMT R105, R189, 0x7632, R105 ;  /* 0x00007632bd697816 */ /* 0x000fe40000000069 */
[----:B------:R-:W-:Y:S01]  /*76650*/  PRMT R107, R190, 0x7632, R107 ;  /* 0x00007632be6b7816 */ /* 0x000fe2000000006b */
[----:B------:R-:W-:Y:S01]  /*76660*/  VIADD R10, R3, 0x1f2 ;  /* 0x000001f2030a7836 */ /* 0x000fe20000000000 */
[----:B------:R-:W-:Y:S01]  /*76670*/  PRMT R109, R191, 0x7632, R109 ;  /* 0x00007632bf6d7816 */ /* 0x000fe2000000006d */
[----:B------:R-:W-:Y:S01]  /*76680*/  VIADD R11, R3, 0x1f4 ;  /* 0x000001f4030b7836 */ /* 0x000fe20000000000 */
[----:B------:R-:W-:-:S02]  /*76690*/  PRMT R111, R196, 0x7632, R111 ;  /* 0x00007632c46f7816 */ /* 0x000fc4000000006f */
[----:B------:R-:W-:Y:S02]  /*766a0*/  PRMT R113, R197, 0x7632, R113 ;  /* 0x00007632c5717816 */ /* 0x000fe40000000071 */
[----:B------:R-:W-:Y:S02]  /*766b0*/  PRMT R115, R198, 0x7632, R115 ;  /* 0x00007632c6737816 */ /* 0x000fe40000000073 */
[----:B------:R-:W-:Y:S01]  /*766c0*/  PRMT R117, R199, 0x7632, R117 ;  /* 0x00007632c7757816 */ /* 0x000fe20000000075 */
[----:B------:R-:W-:Y:S01]  /*766d0*/  VIADD R13, R3, 0x1fd ;  /* 0x000001fd030d7836 */ /* 0x000fe20000000000 */
[----:B----4-:R-:W-:Y:S01]  /*766e0*/  PRMT R65, R166, 0x7632, R65 ;  /* 0x00007632a6417816 */ /* 0x010fe20000000041 */
[----:B------:R-:W-:Y:S04]  /*766f0*/  @P4 STG.E.U16 desc[UR4][R128.64], R166 ;  /* 0x000000a680004986 */ /* 0x000fe8000c101504 */
[----:B------:R-:W-:Y:S01]  /*76700*/  @P2 STG.E.U16 desc[UR4][R130.64], R65 ;  /* 0x0000004182002986 */ /* 0x000fe2000c101504 */
[----:B--2---:R-:W-:Y:S01]  /*76710*/  ISETP.LT.AND P2, PT, R7, R0, !P0 ;  /* 0x000000000700720c */ /* 0x004fe20004741270 */
[----:B------:R-:W-:Y:S01]  /*76720*/  VIADD R7, R3, 0x1d9 ;  /* 0x000001d903077836 */ /* 0x000fe20000000000 */
[----:B------:R-:W2:Y:S04]  /*76730*/  LDC R0, c[0x0][0x22c] ;  /* 0x00008b00ff007b82 */ /* 0x000ea80000000800 */
[----:B-1----:R-:W-:Y:S01]  /*76740*/  ISETP.LT.AND P4, PT, R7, R8, !P0 ;  /* 0x000000080700720c */ /* 0x002fe20004781270 */
[----:B------:R-:W-:Y:S01]  /*76750*/  VIADD R7, R3, 0x1da ;  /* 0x000001da03077836 */ /* 0x000fe20000000000 */
[----:B------:R-:W-:Y:S04]  /*76760*/  @P1 STG.E.U16 desc[UR4][R136.64], R167 ;  /* 0x000000a788001986 */ /* 0x000fe8000c101504 */
[----:B------:R-:W-:-:S02]  /*76770*/  ISETP.LT.AND P1, PT, R7, R2, !P0 ;  /* 0x000000020700720c */ /* 0x000fc40004721270 */
[----:B------:R-:W1:Y:S01]  /*76780*/  LDC R2, c[0x0][0x22c] ;  /* 0x00008b00ff027b82 */ /* 0x000e620000000800 */
[----:B------:R-:W-:Y:S01]  /*76790*/  PRMT R69, R167, 0x7632, R69 ;  /* 0x00007632a7457816 */ /* 0x000fe20000000045 */
[----:B------:R-:W-:-:S04]  /*767a0*/  VIADD R7, R3, 0x1db ;  /* 0x000001db03077836 */ /* 0x000fc80000000000 */
[----:B------:R-:W-:Y:S01]  /*767b0*/  @P2 STG.E.U16 desc[UR4][R138.64], R69 ;  /* 0x000000458a002986 */ /* 0x000fe2000c101504 */
[----:B---3--:R-:W-:Y:S01]  /*767c0*/  ISETP.LT.AND P2, PT, R7, R4, !P0 ;  /* 0x000000040700720c */ /* 0x008fe20004741270 */
[C---:B------:R-:W-:Y:S01]  /*767d0*/  VIADD R7, R3.reuse, 0x1dc ;  /* 0x000001dc03077836 */ /* 0x040fe20000000000 */
[----:B------:R-:W3:Y:S01]  /*767e0*/  LDC R4, c[0x0][0x22c] ;  /* 0x00008b00ff047b82 */ /* 0x000ee20000000800 */
[----:B------:R-:W-:Y:S01]  /*767f0*/  VIADD R8, R3, 0x1dd ;  /* 0x000001dd03087836 */ /* 0x000fe20000000000 */
[----:B------:R-:W-:Y:S04]  /*76800*/  @P3 STG.E.U16 desc[UR4][R144.64], R172 ;  /* 0x000000ac90003986 */ /* 0x000fe8000c101504 */
[----:B------:R-:W-:Y:S01]  /*76810*/  @P4 STG.E.U16 desc[UR4][R146.64], R73 ;  /* 0x0000004992004986 */ /* 0x000fe2000c101504 */
[----:B0-----:R-:W-:-:S03]  /*76820*/  ISETP.LT.AND P3, PT, R8, R5, !P0 ;  /* 0x000000050800720c */ /* 0x001fc60004761270 */
[----:B------:R-:W-:Y:S01]  /*76830*/  @P1 STG.E.U16 desc[UR4][R152.64], R173 ;  /* 0x000000ad98001986 */ /* 0x000fe2000c101504 */
[----:B--2---:R-:W-:Y:S01]  /*76840*/  ISETP.LT.AND P1, PT, R7, R0, !P0 ;  /* 0x000000000700720c */ /* 0x004fe20004721270 */
[C---:B------:R-:W-:Y:S01]  /*76850*/  VIADD R5, R3.reuse, 0x1de ;  /* 0x000001de03057836 */ /* 0x040fe20000000000 */
[----:B------:R-:W0:Y:S01]  /*76860*/  LDC R0, c[0x0][0x22c] ;  /* 0x00008b00ff007b82 */ /* 0x000e220000000800 */
[----:B------:R-:W-:Y:S01]  /*76870*/  @P2 STG.E.U16 desc[UR4][R154.64], R77 ;  /* 0x0000004d9a002986 */ /* 0x000fe2000c101504 */
[----:B------:R-:W-:Y:S02]  /*76880*/  VIADD R7, R3, 0x1df ;  /* 0x000001df03077836 */ /* 0x000fe40000000000 */
[----:B-1----:R-:W-:-:S04]  /*76890*/  ISETP.LT.AND P2, PT, R5, R2, !P0 ;  /* 0x000000020500720c */ /* 0x002fc80004741270 */
[----:B------:R-:W1:Y:S01]  /*768a0*/  LDC R2, c[0x0][0x22c] ;  /* 0x00008b00ff027b82 */ /* 0x000e620000000800 */
[----:B------:R-:W-:Y:S01]  /*768b0*/  ISETP.LT.AND P4, PT, R7, R6, !P0 ;  /* 0x000000060700720c */ /* 0x000fe20004781270 */
[----:B------:R-:W-:Y:S01]  /*768c0*/  VIADD R7, R3, 0x1e0 ;  /* 0x000001e003077836 */ /* 0x000fe20000000000 */
[----:B------:R-:W-:Y:S05]  /*768d0*/  @P1 STG.E.U16 desc[UR4][R160.64], R174 ;  /* 0x000000aea0001986 */ /* 0x000fea000c101504 */
[----:B------:R-:W2:Y:S01]  /*768e0*/  LDC R5, c[0x0][0x22c] ;  /* 0x00008b00ff057b82 */ /* 0x000ea20000000800 */
[----:B---3--:R-:W-:Y:S01]  /*768f0*/  ISETP.LT.AND P1, PT, R7, R4, !P0 ;  /* 0x000000040700720c */ /* 0x008fe20004721270 */
[----:B------:R-:W-:-:S06]  /*76900*/  VIADD R7, R3, 0x1e1 ;  /* 0x000001e103077836 */ /* 0x000fcc0000000000 */
[----:B------:R-:W3:Y:S01]  /*76910*/  LDC R6, c[0x0][0x22c] ;  /* 0x00008b00ff067b82 */ /* 0x000ee20000000800 */
[----:B------:R-:W-:Y:S07]  /*76920*/  @P3 STG.E.U16 desc[UR4][R162.64], R81 ;  /* 0x00000051a2003986 */ /* 0x000fee000c101504 */
[----:B------:R-:W4:Y:S01]  /*76930*/  LDC R4, c[0x0][0x22c] ;  /* 0x00008b00ff047b82 */ /* 0x000f220000000800 */
[----:B------:R-:W-:Y:S01]  /*76940*/  @P2 STG.E.U16 desc[UR4][R168.64], R175 ;  /* 0x000000afa8002986 */ /* 0x000fe2000c101504 */
[----:B0-----:R-:W-:Y:S01]  /*76950*/  ISETP.LT.AND P2, PT, R7, R0, !P0 ;  /* 0x000000000700720c */ /* 0x001fe20004741270 */
[----:B------:R-:W-:-:S05]  /*76960*/  VIADD R7, R3, 0x1e2 ;  /* 0x000001e203077836 */ /* 0x000fca0000000000 */
[----:B------:R-:W0:Y:S01]  /*76970*/  LDC R0, c[0x0][0x22c] ;  /* 0x00008b00ff007b82 */ /* 0x000e220000000800 */
[----:B------:R-:W-:Y:S01]  /*76980*/  @P4 STG.E.U16 desc[UR4][R170.64], R85 ;  /* 0x00000055aa004986 */ /* 0x000fe2000c101504 */
[----:B------:R-:W-:-:S03]  /*76990*/  VIADD R8, R3, 0x1e3 ;  /* 0x000001e303087836 */ /* 0x000fc60000000000 */
[----:B------:R-:W-:Y:S01]  /*769a0*/  @P1 STG.E.U16 desc[UR4][R176.64], R180 ;  /* 0x000000b4b0001986 */ /* 0x000fe2000c101504 */
[----:B-1----:R-:W-:Y:S02]  /*769b0*/  ISETP.LT.AND P1, PT, R7, R2, !P0 ;  /* 0x000000020700720c */ /* 0x002fe40004721270 */
[----:B------:R-:W1:Y:S01]  /*769c0*/  LDC R2, c[0x0][0x22c] ;  /* 0x00008b00ff027b82 */ /* 0x000e620000000800 */
[----:B--2---:R-:W-:Y:S01]  /*769d0*/  ISETP.LT.AND P3, PT, R8, R5, !P0 ;  /* 0x000000050800720c */ /* 0x004fe20004761270 */
[----:B------:R-:W-:Y:S01]  /*769e0*/  VIADD R7, R3, 0x1e5 ;  /* 0x000001e503077836 */ /* 0x000fe20000000000 */
[----:B---3--:R-:W-:-:S05]  /*769f0*/  ISETP.LT.AND P4, PT, R9, R6, !P0 ;  /* 0x000000060900720c */ /* 0x008fca0004781270 */
[----:B------:R-:W2:Y:S01]  /*76a00*/  LDC R5, c[0x0][0x22c] ;  /* 0x00008b00ff057b82 */ /* 0x000ea20000000800 */
[----:B------:R-:W-:Y:S01]  /*76a10*/  @P2 STG.E.U16 desc[UR4][R178.64], R89 ;  /* 0x00000059b2002986 */ /* 0x000fe2000c101504 */
[----:B----4-:R-:W-:-:S06]  /*76a20*/  ISETP.LT.AND P2, PT, R7, R4, !P0 ;  /* 0x000000040700720c */ /* 0x010fcc0004741270 */
[----:B------:R-:W3:Y:S01]  /*76a30*/  LDC R6, c[0x0][0x22c] ;  /* 0x00008b00ff067b82 */ /* 0x000ee20000000800 */
[----:B------:R-:W-:Y:S01]  /*76a40*/  VIADD R7, R3, 0x1e6 ;  /* 0x000001e603077836 */ /* 0x000fe20000000000 */
[----:B------:R-:W-:Y:S06]  /*76a50*/  @P1 STG.E.U16 desc[UR4][R184.64], R181 ;  /* 0x000000b5b8001986 */ /* 0x000fec000c101504 */
[----:B------:R-:W4:Y:S01]  /*76a60*/  LDC R4, c[0x0][0x22c] ;  /* 0x00008b00ff047b82 */ /* 0x000f220000000800 */
[----:B0-----:R-:W-:Y:S01]  /*76a70*/  ISETP.LT.AND P1, PT, R7, R0, !P0 ;  /* 0x000000000700720c */ /* 0x001fe20004721270 */
[C---:B------:R-:W-:Y:S01]  /*76a80*/  VIADD R7, R3.reuse, 0x1e7 ;  /* 0x000001e703077836 */ /* 0x040fe20000000000 */
[----:B------:R-:W-:Y:S05]  /*76a90*/  @P3 STG.E.U16 desc[UR4][R186.64], R93 ;  /* 0x0000005dba003986 */ /* 0x000fea000c101504 */
[----:B------:R-:W0:Y:S01]  /*76aa0*/  LDC R0, c[0x0][0x22c] ;  /* 0x00008b00ff007b82 */ /* 0x000e220000000800 */
[----:B------:R-:W-:Y:S01]  /*76ab0*/  @P4 STG.E.U16 desc[UR4][R192.64], R182 ;  /* 0x000000b6c0004986 */ /* 0x000fe2000c101504 */
[----:B------:R-:W-:-:S03]  /*76ac0*/  VIADD R8, R3, 0x1e8 ;  /* 0x000001e803087836 */ /* 0x000fc60000000000 */
[----:B------:R-:W-:Y:S01]  /*76ad0*/  @P2 STG.E.U16 desc[UR4][R194.64], R97 ;  /* 0x00000061c2002986 */ /* 0x000fe2000c101504 */
[----:B-1----:R-:W-:Y:S01]  /*76ae0*/  ISETP.LT.AND P2, PT, R7, R2, !P0 ;  /* 0x000000020700720c */ /* 0x002fe20004741270 */
[----:B------:R-:W-:Y:S01]  /*76af0*/  VIADD R7, R3, 0x1e9 ;  /* 0x000001e903077836 */ /* 0x000fe20000000000 */
[----:B--2---:R-:W-:Y:S01]  /*76b00*/  ISETP.LT.AND P3, PT, R8, R5, !P0 ;  /* 0x000000050800720c */ /* 0x004fe20004761270 */
[----:B------:R-:W1:Y:S03]  /*76b10*/  LDC R2, c[0x0][0x22c] ;  /* 0x00008b00ff027b82 */ /* 0x000e660000000800 */
[----:B---3--:R-:W-:Y:S01]  /*76b20*/  ISETP.LT.AND P4, PT, R7, R6, !P0 ;  /* 0x000000060700720c */ /* 0x008fe20004781270 */
[----:B------:R-:W-:-:S04]  /*76b30*/  VIADD R7, R3, 0x1ea ;  /* 0x000001ea03077836 */ /* 0x000fc80000000000 */
[----:B------:R-:W2:Y:S01]  /*76b40*/  LDC R5, c[0x0][0x22c] ;  /* 0x00008b00ff057b82 */ /* 0x000ea20000000800 */
[----:B------:R-:W-:Y:S01]  /*76b50*/  @P1 STG.E.U16 desc[UR4][R200.64], R183 ;  /* 0x000000b7c8001986 */ /* 0x000fe2000c101504 */
[----:B----4-:R-:W-:Y:S01]  /*76b60*/  ISETP.LT.AND P1, PT, R7, R4, !P0 ;  /* 0x000000040700720c */ /* 0x010fe20004721270 */
[----:B------:R-:W-:-:S05]  /*76b70*/  VIADD R7, R3, 0x1eb ;  /* 0x000001eb03077836 */ /* 0x000fca0000000000 */
[----:B------:R-:W3:Y:S01]  /*76b80*/  LDC R4, c[0x0][0x22c] ;  /* 0x00008b00ff047b82 */ /* 0x000ee20000000800 */
[----:B------:R-:W-:Y:S01]  /*76b90*/  @P2 STG.E.U16 desc[UR4][R202.64], R101 ;  /* 0x00000065ca002986 */ /* 0x000fe2000c101504 */
[----:B0-----:R-:W-:Y:S01]  /*76ba0*/  ISETP.LT.AND P2, PT, R7, R0, !P0 ;  /* 0x000000000700720c */ /* 0x001fe20004741270 */
[----:B------:R-:W-:-:S05]  /*76bb0*/  VIADD R7, R3, 0x1ec ;  /* 0x000001ec03077836 */ /* 0x000fca0000000000 */
[----:B------:R-:W0:Y:S01]  /*76bc0*/  LDC R6, c[0x0][0x22c] ;  /* 0x00008b00ff067b82 */ /* 0x000e220000000800 */
[----:B------:R-:W-:Y:S01]  /*76bd0*/  VIADD R8, R3, 0x1ed ;  /* 0x000001ed03087836 */ /* 0x000fe20000000000 */
[----:B------:R-:W-:Y:S06]  /*76be0*/  @P3 STG.E.U16 desc[UR4][R204.64], R188 ;  /* 0x000000bccc003986 */ /* 0x000fec000c101504 */
[----:B------:R-:W4:Y:S01]  /*76bf0*/  LDC R0, c[0x0][0x22c] ;  /* 0x00008b00ff007b82 */ /* 0x000f220000000800 */
[----:B------:R-:W-:Y:S01]  /*76c00*/  @P4 STG.E.U16 desc[UR4][R206.64], R103 ;  /* 0x00000067ce004986 */ /* 0x000fe2000c101504 */
[----:B--2---:R-:W-:-:S03]  /*76c10*/  ISETP.LT.AND P3, PT, R8, R5, !P0 ;  /* 0x000000050800720c */ /* 0x004fc60004761270 */
[----:B------:R-:W-:Y:S01]  /*76c20*/  @P1 STG.E.U16 desc[UR4][R208.64], R189 ;  /* 0x000000bdd0001986 */ /* 0x000fe2000c101504 */
[----:B-1----:R-:W-:Y:S02]  /*76c30*/  ISETP.LT.AND P1, PT, R7, R2, !P0 ;  /* 0x000000020700720c */ /* 0x002fe40004721270 */
[----:B------:R-:W1:Y:S01]  /*76c40*/  LDC R2, c[0x0][0x22c] ;  /* 0x00008b00ff027b82 */ /* 0x000e620000000800 */
[C---:B------:R-:W-:Y:S01]  /*76c50*/  VIADD R7, R3.reuse, 0x1ee ;  /* 0x000001ee03077836 */ /* 0x040fe20000000000 */
[----:B------:R-:W-:Y:S01]  /*76c60*/  @P2 STG.E.U16 desc[UR4][R210.64], R105 ;  /* 0x00000069d2002986 */ /* 0x000fe2000c101504 */
[----:B------:R-:W-:-:S05]  /*76c70*/  VIADD R9, R3, 0x1ef ;  /* 0x000001ef03097836 */ /* 0x000fca0000000000 */
[----:B------:R-:W2:Y:S01]  /*76c80*/  LDC R5, c[0x0][0x22c] ;  /* 0x00008b00ff057b82 */ /* 0x000ea20000000800 */
[----:B---3--:R-:W-:Y:S01]  /*76c90*/  ISETP.LT.AND P2, PT, R7, R4, !P0 ;  /* 0x000000040700720c */ /* 0x008fe20004741270 */
[----:B------:R-:W-:Y:S01]  /*76ca0*/  VIADD R7, R3, 0x1f0 ;  /* 0x000001f003077836 */ /* 0x000fe20000000000 */
[----:B------:R-:W-:Y:S01]  /*76cb0*/  @P1 STG.E.U16 desc[UR4][R212.64], R190 ;  /* 0x000000bed4001986 */ /* 0x000fe2000c101504 */
[----:B0-----:R-:W-:-:S04]  /*76cc0*/  ISETP.LT.AND P4, PT, R9, R6, !P0 ;  /* 0x000000060900720c */ /* 0x001fc80004781270 */
[----:B------:R-:W0:Y:S01]  /*76cd0*/  LDC R4, c[0x0][0x22c] ;  /* 0x00008b00ff047b82 */ /* 0x000e220000000800 */
[----:B------:R-:W-:Y:S01]  /*76ce0*/  @P3 STG.E.U16 desc[UR4][R214.64], R107 ;  /* 0x0000006bd6003986 */ /* 0x000fe2000c101504 */
[----:B----4-:R-:W-:-:S06]  /*76cf0*/  ISETP.LT.AND P3, PT, R7, R0, !P0 ;  /* 0x000000000700720c */ /* 0x010fcc0004761270 */
[----:B------:R-:W3:Y:S01]  /*76d00*/  LDC R6, c[0x0][0x22c] ;  /* 0x00008b00ff067b82 */ /* 0x000ee20000000800 */
[----:B------:R-:W-:-:S07]  /*76d10*/  VIADD R9, R3, 0x1f1 ;  /* 0x000001f103097836 */ /* 0x000fce0000000000 */
[----:B------:R-:W4:Y:S08]  /*76d20*/  LDC R0, c[0x0][0x22c] ;  /* 0x00008b00ff007b82 */ /* 0x000f300000000800 */
[----:B------:R-:W4:Y:S01]  /*76d30*/  LDC R7, c[0x0][0x22c] ;  /* 0x00008b00ff077b82 */ /* 0x000f220000000800 */
[----:B------:R-:W-:Y:S01]  /*76d40*/  @P2 STG.E.U16 desc[UR4][R216.64], R191 ;  /* 0x000000bfd8002986 */ /* 0x000fe2000c101504 */
[----:B-1----:R-:W-:-:S06]  /*76d50*/  ISETP.LT.AND P2, PT, R9, R2, !P0 ;  /* 0x000000020900720c */ /* 0x002fcc0004741270 */
[----:B------:R-:W1:Y:S01]  /*76d60*/  LDC R8, c[0x0][0x22c] ;  /* 0x00008b00ff087b82 */ /* 0x000e620000000800 */
[----:B--2---:R-:W-:Y:S01]  /*76d70*/  ISETP.LT.AND P1, PT, R10, R5, !P0 ;  /* 0x000000050a00720c */ /* 0x004fe20004721270 */
[----:B------:R-:W-:-:S06]  /*76d80*/  VIADD R5, R3, 0x1f3 ;  /* 0x000001f303057836 */ /* 0x000fcc0000000000 */
[----:B------:R-:W2:Y:S01]  /*76d90*/  LDC R2, c[0x0][0x22c] ;  /* 0x00008b00ff027b82 */ /* 0x000ea20000000800 */
[----:B0-----:R-:W-:-:S07]  /*76da0*/  ISETP.LT.AND P6, PT, R5, R4, !P0 ;  /* 0x000000040500720c */ /* 0x001fce00047c1270 */
[----:B------:R-:W0:Y:S01]  /*76db0*/  LDC R9, c[0x0][0x22c] ;  /* 0x00008b00ff097b82 */ /* 0x000e220000000800 */
[C---:B------:R-:W-:Y:S02]  /*76dc0*/  VIADD R5, R3.reuse, 0x1f5 ;  /* 0x000001f503057836 */ /* 0x040fe40000000000 */
[----:B------:R-:W-:-:S05]  /*76dd0*/  VIADD R4, R3, 0x1f6 ;  /* 0x000001f603047836 */ /* 0x000fca0000000000 */
[----:B------:R-:W0:Y:S01]  /*76de0*/  LDC R10, c[0x0][0x22c] ;  /* 0x00008b00ff0a7b82 */ /* 0x000e220000000800 */
[----:B------:R-:W-:Y:S01]  /*76df0*/  @P4 STG.E.U16 desc[UR4][R218.64], R109 ;  /* 0x0000006dda004986 */ /* 0x000fe2000c101504 */
[----:B---3--:R-:W-:Y:S01]  /*76e00*/  ISETP.LT.AND P5, PT, R11, R6, !P0 ;  /* 0x000000060b00720c */ /* 0x008fe200047a1270 */
[----:B------:R-:W-:Y:S01]  /*76e10*/  VIADD R11, R3, 0x1f7 ;  /* 0x000001f7030b7836 */ /* 0x000fe20000000000 */
[----:B----4-:R-:W-:Y:S01]  /*76e20*/  ISETP.LT.AND P4, PT, R4, R7, !P0 ;  /* 0x000000070400720c */ /* 0x010fe20004781270 */
[----:B------:R-:W-:Y:S01]  /*76e30*/  @P3 STG.E.U16 desc[UR4][R220.64], R196 ;  /* 0x000000c4dc003986 */ /* 0x000fe2000c101504 */
[----:B------:R-:W-:Y:S02]  /*76e40*/  ISETP.LT.AND P3, PT, R5, R0, !P0 ;  /* 0x000000000500720c */ /* 0x000fe40004761270 */
[----:B------:R-:W3:Y:S01]  /*76e50*/  LDC R0, c[0x0][0x22c] ;  /* 0x00008b00ff007b82 */ /* 0x000ee20000000800 */
[----:B------:R-:W4:Y:S04]  /*76e60*/  LDS.128 R4, [R43] ;  /* 0x000000002b047984 */ /* 0x000f280000000c00 */
[----:B------:R0:W-:Y:S01]  /*76e70*/  @P2 STG.E.U16 desc[UR4][R222.64], R111 ;  /* 0x0000006fde002986 */ /* 0x0001e2000c101504 */
[----:B-1----:R-:W-:Y:S01]  /*76e80*/  ISETP.LT.AND P2, PT, R11, R8, !P0 ;  /* 0x000000080b00720c */ /* 0x002fe20004741270 */
[----:B------:R-:W-:-:S02]  /*76e90*/  VIADD R11, R3, 0x1f8 ;  /* 0x000001f8030b7836 */ /* 0x000fc40000000000 */
[----:B------:R-:W-:Y:S01]  /*76ea0*/  VIADD R8, R3, 0x1f9 ;  /* 0x000001f903087836 */ /* 0x000fe20000000000 */
[----:B------:R1:W-:Y:S02]  /*76eb0*/  @P1 STG.E.U16 desc[UR4][R224.64], R197 ;  /* 0x000000c5e0001986 */ /* 0x0003e4000c101504 */
[----:B--2---:R-:W-:Y:S02]  /*76ec0*/  ISETP.LT.AND P1, PT, R11, R2, !P0 ;  /* 0x000000020b00720c */ /* 0x004fe40004721270 */
[----:B------:R1:W-:Y:S01]  /*76ed0*/  @P6 STG.E.U16 desc[UR4][R226.64], R113 ;  /* 0x00000071e2006986 */ /* 0x0003e2000c101504 */
[----:B0-----:R-:W-:Y:S01]  /*76ee0*/  ISETP.LT.AND P6, PT, R8, R9, !P0 ;  /* 0x000000090800720c */ /* 0x001fe200047c1270 */
[----:B------:R-:W0:Y:S01]  /*76ef0*/  LDC R2, c[0x0][0x22c] ;  /* 0x00008b00ff027b82 */ /* 0x000e220000000800 */
[----:B------:R-:W-:Y:S01]  /*76f00*/  VIADD R9, R3, 0x1fa ;  /* 0x000001fa03097836 */ /* 0x000fe20000000000 */
[----:B------:R1:W-:Y:S04]  /*76f10*/  @P5 STG.E.U16 desc[UR4][R228.64], R198 ;  /* 0x000000c6e4005986 */ /* 0x0003e8000c101504 */
[----:B------:R-:W-:-:S02]  /*76f20*/  ISETP.LT.AND P5, PT, R9, R10, !P0 ;  /* 0x0000000a0900720c */ /* 0x000fc400047a1270 */
[----:B------:R-:W2:Y:S01]  /*76f30*/  LDC R8, c[0x0][0x22c] ;  /* 0x00008b00ff087b82 */ /* 0x000ea20000000800 */
[----:B------:R-:W-:-:S07]  /*76f40*/  VIADD R11, R3, 0x1fb ;  /* 0x000001fb030b7836 */ /* 0x000fce0000000000 */
[----:B------:R-:W1:Y:S08]  /*76f50*/  LDC R10, c[0x0][0x22c] ;  /* 0x00008b00ff0a7b82 */ /* 0x000e700000000800 */
[----:B------:R-:W1:Y:S01]  /*76f60*/  LDC R9, c[0x0][0x22c] ;  /* 0x00008b00ff097b82 */ /* 0x000e620000000800 */
[----:B------:R0:W-:Y:S04]  /*76f70*/  @P3 STG.E.U16 desc[UR4][R230.64], R115 ;  /* 0x00000073e6003986 */ /* 0x0001e8000c101504 */
[----:B------:R0:W-:Y:S01]  /*76f80*/  @P4 STG.E.U16 desc[UR4][R232.64], R199 ;  /* 0x000000c7e8004986 */ /* 0x0001e2000c101504 */
[----:B---3--:R-:W-:Y:S01]  /*76f90*/  ISETP.LT.AND P4, PT, R11, R0, !P0 ;  /* 0x000000000b00720c */ /* 0x008fe20004781270 */
[----:B------:R-:W-:-:S02]  /*76fa0*/  VIADD R11, R3, 0x1fc ;  /* 0x000001fc030b7836 */ /* 0x000fc40000000000 */
[----:B------:R-:W-:-:S03]  /*76fb0*/  VIADD R0, R3, 0x1fe ;  /* 0x000001fe03007836 */ /* 0x000fc60000000000 */
[----:B0-----:R-:W-:Y:S01]  /*76fc0*/  ISETP.LT.AND P3, PT, R11, R2, !P0 ;  /* 0x000000020b00720c */ /* 0x001fe20004761270 */
[----:B------:R-:W-:Y:S01]  /*76fd0*/  VIADD R11, R3, 0x1ff ;  /* 0x000001ff030b7836 */ /* 0x000fe20000000000 */
[----:B------:R0:W-:Y:S01]  /*76fe0*/  @P2 STG.E.U16 desc[UR4][R234.64], R117 ;  /* 0x00000075ea002986 */ /* 0x0001e2000c101504 */
[----:B--2---:R-:W-:-:S03]  /*76ff0*/  ISETP.LT.AND P2, PT, R13, R8, !P0 ;  /* 0x000000080d00720c */ /* 0x004fc60004741270 */
[----:B----4-:R0:W-:Y:S01]  /*77000*/  @P1 STG.E.U16 desc[UR4][R236.64], R4 ;  /* 0x00000004ec001986 */ /* 0x0101e2000c101504 */
[----:B-1----:R-:W-:Y:S02]  /*77010*/  ISETP.LT.AND P1, PT, R11, R10, !P0 ;  /* 0x0000000a0b00720c */ /* 0x002fe40004721270 */
[----:B------:R-:W-:Y:S02]  /*77020*/  PRMT R119, R4, 0x7632, R119 ;  /* 0x0000763204777816 */ /* 0x000fe40000000077 */
[----:B------:R-:W-:Y:S02]  /*77030*/  ISETP.LT.AND P0, PT, R0, R9, !P0 ;  /* 0x000000090000720c */ /* 0x000fe40004701270 */
[----:B------:R-:W-:Y:S01]  /*77040*/  PRMT R121, R5, 0x7632, R121 ;  /* 0x0000763205797816 */ /* 0x000fe20000000079 */
[----:B------:R0:W-:Y:S01]  /*77050*/  @P6 STG.E.U16 desc[UR4][R238.64], R119 ;  /* 0x00000077ee006986 */ /* 0x0001e2000c101504 */
[----:B------:R-:W-:-:S03]  /*77060*/  PRMT R123, R6, 0x7632, R123 ;  /* 0x00007632067b7816 */ /* 0x000fc6000000007b */
[----:B------:R0:W-:Y:S04]  /*77070*/  @P5 STG.E.U16 desc[UR4][R240.64], R5 ;  /* 0x00000005f0005986 */ /* 0x0001e8000c101504 */
[----:B------:R0:W-:Y:S04]  /*77080*/  @P4 STG.E.U16 desc[UR4][R242.64], R121 ;  /* 0x00000079f2004986 */ /* 0x0001e8000c101504 */
[----:B------:R0:W-:Y:S04]  /*77090*/  @P3 STG.E.U16 desc[UR4][R244.64], R6 ;  /* 0x00000006f4003986 */ /* 0x0001e8000c101504 */
[----:B------:R0:W-:Y:S04]  /*770a0*/  @P2 STG.E.U16 desc[UR4][R246.64], R123 ;  /* 0x0000007bf6002986 */ /* 0x0001e8000c101504 */
[----:B------:R0:W-:Y:S01]  /*770b0*/  @P0 STG.E.U16 desc[UR4][R248.64], R7 ;  /* 0x00000007f8000986 */ /* 0x0001e2000c101504 */
[----:B------:R-:W-:Y:S05]  /*770c0*/  @!P1 EXIT ;  /* 0x000000000000994d */ /* 0x000fea0003800000 */
[----:B------:R-:W-:-:S05]  /*770d0*/  PRMT R125, R7, 0x7632, R125 ;  /* 0x00007632077d7816 */ /* 0x000fca000000007d */
[----:B------:R-:W-:Y:S01]  /*770e0*/  STG.E.U16 desc[UR4][R250.64], R125 ;  /* 0x0000007dfa007986 */ /* 0x000fe2000c101504 */
[----:B------:R-:W-:Y:S05]  /*770f0*/  EXIT ;  /* 0x000000000000794d */ /* 0x000fea0003800000 */
.L_x_2:
[----:B------:R-:W-:-:S00]  /*77100*/  BRA `(.L_x_2) ;  /* 0xfffffffc00fc7947 */ /* 0x000fc0000383ffff */
[----:B------:R-:W-:-:S00]  /*77110*/  NOP ;  /* 0x0000000000007918 */ /* 0x000fc00000000000 */
        /* <DEDUP_REMOVED lines=14> */
.L_x_3:


//--------------------- .nv.shared.matmul_kernel  --------------------------
	.section	.nv.shared.matmul_kernel,"aw",@nobits
	.sectionflags	@""
	.align	16
	.zero		1024


//--------------------- .nv.shared.reserved.0     --------------------------
	.section	.nv.shared.reserved.0,"aw",@nobits
	.weak		__nv_reservedSMEM_offset_0_alias
	.size		__nv_reservedSMEM_offset_0_alias, 0, 0
	.other		__nv_reservedSMEM_offset_0_alias,@"STO_CUDA_RESERVED_SHARED STV_DEFAULT"
__nv_reservedSMEM_offset_0_alias:
	.zero		0


//--------------------- .nv.constant0.matmul_kernel --------------------------
	.section	.nv.constant0.matmul_kernel,"a",@progbits
	.sectionflags	@""
	.align	4
.nv.constant0.matmul_kernel:
	.zero		608


//--------------------- SYMBOLS --------------------------

	.type		.nv.reservedSmem.offset0,@object
	.size		.nv.reservedSmem.offset0,0x4
